def matmul_kernel(
    a_ptr,
    b_ptr,
    c_ptr,
    M,
    N,
    K,
    stride_am,
    stride_ak,
    stride_bk,
    stride_bn,
    stride_cm,
    stride_cn,
    BLOCK_M: tl.constexpr,
    BLOCK_N: tl.constexpr,
    BLOCK_K: tl.constexpr,
    GROUP_M: tl.constexpr,
):
    pid = tl.program_id(axis=0)
    num_pid_m = tl.cdiv(M, BLOCK_M)
    num_pid_n = tl.cdiv(N, BLOCK_N)
    num_pid_in_group = GROUP_M * num_pid_n
    group_id = pid // num_pid_in_group
    first_pid_m = group_id * GROUP_M
    group_size_m = min(num_pid_m - first_pid_m, GROUP_M)
    pid_m = first_pid_m + ((pid % num_pid_in_group) % group_size_m)
    pid_n = (pid % num_pid_in_group) // group_size_m

    offs_am = (pid_m * BLOCK_M + tl.arange(0, BLOCK_M)) % M
    offs_bn = (pid_n * BLOCK_N + tl.arange(0, BLOCK_N)) % N
    offs_k = tl.arange(0, BLOCK_K)
    a_ptrs = a_ptr + offs_am[:, None] * stride_am + offs_k[None, :] * stride_ak
    b_ptrs = b_ptr + offs_k[:, None] * stride_bk + offs_bn[None, :] * stride_bn

    acc = tl.zeros((BLOCK_M, BLOCK_N), dtype=tl.float32)
    for kk in range(0, tl.cdiv(K, BLOCK_K)):
        a = tl.load(a_ptrs, mask=offs_k[None, :] < K - kk * BLOCK_K, other=0.0)
        b = tl.load(b_ptrs, mask=offs_k[:, None] < K - kk * BLOCK_K, other=0.0)
        acc = tl.dot(a, b, acc)
        a_ptrs += BLOCK_K * stride_ak
        b_ptrs += BLOCK_K * stride_bk

    c = acc.to(c_ptr.dtype.element_ty)
    offs_cm = pid_m * BLOCK_M + tl.arange(0, BLOCK_M)
    offs_cn = pid_n * BLOCK_N + tl.arange(0, BLOCK_N)
    c_ptrs = c_ptr + offs_cm[:, None] * stride_cm + offs_cn[None, :] * stride_cn
    mask = (offs_cm[:, None] < M) & (offs_cn[None, :] < N)
    tl.store(c_ptrs, c, mask=mask)

# config = {"BLOCK_K": 64, "BLOCK_M": 64, "BLOCK_N": 256, "GROUP_M": 4, "arch": "sm_100", "dtype": "bf16", "num_ctas": 1, "num_stages": 3, "num_warps": 4}
# arch = sm_100


// ===== COMPILED SASS (sm_100a) =====

	.target	sm_100a

	.elftype	@"ET_EXEC"


//--------------------- .note.nv.tkinfo           --------------------------
	.section	.note.nv.tkinfo,"",@"SHT_NOTE"
	.sectionflags	@"SHF_NOTE_NV_TKINFO"
	.tkinfo
        /*0018*/ 	.word	0x00000081
        /*0030*/ 	.string	""
        /*0030*/ 	.string	"ptxas-blackwell"
        /*0030*/ 	.string	"Cuda compilation tools, release 12.9, V12.9.86"
        /*0030*/ 	.string	"Build cuda_12.9.r12.9/compiler.36037853_0"
        /*0030*/ 	.string	"-v  -suppress-debug-info  -lineinfo  -arch sm_100a "



//--------------------- .note.nv.cuver            --------------------------
	.section	.note.nv.cuver,"",@"SHT_NOTE"
	.sectionflags	@"SHF_NOTE_NV_CUVER"
        /*0018*/ 	.short	0x0001
        /*001a*/ 	.short	0x0064
        /*001c*/ 	.short	0x0001
        /*001e*/ 	.short	0x0000
        /*0020*/ 	.short	0x0001
        /*0022*/ 	.short	0x0000


//--------------------- .nv.info                  --------------------------
	.section	.nv.info,"",@"SHT_CUDA_INFO"
	.align	4


	//----- nvinfo : EIATTR_REGCOUNT
	.align		4
        /*0000*/ 	.byte	0x04, 0x2f
        /*0002*/ 	.short	(.L_4 - .L_3)
	.align		4
.L_3:
        /*0004*/ 	.word	index@(matmul_kernel)
        /*0008*/ 	.word	0x000000a8


	//----- nvinfo : EIATTR_FRAME_SIZE
	.align		4
.L_4:
        /*000c*/ 	.byte	0x04, 0x11
        /*000e*/ 	.short	(.L_6 - .L_5)
	.align		4
.L_5:
        /*0010*/ 	.word	index@($__internal_2_$__cuda_sm10x_tcgen05_guardrail_trap_unallocated_columns_being_dealloced)
        /*0014*/ 	.word	0x00000878


	//----- nvinfo : EIATTR_FRAME_SIZE
	.align		4
.L_6:
        /*0018*/ 	.byte	0x04, 0x11
        /*001a*/ 	.short	(.L_8 - .L_7)
	.align		4
.L_7:
        /*001c*/ 	.word	index@($__internal_1_$__cuda_sm10x_tcgen05_guardrail_trap_phase_invalid_during_alloc)
        /*0020*/ 	.word	0x00000878


	//----- nvinfo : EIATTR_FRAME_SIZE
	.align		4
.L_8:
        /*0024*/ 	.byte	0x04, 0x11
        /*0026*/ 	.short	(.L_10 - .L_9)
	.align		4
.L_9:
        /*0028*/ 	.word	index@($__internal_0_$__cuda_sm10x_tcgen05_guardrail_trap_col_being_dealloced_not_returned_by_alloc)
        /*002c*/ 	.word	0x00000878


	//----- nvinfo : EIATTR_FRAME_SIZE
	.align		4
.L_10:
        /*0030*/ 	.byte	0x04, 0x11
        /*0032*/ 	.short	(.L_12 - .L_11)
	.align		4
.L_11:
        /*0034*/ 	.word	index@(matmul_kernel)
        /*0038*/ 	.word	0x00000878


	//----- nvinfo : EIATTR_MIN_STACK_SIZE
	.align		4
.L_12:
        /*003c*/ 	.byte	0x04, 0x12
        /*003e*/ 	.short	(.L_14 - .L_13)
	.align		4
.L_13:
        /*0040*/ 	.word	index@(matmul_kernel)
        /*0044*/ 	.word	0x00000878
.L_14:


//--------------------- .nv.info.matmul_kernel    --------------------------
	.section	.nv.info.matmul_kernel,"",@"SHT_CUDA_INFO"
	.sectionflags	@""
	.align	4


	//----- nvinfo : EIATTR_CUDA_API_VERSION
	.align		4
        /*0000*/ 	.byte	0x04, 0x37
        /*0002*/ 	.short	(.L_16 - .L_15)
.L_15:
        /*0004*/ 	.word	0x00000081


	//----- nvinfo : EIATTR_KPARAM_INFO
	.align		4
.L_16:
        /*0008*/ 	.byte	0x04, 0x17
        /*000a*/ 	.short	(.L_18 - .L_17)
.L_17:
        /*000c*/ 	.word	0x00000000
        /*0010*/ 	.short	0x000d
        /*0012*/ 	.short	0x0048
        /*0014*/ 	.byte	0x00, 0xf4, 0x21, 0x00


	//----- nvinfo : EIATTR_KPARAM_INFO
	.align		4
.L_18:
        /*0018*/ 	.byte	0x04, 0x17
        /*001a*/ 	.short	(.L_20 - .L_19)
.L_19:
        /*001c*/ 	.word	0x00000000
        /*0020*/ 	.short	0x000c
        /*0022*/ 	.short	0x0040
        /*0024*/ 	.byte	0x00, 0xf4, 0x21, 0x00


	//----- nvinfo : EIATTR_KPARAM_INFO
	.align		4
.L_20:
        /*0028*/ 	.byte	0x04, 0x17
        /*002a*/ 	.short	(.L_22 - .L_21)
.L_21:
        /*002c*/ 	.word	0x00000000
        /*0030*/ 	.short	0x000b
        /*0032*/ 	.short	0x0038
        /*0034*/ 	.byte	0x00, 0xf0, 0x11, 0x00


	//----- nvinfo : EIATTR_KPARAM_INFO
	.align		4
.L_22:
        /*0038*/ 	.byte	0x04, 0x17
        /*003a*/ 	.short	(.L_24 - .L_23)
.L_23:
        /*003c*/ 	.word	0x00000000
        /*0040*/ 	.short	0x000a
        /*0042*/ 	.short	0x0034
        /*0044*/ 	.byte	0x00, 0xf0, 0x11, 0x00


	//----- nvinfo : EIATTR_KPARAM_INFO
	.align		4
.L_24:
        /*0048*/ 	.byte	0x04, 0x17
        /*004a*/ 	.short	(.L_26 - .L_25)
.L_25:
        /*004c*/ 	.word	0x00000000
        /*0050*/ 	.short	0x0009
        /*0052*/ 	.short	0x0030
        /*0054*/ 	.byte	0x00, 0xf0, 0x11, 0x00


	//----- nvinfo : EIATTR_KPARAM_INFO
	.align		4
.L_26:
        /*0058*/ 	.byte	0x04, 0x17
        /*005a*/ 	.short	(.L_28 - .L_27)
.L_27:
        /*005c*/ 	.word	0x00000000
        /*0060*/ 	.short	0x0008
        /*0062*/ 	.short	0x002c
        /*0064*/ 	.byte	0x00, 0xf0, 0x11, 0x00


	//----- nvinfo : EIATTR_KPARAM_INFO
	.align		4
.L_28:
        /*0068*/ 	.byte	0x04, 0x17
        /*006a*/ 	.short	(.L_30 - .L_29)
.L_29:
        /*006c*/ 	.word	0x00000000
        /*0070*/ 	.short	0x0007
        /*0072*/ 	.short	0x0028
        /*0074*/ 	.byte	0x00, 0xf0, 0x11, 0x00


	//----- nvinfo : EIATTR_KPARAM_INFO
	.align		4
.L_30:
        /*0078*/ 	.byte	0x04, 0x17
        /*007a*/ 	.short	(.L_32 - .L_31)
.L_31:
        /*007c*/ 	.word	0x00000000
        /*0080*/ 	.short	0x0006
        /*0082*/ 	.short	0x0024
        /*0084*/ 	.byte	0x00, 0xf0, 0x11, 0x00


	//----- nvinfo : EIATTR_KPARAM_INFO
	.align		4
.L_32:
        /*0088*/ 	.byte	0x04, 0x17
        /*008a*/ 	.short	(.L_34 - .L_33)
.L_33:
        /*008c*/ 	.word	0x00000000
        /*0090*/ 	.short	0x0005
        /*0092*/ 	.short	0x0020
        /*0094*/ 	.byte	0x00, 0xf0, 0x11, 0x00


	//----- nvinfo : EIATTR_KPARAM_INFO
	.align		4
.L_34:
        /*0098*/ 	.byte	0x04, 0x17
        /*009a*/ 	.short	(.L_36 - .L_35)
.L_35:
        /*009c*/ 	.word	0x00000000
        /*00a0*/ 	.short	0x0004
        /*00a2*/ 	.short	0x001c
        /*00a4*/ 	.byte	0x00, 0xf0, 0x11, 0x00


	//----- nvinfo : EIATTR_KPARAM_INFO
	.align		4
.L_36:
        /*00a8*/ 	.byte	0x04, 0x17
        /*00aa*/ 	.short	(.L_38 - .L_37)
.L_37:
        /*00ac*/ 	.word	0x00000000
        /*00b0*/ 	.short	0x0003
        /*00b2*/ 	.short	0x0018
        /*00b4*/ 	.byte	0x00, 0xf0, 0x11, 0x00


	//----- nvinfo : EIATTR_KPARAM_INFO
	.align		4
.L_38:
        /*00b8*/ 	.byte	0x04, 0x17
        /*00ba*/ 	.short	(.L_40 - .L_39)
.L_39:
        /*00bc*/ 	.word	0x00000000
        /*00c0*/ 	.short	0x0002
        /*00c2*/ 	.short	0x0010
        /*00c4*/ 	.byte	0x00, 0xf4, 0x21, 0x00


	//----- nvinfo : EIATTR_KPARAM_INFO
	.align		4
.L_40:
        /*00c8*/ 	.byte	0x04, 0x17
        /*00ca*/ 	.short	(.L_42 - .L_41)
.L_41:
        /*00cc*/ 	.word	0x00000000
        /*00d0*/ 	.short	0x0001
        /*00d2*/ 	.short	0x0008
        /*00d4*/ 	.byte	0x00, 0xf4, 0x21, 0x00


	//----- nvinfo : EIATTR_KPARAM_INFO
	.align		4
.L_42:
        /*00d8*/ 	.byte	0x04, 0x17
        /*00da*/ 	.short	(.L_44 - .L_43)
.L_43:
        /*00dc*/ 	.word	0x00000000
        /*00e0*/ 	.short	0x0000
        /*00e2*/ 	.short	0x0000
        /*00e4*/ 	.byte	0x00, 0xf4, 0x21, 0x00


	//----- nvinfo : EIATTR_AT_ENTRY_FRAGMENTS
	.align		4
.L_44:
        /*00e8*/ 	.byte	0x04, 0x4f
        /*00ea*/ 	.short	(.L_46 - .L_45)


	//   ....[0]....
.L_45:
        /*00ec*/ 	.word	0x00000004


	//----- nvinfo : EIATTR_RESERVED_SMEM_USED
	.align		4
.L_46:
        /*00f0*/ 	.byte	0x01, 0x41
	.zero		2


	//----- nvinfo : EIATTR_SPARSE_MMA_MASK
	.align		4
        /*00f4*/ 	.byte	0x03, 0x50
        /*00f6*/ 	.short	0x0000


	//----- nvinfo : EIATTR_TCGEN05_1CTA_USED
	.align		4
        /*00f8*/ 	.byte	0x01, 0x51
	.zero		2


	//----- nvinfo : EIATTR_MAXREG_COUNT
	.align		4
        /*00fc*/ 	.byte	0x03, 0x1b
        /*00fe*/ 	.short	0x00ff


	//----- nvinfo : EIATTR_NUM_BARRIERS
	.align		4
        /*0100*/ 	.byte	0x02, 0x4c
        /*0102*/ 	.byte	0x01
	.zero		1


	//----- nvinfo : EIATTR_ANNOTATIONS
	.align		4
        /*0104*/ 	.byte	0x04, 0x55
        /*0106*/ 	.short	(.L_48 - .L_47)


	//   ....[0]....
.L_47:
        /*0108*/ 	.word	0x00000001
        /*010c*/ 	.byte	0x90, 0x0a, 0x00, 0x00, 0x01, 0x00, 0x00, 0x00, 0xf0, 0x0a, 0x00, 0x00, 0x01, 0x00, 0x00, 0x00
        /* <DEDUP_REMOVED lines=709> */
        /*2d6c*/ 	.byte	0xd0, 0x93, 0x01, 0x00, 0x01, 0x00, 0x00, 0x00, 0xf0, 0x93, 0x01, 0x00


	//----- nvinfo : EIATTR_INT_WARP_WIDE_INSTR_OFFSETS
	.align		4
.L_48:
        /*2d78*/ 	.byte	0x04, 0x31
        /*2d7a*/ 	.short	(.L_50 - .L_49)


	//   ....[0]....
.L_49:
        /*2d7c*/ 	.word	0x00002960


	//   ....[1]....
        /*2d80*/ 	.word	0x00002970


	//   ....[2]....
        /*2d84*/ 	.word	0x000083a0


	//   ....[3]....
        /*2d88*/ 	.word	0x000192a0


	//   ....[4]....
        /*2d8c*/ 	.word	0x000192f0


	//----- nvinfo : EIATTR_COOP_GROUP_MASK_REGIDS
	.align		4
.L_50:
        /*2d90*/ 	.byte	0x04, 0x29
        /*2d92*/ 	.short	(.L_52 - .L_51)


	//   ....[0]....
.L_51:
        /*2d94*/ 	.word	0xffffffff


	//   ....[1]....
        /*2d98*/ 	.word	0xffffffff


	//   ....[2]....
        /*2d9c*/ 	.word	0xffffffff


	//   ....[3]....
        /*2da0*/ 	.word	0xffffffff


	//----- nvinfo : EIATTR_COOP_GROUP_INSTR_OFFSETS
	.align		4
.L_52:
        /*2da4*/ 	.byte	0x04, 0x28
        /*2da6*/ 	.short	(.L_54 - .L_53)


	//   ....[0]....
.L_53:
        /*2da8*/ 	.word	0x00000080


	//   ....[1]....
        /*2dac*/ 	.word	0x00000340


	//   ....[2]....
        /*2db0*/ 	.word	0x00019130


	//   ....[3]....
        /*2db4*/ 	.word	0x000193a0


	//----- nvinfo : EIATTR_VRC_CTA_INIT_COUNT
	.align		4
.L_54:
        /*2db8*/ 	.byte	0x02, 0x4a
        /*2dba*/ 	.byte	0x80
	.zero		1


	//----- nvinfo : EIATTR_MBARRIER_INSTR_OFFSETS
	.align		4
        /*2dbc*/ 	.byte	0x04, 0x39
        /*2dbe*/ 	.short	(.L_56 - .L_55)


	//   ....[0]....
.L_55:
        /*2dc0*/ 	.word	0x00002a90
        /*2dc4*/ 	.word	0x000000ff
        /*2dc8*/ 	.word	0x00000000
        /*2dcc*/ 	.short	0x0100
        /*2dce*/ 	.byte	0x0b
	.zero		1


	//   ....[1]....
        /*2dd0*/ 	.word	0x00008410
        /*2dd4*/ 	.word	0x000000ff
        /*2dd8*/ 	.word	0x00014008
        /*2ddc*/ 	.short	0x0100
        /*2dde*/ 	.byte	0x09
	.zero		1


	//   ....[2]....
        /*2de0*/ 	.word	0x0000fbb0
        /*2de4*/ 	.word	0x000000ff
        /*2de8*/ 	.word	0x00000000
        /*2dec*/ 	.short	0x010a
        /*2dee*/ 	.byte	0x0b
	.zero		1


	//   ....[3]....
        /*2df0*/ 	.word	0x00014ef0
        /*2df4*/ 	.word	0x000000ff
        /*2df8*/ 	.word	0x00000000
        /*2dfc*/ 	.short	0x010a
        /*2dfe*/ 	.byte	0x0b
	.zero		1


	//   ....[4]....
        /*2e00*/ 	.word	0x00014fe0
        /*2e04*/ 	.word	0x000000ff
        /*2e08*/ 	.word	0x00014000
        /*2e0c*/ 	.short	0x0108
        /*2e0e*/ 	.byte	0x09
	.zero		1


	//   ....[5]....
        /*2e10*/ 	.word	0x00015010
        /*2e14*/ 	.word	0x000000ff
        /*2e18*/ 	.word	0x00014008
        /*2e1c*/ 	.short	0x0108
        /*2e1e*/ 	.byte	0x09
	.zero		1


	//   ....[6]....
        /*2e20*/ 	.word	0x000193e0
        /*2e24*/ 	.word	0x000000ff
        /*2e28*/ 	.word	0x00000000
        /*2e2c*/ 	.short	0x010a
        /*2e2e*/ 	.byte	0x0b
	.zero		1


	//   ....[7]....
        /*2e30*/ 	.word	0x00019420
        /*2e34*/ 	.word	0x000000ff
        /*2e38*/ 	.word	0x00000000
        /*2e3c*/ 	.short	0x010a
        /*2e3e*/ 	.byte	0x0b
	.zero		1


	//----- nvinfo : EIATTR_NUM_MBARRIERS
	.align		4
.L_56:
        /*2e40*/ 	.byte	0x03, 0x38
        /*2e42*/ 	.short	0x0002


	//----- nvinfo : EIATTR_EXIT_INSTR_OFFSETS
	.align		4
        /*2e44*/ 	.byte	0x04, 0x1c
        /*2e46*/ 	.short	(.L_58 - .L_57)


	//   ....[0]....
.L_57:
        /*2e48*/ 	.word	0x000193b0


	//----- nvinfo : EIATTR_REQNTID
	.align		4
.L_58:
        /*2e4c*/ 	.byte	0x04, 0x10
        /*2e4e*/ 	.short	(.L_60 - .L_59)
.L_59:
        /*2e50*/ 	.word	0x00000080
        /*2e54*/ 	.word	0x00000001
        /*2e58*/ 	.word	0x00000001


	//----- nvinfo : EIATTR_CRS_STACK_SIZE
	.align		4
.L_60:
        /*2e5c*/ 	.byte	0x04, 0x1e
        /*2e5e*/ 	.short	(.L_62 - .L_61)
.L_61:
        /*2e60*/ 	.word	0x00000000


	//----- nvinfo : EIATTR_CBANK_PARAM_SIZE
	.align		4
.L_62:
        /*2e64*/ 	.byte	0x03, 0x19
        /*2e66*/ 	.short	0x0050


	//----- nvinfo : EIATTR_PARAM_CBANK
	.align		4
        /*2e68*/ 	.byte	0x04, 0x0a
        /*2e6a*/ 	.short	(.L_64 - .L_63)
	.align		4
.L_63:
        /*2e6c*/ 	.word	index@(.nv.constant0.matmul_kernel)
        /*2e70*/ 	.short	0x0380
        /*2e72*/ 	.short	0x0050


	//----- nvinfo : EIATTR_SW_WAR
	.align		4
.L_64:
        /*2e74*/ 	.byte	0x04, 0x36
        /*2e76*/ 	.short	(.L_66 - .L_65)
.L_65:
        /*2e78*/ 	.word	0x00000008
.L_66:


//--------------------- .nv.compat                --------------------------
	.section	.nv.compat,"",@"SHT_CUDA_COMPAT_INFO"
	.align	4
        /*0000*/ 	.byte	0x02, 0x02, 0x02, 0x00, 0x02, 0x05, 0x05, 0x00, 0x02, 0x03, 0x00, 0x00, 0x02, 0x06, 0x01, 0x00


//--------------------- .nv.callgraph             --------------------------
	.section	.nv.callgraph,"",@"SHT_CUDA_CALLGRAPH"
	.align	4
	.sectionentsize	8
	.align		4
        /*0000*/ 	.word	0x00000000
	.align		4
        /*0004*/ 	.word	0xffffffff
	.align		4
        /*0008*/ 	.word	0x00000000
	.align		4
        /*000c*/ 	.word	0xfffffffe
	.align		4
        /*0010*/ 	.word	0x00000000
	.align		4
        /*0014*/ 	.word	0xfffffffd
	.align		4
        /*0018*/ 	.word	0x00000000
	.align		4
        /*001c*/ 	.word	0xfffffffc


//--------------------- .text.matmul_kernel       --------------------------
	.section	.text.matmul_kernel,"ax",@progbits
	.align	128
        .global         matmul_kernel
        .type           matmul_kernel,@function
        .size           matmul_kernel,(.L_x_20 - matmul_kernel)
        .other          matmul_kernel,@"STO_CUDA_ENTRY STV_DEFAULT"
matmul_kernel:
.text.matmul_kernel:
[----:B------:R-:W0:Y:S01]  /*0000*/  LDC R1, c[0x0][0x37c] ;  /* 0x0000df00ff017b82 */ /* 0x000e220000000800 */
[----:B------:R-:W1:Y:S01]  /*0010*/  S2R R0, SR_TID.X ;  /* 0x0000000000007919 */ /* 0x000e620000002100 */
[----:B0-----:R-:W-:Y:S01]  /*0020*/  VIADD R1, R1, 0xfffff788 ;  /* 0xfffff78801017836 */ /* 0x001fe20000000000 */
[----:B------:R-:W0:Y:S01]  /*0030*/  LDCU.64 UR20, c[0x0][0x358] ;  /* 0x00006b00ff1477ac */ /* 0x000e220008000a00 */
[----:B-1----:R-:W-:-:S13]  /*0040*/  ISETP.GE.U32.AND P0, PT, R0, 0x20, PT ;  /* 0x000000200000780c */ /* 0x002fda0003f06070 */
[----:B------:R-:W-:Y:S02]  /*0050*/  VOTEU.ANY UP0, P0 ;  /* 0x0000000000ff7886 */ /* 0x000fe40000000100 */
[----:B------:R-:W-:Y:S05]  /*0060*/  BRA.U UP0, `(.L_x_0) ;  /* 0x0000000100b87547 */ /* 0x000fea000b800000 */
[----:B------:R-:W1:Y:S01]  /*0070*/  S2UR UR6, SR_CgaCtaId ;  /* 0x00000000000679c3 */ /* 0x000e620000008800 */
[----:B------:R-:W-:Y:S01]  /*0080*/  NOP ;  /* 0x0000000000007918 */ /* 0x000fe20000000000 */
[----:B------:R-:W-:Y:S02]  /*0090*/  UMOV UR4, 0x40 ;  /* 0x0000004000047882 */ /* 0x000fe40000000000 */
[----:B-1----:R-:W-:-:S09]  /*00a0*/  ULEA UR4, UR6, UR4, 0x18 ;  /* 0x0000000406047291 */ /* 0x002fd2000f8ec0ff */
[----:B------:R-:W1:Y:S01]  /*00b0*/  LDS.U8 R0, [UR4] ;  /* 0x00000004ff007984 */ /* 0x000e620008000000 */
[----:B------:R-:W-:Y:S02]  /*00c0*/  UMOV UR4, 0x400 ;  /* 0x0000040000047882 */ /* 0x000fe40000000000 */
[----:B------:R-:W-:Y:S01]  /*00d0*/  ULEA UR4, UR6, UR4, 0x18 ;  /* 0x0000000406047291 */ /* 0x000fe2000f8ec0ff */
[----:B-1----:R-:W-:-:S13]  /*00e0*/  ISETP.NE.AND P0, PT, R0, RZ, PT ;  /* 0x000000ff0000720c */ /* 0x002fda0003f05270 */
[----:B------:R-:W-:Y:S05]  /*00f0*/  @P0 BRA `(.L_x_1) ;  /* 0x00000000007c0947 */ /* 0x000fea0003800000 */
[----:B------:R-:W-:-:S13]  /*0100*/  ELECT P0, URZ, PT ;  /* 0x0000000000ff782f */ /* 0x000fda0003800000 */
[----:B------:R-:W-:Y:S05]  /*0110*/  @!P0 BRA `(.L_x_2) ;  /* 0x0000000000848947 */ /* 0x000fea0003800000 */
[----:B------:R-:W-:Y:S01]  /*0120*/  UMOV UR5, 0x8 ;  /* 0x0000000800057882 */ /* 0x000fe20000000000 */
[----:B------:R-:W-:Y:S02]  /*0130*/  IMAD.MOV.U32 R4, RZ, RZ, 0x1 ;  /* 0x00000001ff047424 */ /* 0x000fe400078e00ff */
[----:B------:R-:W-:Y:S02]  /*0140*/  IMAD.MOV.U32 R5, RZ, RZ, 0xff ;  /* 0x000000ffff057424 */ /* 0x000fe400078e00ff */
[----:B------:R-:W-:Y:S04]  /*0150*/  DEPBAR.LE SB1, 0x36 ;  /* 0x00009d800000791a */ /* 0x000fe80000000000 */
[----:B------:R-:W1:Y:S02]  /*0160*/  UTCATOMSWS.FIND_AND_SET.ALIGN UP1, UR5, UR5 ;  /* 0x00000005000575e3 */ /* 0x000e640008020800 */
[----:B-1----:R-:W-:-:S04]  /*0170*/  PLOP3.LUT P0, PT, PT, PT, UP1, 0x80, 0x8 ;  /* 0x000000000008781c */ /* 0x002fc80003f0f018 */
[----:B------:R-:W-:-:S04]  /*0180*/  SEL R0, RZ, 0xffffffff, !P0 ;  /* 0xffffffffff007807 */ /* 0x000fc80004000000 */
[----:B------:R-:W-:Y:S01]  /*0190*/  ISETP.NE.AND P0, PT, R0, RZ, PT ;  /* 0x000000ff0000720c */ /* 0x000fe20003f05270 */
[----:B------:R-:W-:-:S12]  /*01a0*/  IMAD.U32 R0, RZ, RZ, UR5 ;  /* 0x00000005ff007e24 */ /* 0x000fd8000f8e00ff */
[----:B------:R-:W-:Y:S05]  /*01b0*/  @P0 BRA `(.L_x_3) ;  /* 0x0000000000240947 */ /* 0x000fea0003800000 */
.L_x_4:
[----:B------:R-:W-:Y:S05]  /*01c0*/  NANOSLEEP 0x64 ;  /* 0x000000640000795d */ /* 0x000fea0003800000 */
[----:B------:R-:W-:-:S05]  /*01d0*/  UMOV UR5, 0x8 ;  /* 0x0000000800057882 */ /* 0x000fca0000000000 */
[----:B------:R-:W-:Y:S04]  /*01e0*/  DEPBAR.LE SB1, 0x36 ;  /* 0x00009d800000791a */ /* 0x000fe80000000000 */
[----:B------:R-:W1:Y:S02]  /*01f0*/  UTCATOMSWS.FIND_AND_SET.ALIGN UP1, UR5, UR5 ;  /* 0x00000005000575e3 */ /* 0x000e640008020800 */
[----:B-1----:R-:W-:-:S04]  /*0200*/  PLOP3.LUT P0, PT, PT, PT, UP1, 0x80, 0x8 ;  /* 0x000000000008781c */ /* 0x002fc80003f0f018 */
[----:B------:R-:W-:-:S04]  /*0210*/  SEL R0, RZ, 0xffffffff, !P0 ;  /* 0xffffffffff007807 */ /* 0x000fc80004000000 */
[----:B------:R-:W-:Y:S01]  /*0220*/  ISETP.NE.AND P0, PT, R0, RZ, PT ;  /* 0x000000ff0000720c */ /* 0x000fe20003f05270 */
[----:B------:R-:W-:-:S12]  /*0230*/  IMAD.U32 R0, RZ, RZ, UR5 ;  /* 0x00000005ff007e24 */ /* 0x000fd8000f8e00ff */
[----:B------:R-:W-:Y:S05]  /*0240*/  @!P0 BRA `(.L_x_4) ;  /* 0xfffffffc00dc8947 */ /* 0x000fea000383ffff */
.L_x_3:
[C---:B------:R-:W-:Y:S01]  /*0250*/  VIADD R3, R0.reuse, 0x10 ;  /* 0x0000001000037836 */ /* 0x040fe20000000000 */
[----:B------:R-:W-:Y:S01]  /*0260*/  UMOV UR5, 0x50 ;  /* 0x0000005000057882 */ /* 0x000fe20000000000 */
[----:B------:R-:W-:Y:S01]  /*0270*/  SHF.L.U32 R2, R5, R0, RZ ;  /* 0x0000000005027219 */ /* 0x000fe200000006ff */
[----:B------:R-:W-:Y:S01]  /*0280*/  ULEA UR5, UR6, UR5, 0x18 ;  /* 0x0000000506057291 */ /* 0x000fe2000f8ec0ff */
[----:B------:R-:W-:Y:S01]  /*0290*/  IMAD.SHL.U32 R0, R0, 0x20, RZ ;  /* 0x0000002000007824 */ /* 0x000fe200078e00ff */
[----:B------:R-:W-:-:S04]  /*02a0*/  SHF.L.U32 R3, R4, R3, RZ ;  /* 0x0000000304037219 */ /* 0x000fc800000006ff */
[----:B------:R-:W-:-:S05]  /*02b0*/  LOP3.LUT R2, R3, R2, RZ, 0xfc, !PT ;  /* 0x0000000203027212 */ /* 0x000fca00078efcff */
[----:B------:R1:W-:Y:S04]  /*02c0*/  ATOMS.OR RZ, [UR5], R2 ;  /* 0x00000002ffff798c */ /* 0x0003e8000b000005 */
[----:B------:R1:W-:Y:S01]  /*02d0*/  STS [UR4], R0 ;  /* 0x00000000ff007988 */ /* 0x0003e20008000804 */
[----:B------:R-:W-:Y:S05]  /*02e0*/  BRA `(.L_x_2) ;  /* 0x0000000000107947 */ /* 0x000fea0003800000 */
.L_x_1:
[----:B------:R-:W-:Y:S01]  /*02f0*/  IMAD.MOV.U32 R0, RZ, RZ, -0x1 ;  /* 0xffffffffff007424 */ /* 0x000fe200078e00ff */
[----:B------:R-:W-:-:S04]  /*0300*/  MOV R2, 0x330 ;  /* 0x0000033000027802 */ /* 0x000fc80000000f00 */
[----:B------:R1:W-:Y:S03]  /*0310*/  STS [UR4], R0 ;  /* 0x00000000ff007988 */ /* 0x0003e60008000804 */
[----:B01----:R-:W-:Y:S05]  /*0320*/  CALL.REL.NOINC `($__internal_1_$__cuda_sm10x_tcgen05_guardrail_trap_phase_invalid_during_alloc) ;  /* 0x0000019000547944 */ /* 0x003fea0003c00000 */
.L_x_2:
[----:B------:R-:W-:Y:S05]  /*0330*/  WARPSYNC.ALL ;  /* 0x0000000000007948 */ /* 0x000fea0003800000 */
[----:B------:R-:W-:Y:S01]  /*0340*/  NOP ;  /* 0x0000000000007918 */ /* 0x000fe20000000000 */
.L_x_0:
[----:B------:R-:W2:Y:S01]  /*0350*/  LDC.64 R50, c[0x0][0x398] ;  /* 0x0000e600ff327b82 */ /* 0x000ea20000000a00 */
[----:B------:R-:W3:Y:S01]  /*0360*/  S2R R5, SR_CTAID.X ;  /* 0x0000000000057919 */ /* 0x000ee20000002500 */
[----:B------:R-:W-:Y:S01]  /*0370*/  UMOV UR9, 0x400 ;  /* 0x0000040000097882 */ /* 0x000fe20000000000 */
[----:B------:R-:W-:Y:S01]  /*0380*/  PRMT R150, RZ, 0x7610, R150 ;  /* 0x00007610ff967816 */ /* 0x000fe20000000096 */
[----:B------:R-:W-:Y:S01]  /*0390*/  UMOV UR6, 0x1 ;  /* 0x0000000100067882 */ /* 0x000fe20000000000 */
[----:B------:R-:W4:Y:S01]  /*03a0*/  S2R R90, SR_TID.X ;  /* 0x00000000005a7919 */ /* 0x000f220000002100 */
[----:B------:R-:W1:Y:S02]  /*03b0*/  LDCU.128 UR16, c[0x0][0x380] ;  /* 0x00007000ff1077ac */ /* 0x000e640008000c00 */
[----:B------:R-:W5:Y:S08]  /*03c0*/  S2UR UR4, SR_CgaCtaId ;  /* 0x00000000000479c3 */ /* 0x000f700000008800 */
[----:B------:R-:W0:Y:S01]  /*03d0*/  LDC.64 R164, c[0x0][0x3a8] ;  /* 0x0000ea00ffa47b82 */ /* 0x000e220000000a00 */
[----:B-12---:R-:W-:-:S05]  /*03e0*/  VIADD R0, R51, 0xff ;  /* 0x000000ff33007836 */ /* 0x006fca0000000000 */
[----:B------:R-:W-:Y:S01]  /*03f0*/  SHF.R.S32.HI R3, RZ, 0x1f, R0 ;  /* 0x0000001fff037819 */ /* 0x000fe20000011400 */
[----:B-----5:R-:W-:-:S03]  /*0400*/  ULEA UR9, UR4, UR9, 0x18 ;  /* 0x0000000904097291 */ /* 0x020fc6000f8ec0ff */
[----:B------:R-:W-:Y:S01]  /*0410*/  LEA.HI R3, R3, R0, RZ, 0x8 ;  /* 0x0000000003037211 */ /* 0x000fe200078f40ff */
[----:B------:R-:W-:Y:S01]  /*0420*/  BAR.SYNC.DEFER_BLOCKING 0x0 ;  /* 0x0000000000007b1d */ /* 0x000fe20000010000 */
[----:B---3--:R-:W-:Y:S01]  /*0430*/  IABS R8, R5 ;  /* 0x0000000500087213 */ /* 0x008fe20000000000 */
[----:B------:R-:W-:Y:S01]  /*0440*/  UIADD3 UR11, UPT, UPT, UR9, 0x14000, URZ ;  /* 0x00014000090b7890 */ /* 0x000fe2000fffe0ff */
[----:B------:R-:W-:Y:S02]  /*0450*/  SHF.R.S32.HI R3, RZ, 0x8, R3 ;  /* 0x00000008ff037819 */ /* 0x000fe40000011403 */
[--C-:B----4-:R-:W-:Y:S02]  /*0460*/  SHF.R.U32.HI R151, RZ, 0x5, R90.reuse ;  /* 0x00000005ff977819 */ /* 0x110fe4000001165a */
[----:B------:R-:W-:Y:S01]  /*0470*/  SHF.R.U32.HI R40, RZ, 0x6, R90 ;  /* 0x00000006ff287819 */ /* 0x000fe2000001165a */
[----:B------:R-:W-:Y:S01]  /*0480*/  IMAD.SHL.U32 R4, R3, 0x4, RZ ;  /* 0x0000000403047824 */ /* 0x000fe200078e00ff */
[----:B------:R-:W-:-:S02]  /*0490*/  LOP3.LUT R162, R90, 0x3f, RZ, 0xc0, !PT ;  /* 0x0000003f5aa27812 */ /* 0x000fc400078ec0ff */
[----:B------:R-:W-:Y:S02]  /*04a0*/  SGXT.U32 R40, R40, 0x1 ;  /* 0x000000012828781a */ /* 0x000fe40000000000 */
[-C--:B------:R-:W-:Y:S02]  /*04b0*/  IABS R7, R4.reuse ;  /* 0x0000000400077213 */ /* 0x080fe40000000000 */
[----:B------:R-:W-:Y:S01]  /*04c0*/  IABS R10, R4 ;  /* 0x00000004000a7213 */ /* 0x000fe20000000000 */
[----:B0-----:R-:W-:Y:S01]  /*04d0*/  IMAD R95, R40, R164, RZ ;  /* 0x000000a4285f7224 */ /* 0x001fe200078e02ff */
[----:B------:R-:W0:Y:S03]  /*04e0*/  I2F.RP R0, R7 ;  /* 0x0000000700007306 */ /* 0x000e260000209400 */
[C---:B------:R-:W-:Y:S01]  /*04f0*/  IMAD R94, R164.reuse, 0x2, R95 ;  /* 0x00000002a45e7824 */ /* 0x040fe200078e025f */
[----:B------:R-:W1:Y:S03]  /*0500*/  LDS R11, [UR9] ;  /* 0x00000009ff0b7984 */ /* 0x000e660008000800 */
[----:B------:R-:W-:-:S04]  /*0510*/  IMAD R93, R164, 0x2, R94 ;  /* 0x00000002a45d7824 */ /* 0x000fc800078e025e */
[----:B------:R-:W-:Y:S01]  /*0520*/  IMAD R92, R164, 0x2, R93 ;  /* 0x00000002a45c7824 */ /* 0x000fe200078e025d */
[----:B0-----:R-:W0:Y:S02]  /*0530*/  MUFU.RCP R0, R0 ;  /* 0x0000000000007308 */ /* 0x001e240000001000 */
[----:B0-----:R-:W-:Y:S02]  /*0540*/  VIADD R2, R0, 0xffffffe ;  /* 0x0ffffffe00027836 */ /* 0x001fe40000000000 */
[----:B------:R-:W-:-:S04]  /*0550*/  IMAD.MOV R0, RZ, RZ, -R10 ;  /* 0x000000ffff007224 */ /* 0x000fc800078e0a0a */
[----:B------:R0:W2:Y:S02]  /*0560*/  F2I.FTZ.U32.TRUNC.NTZ R3, R2 ;  /* 0x0000000200037305 */ /* 0x0000a4000021f000 */
[----:B0-----:R-:W-:Y:S01]  /*0570*/  IMAD.MOV.U32 R2, RZ, RZ, RZ ;  /* 0x000000ffff027224 */ /* 0x001fe200078e00ff */
[----:B-1----:R-:W-:Y:S01]  /*0580*/  R2UR UR8, R11 ;  /* 0x000000000b0872ca */ /* 0x002fe200000e0000 */
[----:B--2---:R-:W-:-:S04]  /*0590*/  IMAD.MOV R6, RZ, RZ, -R3 ;  /* 0x000000ffff067224 */ /* 0x004fc800078e0a03 */
[----:B------:R-:W-:Y:S02]  /*05a0*/  IMAD R9, R6, R7, RZ ;  /* 0x0000000706097224 */ /* 0x000fe400078e02ff */
[----:B------:R-:W-:Y:S02]  /*05b0*/  IMAD.MOV.U32 R6, RZ, RZ, R8 ;  /* 0x000000ffff067224 */ /* 0x000fe400078e0008 */
[----:B------:R-:W-:-:S06]  /*05c0*/  IMAD.HI.U32 R3, R3, R9, R2 ;  /* 0x0000000903037227 */ /* 0x000fcc00078e0002 */
[----:B------:R-:W-:-:S04]  /*05d0*/  IMAD.HI.U32 R3, R3, R6, RZ ;  /* 0x0000000603037227 */ /* 0x000fc800078e00ff */
[----:B------:R-:W-:Y:S01]  /*05e0*/  IMAD R0, R3, R0, R6 ;  /* 0x0000000003007224 */ /* 0x000fe200078e0206 */
[----:B------:R-:W-:Y:S04]  /*05f0*/  BAR.SYNC.DEFER_BLOCKING 0x0 ;  /* 0x0000000000007b1d */ /* 0x000fe80000010000 */
[----:B------:R-:W-:-:S13]  /*0600*/  ISETP.GT.U32.AND P1, PT, R7, R0, PT ;  /* 0x000000000700720c */ /* 0x000fda0003f24070 */
[----:B------:R-:W-:Y:S02]  /*0610*/  @!P1 IMAD.IADD R0, R0, 0x1, -R7 ;  /* 0x0000000100009824 */ /* 0x000fe400078e0a07 */
[----:B------:R-:W-:Y:S01]  /*0620*/  @!P1 VIADD R3, R3, 0x1 ;  /* 0x0000000103039836 */ /* 0x000fe20000000000 */
[----:B------:R-:W-:Y:S02]  /*0630*/  ISETP.NE.AND P1, PT, R4, RZ, PT ;  /* 0x000000ff0400720c */ /* 0x000fe40003f25270 */
[----:B------:R-:W-:Y:S02]  /*0640*/  ISETP.GE.U32.AND P0, PT, R0, R7, PT ;  /* 0x000000070000720c */ /* 0x000fe40003f06070 */
[----:B------:R-:W-:-:S04]  /*0650*/  LOP3.LUT R0, R5, R4, RZ, 0x3c, !PT ;  /* 0x0000000405007212 */ /* 0x000fc800078e3cff */
[----:B------:R-:W-:Y:S01]  /*0660*/  ISETP.GE.AND P2, PT, R0, RZ, PT ;  /* 0x000000ff0000720c */ /* 0x000fe20003f46270 */
[----:B------:R-:W-:-:S06]  /*0670*/  VIADD R0, R50, 0x3f ;  /* 0x0000003f32007836 */ /* 0x000fcc0000000000 */
[----:B------:R-:W-:-:S04]  /*0680*/  @P0 VIADD R3, R3, 0x1 ;  /* 0x0000000103030836 */ /* 0x000fc80000000000 */
[----:B------:R-:W-:Y:S01]  /*0690*/  IMAD.MOV.U32 R2, RZ, RZ, R3 ;  /* 0x000000ffff027224 */ /* 0x000fe200078e0003 */
[----:B------:R-:W-:-:S03]  /*06a0*/  SHF.R.S32.HI R3, RZ, 0x1f, R0 ;  /* 0x0000001fff037819 */ /* 0x000fc60000011400 */
[----:B------:R-:W-:Y:S01]  /*06b0*/  @!P2 IMAD.MOV R2, RZ, RZ, -R2 ;  /* 0x000000ffff02a224 */ /* 0x000fe200078e0a02 */
[----:B------:R-:W-:Y:S02]  /*06c0*/  @!P1 LOP3.LUT R2, RZ, R4, RZ, 0x33, !PT ;  /* 0x00000004ff029212 */ /* 0x000fe400078e33ff */
[----:B------:R-:W-:-:S03]  /*06d0*/  LEA.HI R3, R3, R0, RZ, 0x6 ;  /* 0x0000000003037211 */ /* 0x000fc600078f30ff */
[----:B------:R-:W-:Y:S02]  /*06e0*/  IMAD.SHL.U32 R12, R2, 0x4, RZ ;  /* 0x00000004020c7824 */ /* 0x000fe400078e00ff */
[----:B------:R-:W-:-:S03]  /*06f0*/  IMAD.MOV R2, RZ, RZ, -R2 ;  /* 0x000000ffff027224 */ /* 0x000fc600078e0a02 */
[----:B------:R-:W-:Y:S01]  /*0700*/  LEA.HI.SX32 R3, R3, -R12, 0x1a ;  /* 0x8000000c03037211 */ /* 0x000fe200078fd2ff */
[----:B------:R-:W-:Y:S01]  /*0710*/  IMAD R15, R4, R2, R5 ;  /* 0x00000002040f7224 */ /* 0x000fe200078e0205 */
[----:B------:R-:W-:Y:S01]  /*0720*/  IABS R4, R51 ;  /* 0x0000003300047213 */ /* 0x000fe20000000000 */
[----:B------:R-:W-:Y:S01]  /*0730*/  IMAD.MOV.U32 R2, RZ, RZ, RZ ;  /* 0x000000ffff027224 */ /* 0x000fe200078e00ff */
[----:B------:R-:W-:Y:S02]  /*0740*/  VIMNMX R10, PT, PT, R3, 0x4, PT ;  /* 0x00000004030a7848 */ /* 0x000fe40003fe0100 */
[----:B------:R-:W-:Y:S02]  /*0750*/  IABS R9, R15 ;  /* 0x0000000f00097213 */ /* 0x000fe40000000000 */
[----:B------:R-:W-:-:S04]  /*0760*/  IABS R7, R10 ;  /* 0x0000000a00077213 */ /* 0x000fc80000000000 */
[----:B------:R-:W0:Y:S08]  /*0770*/  I2F.RP R0, R7 ;  /* 0x0000000700007306 */ /* 0x000e300000209400 */
[----:B0-----:R-:W0:Y:S02]  /*0780*/  MUFU.RCP R0, R0 ;  /* 0x0000000000007308 */ /* 0x001e240000001000 */
[----:B0-----:R-:W-:Y:S01]  /*0790*/  VIADD R3, R0, 0xffffffe ;  /* 0x0ffffffe00037836 */ /* 0x001fe20000000000 */
[----:B------:R-:W-:-:S05]  /*07a0*/  IABS R0, R10 ;  /* 0x0000000a00007213 */ /* 0x000fca0000000000 */
[----:B------:R-:W0:Y:S01]  /*07b0*/  F2I.FTZ.U32.TRUNC.NTZ R3, R3 ;  /* 0x0000000300037305 */ /* 0x000e22000021f000 */
[----:B------:R-:W-:Y:S02]  /*07c0*/  IMAD.MOV R0, RZ, RZ, -R0 ;  /* 0x000000ffff007224 */ /* 0x000fe400078e0a00 */
[----:B0-----:R-:W-:-:S04]  /*07d0*/  IMAD.MOV R6, RZ, RZ, -R3 ;  /* 0x000000ffff067224 */ /* 0x001fc800078e0a03 */
[----:B------:R-:W-:Y:S02]  /*07e0*/  IMAD R5, R6, R7, RZ ;  /* 0x0000000706057224 */ /* 0x000fe400078e02ff */
[----:B------:R-:W0:Y:S02]  /*07f0*/  I2F.RP R6, R4 ;  /* 0x0000000400067306 */ /* 0x000e240000209400 */
[----:B------:R-:W-:Y:S01]  /*0800*/  IMAD.HI.U32 R2, R3, R5, R2 ;  /* 0x0000000503027227 */ /* 0x000fe200078e0002 */
[----:B------:R-:W-:-:S05]  /*0810*/  IABS R3, R50 ;  /* 0x0000003200037213 */ /* 0x000fca0000000000 */
[----:B------:R-:W-:Y:S01]  /*0820*/  IMAD.HI.U32 R2, R2, R9, RZ ;  /* 0x0000000902027227 */ /* 0x000fe200078e00ff */
[----:B------:R-:W1:Y:S03]  /*0830*/  I2F.RP R5, R3 ;  /* 0x0000000300057306 */ /* 0x000e660000209400 */
[----:B------:R-:W-:-:S05]  /*0840*/  IMAD R0, R2, R0, R9 ;  /* 0x0000000002007224 */ /* 0x000fca00078e0209 */
[----:B------:R-:W-:Y:S01]  /*0850*/  ISETP.GT.U32.AND P1, PT, R7, R0, PT ;  /* 0x000000000700720c */ /* 0x000fe20003f24070 */
[----:B0-----:R-:W0:Y:S08]  /*0860*/  MUFU.RCP R6, R6 ;  /* 0x0000000600067308 */ /* 0x001e300000001000 */
[----:B-1----:R-:W1:Y:S04]  /*0870*/  MUFU.RCP R5, R5 ;  /* 0x0000000500057308 */ /* 0x002e680000001000 */
[----:B------:R-:W-:-:S02]  /*0880*/  @!P1 IMAD.IADD R0, R0, 0x1, -R7 ;  /* 0x0000000100009824 */ /* 0x000fc400078e0a07 */
[----:B------:R-:W-:Y:S01]  /*0890*/  @!P1 VIADD R2, R2, 0x1 ;  /* 0x0000000102029836 */ /* 0x000fe20000000000 */
[----:B------:R-:W-:Y:S02]  /*08a0*/  ISETP.NE.AND P1, PT, R10, RZ, PT ;  /* 0x000000ff0a00720c */ /* 0x000fe40003f25270 */
[----:B------:R-:W-:Y:S01]  /*08b0*/  ISETP.GE.U32.AND P0, PT, R0, R7, PT ;  /* 0x000000070000720c */ /* 0x000fe20003f06070 */
[----:B0-----:R-:W-:Y:S01]  /*08c0*/  VIADD R8, R6, 0xffffffe ;  /* 0x0ffffffe06087836 */ /* 0x001fe20000000000 */
[----:B------:R-:W-:Y:S01]  /*08d0*/  LOP3.LUT R0, R15, R10, RZ, 0x3c, !PT ;  /* 0x0000000a0f007212 */ /* 0x000fe200078e3cff */
[----:B------:R-:W-:Y:S02]  /*08e0*/  IMAD.MOV.U32 R6, RZ, RZ, RZ ;  /* 0x000000ffff067224 */ /* 0x000fe400078e00ff */
[----:B------:R0:W2:Y:S01]  /*08f0*/  F2I.FTZ.U32.TRUNC.NTZ R9, R8 ;  /* 0x0000000800097305 */ /* 0x0000a2000021f000 */
[----:B------:R-:W-:Y:S01]  /*0900*/  ISETP.GE.AND P2, PT, R0, RZ, PT ;  /* 0x000000ff0000720c */ /* 0x000fe20003f46270 */
[----:B------:R-:W-:-:S02]  /*0910*/  IMAD.SHL.U32 R0, R151, 0x200000, RZ ;  /* 0x0020000097007824 */ /* 0x000fc400078e00ff */
[----:B-1----:R-:W-:-:S03]  /*0920*/  VIADD R5, R5, 0xffffffe ;  /* 0x0ffffffe05057836 */ /* 0x002fc60000000000 */
[----:B------:R-:W-:Y:S01]  /*0930*/  LOP3.LUT R0, R0, 0x600000, RZ, 0xc0, !PT ;  /* 0x0060000000007812 */ /* 0x000fe200078ec0ff */
[----:B------:R-:W-:Y:S01]  /*0940*/  @P0 VIADD R2, R2, 0x1 ;  /* 0x0000000102020836 */ /* 0x000fe20000000000 */
[----:B------:R1:W3:Y:S01]  /*0950*/  F2I.FTZ.U32.TRUNC.NTZ R7, R5 ;  /* 0x0000000500077305 */ /* 0x0002e2000021f000 */
[----:B0-----:R-:W-:Y:S01]  /*0960*/  IMAD.MOV.U32 R8, RZ, RZ, RZ ;  /* 0x000000ffff087224 */ /* 0x001fe200078e00ff */
[----:B------:R-:W-:-:S03]  /*0970*/  R2UR UR10, R0 ;  /* 0x00000000000a72ca */ /* 0x000fc600000e0000 */
[----:B------:R-:W-:Y:S01]  /*0980*/  @!P2 IMAD.MOV R2, RZ, RZ, -R2 ;  /* 0x000000ffff02a224 */ /* 0x000fe200078e0a02 */
[----:B------:R-:W-:Y:S01]  /*0990*/  @!P1 LOP3.LUT R2, RZ, R10, RZ, 0x33, !PT ;  /* 0x0000000aff029212 */ /* 0x000fe200078e33ff */
[----:B--2---:R-:W-:-:S03]  /*09a0*/  IMAD.MOV R13, RZ, RZ, -R9 ;  /* 0x000000ffff0d7224 */ /* 0x004fc600078e0a09 */
[----:B------:R-:W-:Y:S01]  /*09b0*/  PRMT R0, R40, 0x6540, R2 ;  /* 0x0000654028007816 */ /* 0x000fe20000000002 */
[----:B------:R-:W-:Y:S02]  /*09c0*/  IMAD R11, R13, R4, RZ ;  /* 0x000000040d0b7224 */ /* 0x000fe400078e02ff */
[----:B------:R-:W-:Y:S01]  /*09d0*/  IMAD.SHL.U32 R87, R2, 0x100, RZ ;  /* 0x0000010002577824 */ /* 0x000fe200078e00ff */
[----:B------:R-:W-:Y:S01]  /*09e0*/  LOP3.LUT R14, R0, 0xfe, RZ, 0xfc, !PT ;  /* 0x000000fe000e7812 */ /* 0x000fe200078efcff */
[----:B------:R-:W-:Y:S01]  /*09f0*/  IMAD.HI.U32 R86, R9, R11, R8 ;  /* 0x0000000b09567227 */ /* 0x000fe200078e0008 */
[----:B------:R-:W-:Y:S01]  /*0a00*/  IABS R85, R0 ;  /* 0x0000000000557213 */ /* 0x000fe20000000000 */
[----:B------:R-:W-:Y:S01]  /*0a10*/  UIADD3 UR10, UPT, UPT, UR8, UR10, URZ ;  /* 0x0000000a080a7290 */ /* 0x000fe2000fffe0ff */
[----:B------:R-:W-:Y:S01]  /*0a20*/  IABS R13, R14 ;  /* 0x0000000e000d7213 */ /* 0x000fe20000000000 */
[----:B-1----:R-:W-:Y:S01]  /*0a30*/  IMAD.MOV R5, RZ, RZ, -R2 ;  /* 0x000000ffff057224 */ /* 0x002fe200078e0a02 */
[C-C-:B------:R-:W-:Y:S01]  /*0a40*/  LOP3.LUT R157, R87.reuse, 0x2, R40.reuse, 0xfe, !PT ;  /* 0x00000002579d7812 */ /* 0x140fe200078efe28 */
[----:B---3--:R-:W-:Y:S01]  /*0a50*/  IMAD.MOV R2, RZ, RZ, -R7 ;  /* 0x000000ffff027224 */ /* 0x008fe200078e0a07 */
[C-C-:B------:R-:W-:Y:S01]  /*0a60*/  LOP3.LUT R17, R87.reuse, 0xa, R40.reuse, 0xfe, !PT ;  /* 0x0000000a57117812 */ /* 0x140fe200078efe28 */
[C---:B------:R-:W-:Y:S01]  /*0a70*/  IMAD.HI.U32 R9, R86.reuse, R13, RZ ;  /* 0x0000000d56097227 */ /* 0x040fe200078e00ff */
[----:B------:R-:W-:Y:S01]  /*0a80*/  IABS R83, R157 ;  /* 0x0000009d00537213 */ /* 0x000fe20000000000 */
[----:B------:R0:W-:Y:S01]  /*0a90*/  STL [R1+0x3c0], R14 ;  /* 0x0003c00e01007387 */ /* 0x0001e20000100800 */
[C-C-:B------:R-:W-:Y:S01]  /*0aa0*/  LOP3.LUT R18, R87.reuse, 0x4, R40.reuse, 0xfe, !PT ;  /* 0x0000000457127812 */ /* 0x140fe200078efe28 */
[----:B------:R-:W-:Y:S01]  /*0ab0*/  IMAD.MOV R9, RZ, RZ, -R9 ;  /* 0x000000ffff097224 */ /* 0x000fe200078e0a09 */
[C-C-:B------:R-:W-:Y:S01]  /*0ac0*/  LOP3.LUT R104, R87.reuse, 0x8, R40.reuse, 0xfe, !PT ;  /* 0x0000000857687812 */ /* 0x140fe200078efe28 */
[----:B------:R-:W-:Y:S01]  /*0ad0*/  IMAD.HI.U32 R8, R86, R83, RZ ;  /* 0x0000005356087227 */ /* 0x000fe200078e00ff */
[C---:B------:R-:W-:Y:S01]  /*0ae0*/  LOP3.LUT R16, R87.reuse, 0xc, R40, 0xfe, !PT ;  /* 0x0000000c57107812 */ /* 0x040fe200078efe28 */
[----:B------:R-:W-:Y:S01]  /*0af0*/  STL [R1+0x300], R157 ;  /* 0x0003009d01007387 */ /* 0x000fe20000100800 */
[----:B------:R-:W-:Y:S01]  /*0b00*/  IABS R81, R104 ;  /* 0x0000006800517213 */ /* 0x000fe20000000000 */
[----:B------:R-:W-:Y:S01]  /*0b10*/  IMAD R5, R10, R5, R15 ;  /* 0x000000050a057224 */ /* 0x000fe200078e020f */
[----:B------:R-:W-:Y:S01]  /*0b20*/  IABS R79, R16 ;  /* 0x00000010004f7213 */ /* 0x000fe20000000000 */
[----:B------:R-:W-:Y:S01]  /*0b30*/  IMAD.MOV.U32 R10, RZ, RZ, R2 ;  /* 0x000000ffff0a7224 */ /* 0x000fe200078e0002 */
[----:B0-----:R-:W-:Y:S01]  /*0b40*/  LOP3.LUT R14, R87, 0x10, R40, 0xfe, !PT ;  /* 0x00000010570e7812 */ /* 0x001fe200078efe28 */
[----:B------:R-:W-:Y:S01]  /*0b50*/  IMAD R84, R4, R9, R13 ;  /* 0x0000000904547224 */ /* 0x000fe200078e020d */
[----:B------:R-:W-:Y:S01]  /*0b60*/  IABS R13, R17 ;  /* 0x00000011000d7213 */ /* 0x000fe20000000000 */
[----:B------:R-:W-:Y:S01]  /*0b70*/  IMAD.MOV R8, RZ, RZ, -R8 ;  /* 0x000000ffff087224 */ /* 0x000fe200078e0a08 */
[----:B------:R-:W-:Y:S01]  /*0b80*/  STL [R1+0x304], R18 ;  /* 0x0003041201007387 */ /* 0x000fe20000100800 */
[----:B------:R-:W-:Y:S01]  /*0b90*/  IMAD.HI.U32 R2, R86, R85, RZ ;  /* 0x0000005556027227 */ /* 0x000fe200078e00ff */
[----:B------:R-:W-:-:S02]  /*0ba0*/  IABS R15, R14 ;  /* 0x0000000e000f7213 */ /* 0x000fc40000000000 */
[----:B------:R-:W-:Y:S01]  /*0bb0*/  STL [R1+0x310], R104 ;  /* 0x0003106801007387 */ /* 0x000fe20000100800 */
[----:B------:R-:W-:Y:S01]  /*0bc0*/  IMAD R11, R10, R3, RZ ;  /* 0x000000030a0b7224 */ /* 0x000fe200078e02ff */
[C---:B------:R-:W-:Y:S01]  /*0bd0*/  LOP3.LUT R106, R87.reuse, 0x18, R40, 0xfe, !PT ;  /* 0x00000018576a7812 */ /* 0x040fe200078efe28 */
[----:B------:R-:W-:Y:S01]  /*0be0*/  IMAD R83, R4, R8, R83 ;  /* 0x0000000804537224 */ /* 0x000fe200078e0253 */
[----:B------:R-:W-:Y:S01]  /*0bf0*/  STL [R1+0x37c], R17 ;  /* 0x00037c1101007387 */ /* 0x000fe20000100800 */
[----:B------:R-:W-:Y:S01]  /*0c00*/  IMAD.MOV R10, RZ, RZ, -R2 ;  /* 0x000000ffff0a7224 */ /* 0x000fe200078e0a02 */
[----:B------:R-:W-:Y:S01]  /*0c10*/  LOP3.LUT R107, R87, 0x14, R40, 0xfe, !PT ;  /* 0x00000014576b7812 */ /* 0x000fe200078efe28 */
[C---:B------:R-:W-:Y:S01]  /*0c20*/  IMAD.HI.U32 R8, R86.reuse, R13, RZ ;  /* 0x0000000d56087227 */ /* 0x040fe200078e00ff */
[----:B------:R0:W-:Y:S01]  /*0c30*/  STL [R1+0x378], R16 ;  /* 0x0003781001007387 */ /* 0x0001e20000100800 */
[----:B------:R-:W-:Y:S02]  /*0c40*/  IABS R75, R106 ;  /* 0x0000006a004b7213 */ /* 0x000fe40000000000 */
[----:B------:R-:W-:Y:S01]  /*0c50*/  IMAD.HI.U32 R2, R7, R11, R6 ;  /* 0x0000000b07027227 */ /* 0x000fe200078e0006 */
[----:B------:R-:W-:Y:S01]  /*0c60*/  IABS R11, R18 ;  /* 0x00000012000b7213 */ /* 0x000fe20000000000 */
[----:B------:R1:W-:Y:S01]  /*0c70*/  STL [R1+0x374], R14 ;  /* 0x0003740e01007387 */ /* 0x0003e20000100800 */
[C---:B------:R-:W-:Y:S01]  /*0c80*/  LOP3.LUT R109, R87.reuse, 0x12, R40, 0xfe, !PT ;  /* 0x00000012576d7812 */ /* 0x040fe200078efe28 */
[----:B------:R-:W-:Y:S01]  /*0c90*/  IMAD.MOV R8, RZ, RZ, -R8 ;  /* 0x000000ffff087224 */ /* 0x000fe200078e0a08 */
[C-C-:B------:R-:W-:Y:S01]  /*0ca0*/  LOP3.LUT R110, R87.reuse, 0x22, R40.reuse, 0xfe, !PT ;  /* 0x00000022576e7812 */ /* 0x140fe200078efe28 */
[C---:B------:R-:W-:Y:S01]  /*0cb0*/  IMAD.HI.U32 R9, R86.reuse, R79, RZ ;  /* 0x0000004f56097227 */ /* 0x040fe200078e00ff */
[----:B------:R-:W-:Y:S01]  /*0cc0*/  IABS R77, R109 ;  /* 0x0000006d004d7213 */ /* 0x000fe20000000000 */
[----:B------:R-:W-:Y:S01]  /*0cd0*/  STL [R1+0x370], R109 ;  /* 0x0003706d01007387 */ /* 0x000fe20000100800 */
[C-C-:B0-----:R-:W-:Y:S01]  /*0ce0*/  LOP3.LUT R16, R87.reuse, 0x20, R40.reuse, 0xfe, !PT ;  /* 0x0000002057107812 */ /* 0x141fe200078efe28 */
[----:B------:R-:W-:Y:S01]  /*0cf0*/  IMAD.HI.U32 R6, R86, R11, RZ ;  /* 0x0000000b56067227 */ /* 0x000fe200078e00ff */
[C-C-:B------:R-:W-:Y:S01]  /*0d00*/  LOP3.LUT R139, R87.reuse, 0x34, R40.reuse, 0xfe, !PT ;  /* 0x00000034578b7812 */ /* 0x140fe200078efe28 */
[----:B------:R-:W-:Y:S01]  /*0d10*/  STL [R1+0x334], R107 ;  /* 0x0003346b01007387 */ /* 0x000fe20000100800 */
[----:B-1----:R-:W-:Y:S01]  /*0d20*/  LOP3.LUT R14, R87, 0x1a, R40, 0xfe, !PT ;  /* 0x0000001a570e7812 */ /* 0x002fe200078efe28 */
[C---:B------:R-:W-:Y:S01]  /*0d30*/  IMAD R80, R4.reuse, R8, R13 ;  /* 0x0000000804507224 */ /* 0x040fe200078e020d */
[----:B------:R-:W-:Y:S01]  /*0d40*/  IABS R71, R110 ;  /* 0x0000006e00477213 */ /* 0x000fe20000000000 */
[----:B------:R-:W-:Y:S01]  /*0d50*/  IMAD R85, R4, R10, R85 ;  /* 0x0000000a04557224 */ /* 0x000fe200078e0255 */
[----:B------:R-:W-:Y:S01]  /*0d60*/  IABS R13, R14 ;  /* 0x0000000e000d7213 */ /* 0x000fe20000000000 */
[----:B------:R-:W-:Y:S01]  /*0d70*/  IMAD.MOV R9, RZ, RZ, -R9 ;  /* 0x000000ffff097224 */ /* 0x000fe200078e0a09 */
[----:B------:R0:W-:Y:S01]  /*0d80*/  STL [R1+0x32c], R14 ;  /* 0x00032c0e01007387 */ /* 0x0001e20000100800 */
[----:B------:R-:W-:Y:S01]  /*0d90*/  IMAD.HI.U32 R10, R86, R15, RZ ;  /* 0x0000000f560a7227 */ /* 0x000fe200078e00ff */
[----:B------:R-:W-:-:S02]  /*0da0*/  LOP3.LUT R133, R0, 0x40, RZ, 0xfc, !PT ;  /* 0x0000004000857812 */ /* 0x000fc400078efcff */
[----:B------:R-:W-:Y:S01]  /*0db0*/  STL [R1+0x330], R106 ;  /* 0x0003306a01007387 */ /* 0x000fe20000100800 */
[----:B------:R-:W-:Y:S01]  /*0dc0*/  IMAD.MOV R6, RZ, RZ, -R6 ;  /* 0x000000ffff067224 */ /* 0x000fe200078e0a06 */
[----:B------:R-:W-:Y:S01]  /*0dd0*/  LOP3.LUT R123, R0, 0x42, RZ, 0xfc, !PT ;  /* 0x00000042007b7812 */ /* 0x000fe200078efcff */
[----:B------:R-:W-:Y:S01]  /*0de0*/  IMAD.HI.U32 R7, R86, R81, RZ ;  /* 0x0000005156077227 */ /* 0x000fe200078e00ff */
[C-C-:B------:R-:W-:Y:S02]  /*0df0*/  LOP3.LUT R136, R87.reuse, 0x38, R40.reuse, 0xfe, !PT ;  /* 0x0000003857887812 */ /* 0x140fe400078efe28 */
[C-C-:B0-----:R-:W-:Y:S01]  /*0e00*/  LOP3.LUT R14, R87.reuse, 0x28, R40.reuse, 0xfe, !PT ;  /* 0x00000028570e7812 */ /* 0x141fe200078efe28 */
[----:B------:R-:W-:Y:S01]  /*0e10*/  IMAD R79, R4, R9, R79 ;  /* 0x00000009044f7224 */ /* 0x000fe200078e024f */
[----:B------:R-:W-:Y:S01]  /*0e20*/  LOP3.LUT R135, R87, 0x3a, R40, 0xfe, !PT ;  /* 0x0000003a57877812 */ /* 0x000fe200078efe28 */
[----:B------:R-:W-:Y:S01]  /*0e30*/  IMAD.MOV R10, RZ, RZ, -R10 ;  /* 0x000000ffff0a7224 */ /* 0x000fe200078e0a0a */
[----:B------:R-:W-:Y:S01]  /*0e40*/  IABS R69, R14 ;  /* 0x0000000e00457213 */ /* 0x000fe20000000000 */
[----:B------:R-:W-:Y:S01]  /*0e50*/  IMAD.HI.U32 R9, R86, R13, RZ ;  /* 0x0000000d56097227 */ /* 0x000fe200078e00ff */
[----:B------:R-:W-:-:S02]  /*0e60*/  IABS R55, R123 ;  /* 0x0000007b00377213 */ /* 0x000fc40000000000 */
[----:B------:R-:W-:Y:S01]  /*0e70*/  IABS R59, R136 ;  /* 0x00000088003b7213 */ /* 0x000fe20000000000 */
[C---:B------:R-:W-:Y:S01]  /*0e80*/  IMAD R82, R4.reuse, R6, R11 ;  /* 0x0000000604527224 */ /* 0x040fe200078e020b */
[----:B------:R-:W-:Y:S01]  /*0e90*/  IABS R11, R107 ;  /* 0x0000006b000b7213 */ /* 0x000fe20000000000 */
[----:B------:R-:W-:Y:S01]  /*0ea0*/  IMAD.MOV R7, RZ, RZ, -R7 ;  /* 0x000000ffff077224 */ /* 0x000fe200078e0a07 */
[C-C-:B------:R-:W-:Y:S01]  /*0eb0*/  LOP3.LUT R134, R87.reuse, 0x3c, R40.reuse, 0xfe, !PT ;  /* 0x0000003c57867812 */ /* 0x140fe200078efe28 */
[----:B------:R-:W-:Y:S01]  /*0ec0*/  IMAD R78, R4, R10, R15 ;  /* 0x0000000a044e7224 */ /* 0x000fe200078e020f */
[----:B------:R-:W-:Y:S01]  /*0ed0*/  LOP3.LUT R15, R87, 0x24, R40, 0xfe, !PT ;  /* 0x00000024570f7812 */ /* 0x000fe200078efe28 */
[----:B------:R-:W-:Y:S01]  /*0ee0*/  IMAD.MOV R9, RZ, RZ, -R9 ;  /* 0x000000ffff097224 */ /* 0x000fe200078e0a09 */
[----:B------:R-:W-:Y:S01]  /*0ef0*/  LOP3.LUT R122, R0, 0x50, RZ, 0xfc, !PT ;  /* 0x00000050007a7812 */ /* 0x000fe200078efcff */
[----:B------:R-:W-:Y:S01]  /*0f00*/  IMAD.HI.U32 R8, R86, R75, RZ ;  /* 0x0000004b56087227 */ /* 0x000fe200078e00ff */
[----:B------:R-:W-:-:S02]  /*0f10*/  LOP3.LUT R132, R0, 0x44, RZ, 0xfc, !PT ;  /* 0x0000004400847812 */ /* 0x000fc400078efcff */
[----:B------:R-:W-:Y:S01]  /*0f20*/  IABS R57, R134 ;  /* 0x0000008600397213 */ /* 0x000fe20000000000 */
[----:B------:R-:W-:Y:S01]  /*0f30*/  IMAD R81, R4, R7, R81 ;  /* 0x0000000704517224 */ /* 0x000fe200078e0251 */
[----:B------:R-:W-:Y:S01]  /*0f40*/  LOP3.LUT R130, R0, 0x4c, RZ, 0xfc, !PT ;  /* 0x0000004c00827812 */ /* 0x000fe200078efcff */
[----:B------:R-:W-:Y:S01]  /*0f50*/  IMAD.HI.U32 R7, R86, R11, RZ ;  /* 0x0000000b56077227 */ /* 0x000fe200078e00ff */
[----:B------:R-:W-:Y:S02]  /*0f60*/  LOP3.LUT R105, R0, 0x4a, RZ, 0xfc, !PT ;  /* 0x0000004a00697812 */ /* 0x000fe400078efcff */
[----:B------:R-:W-:Y:S01]  /*0f70*/  IABS R49, R130 ;  /* 0x0000008200317213 */ /* 0x000fe20000000000 */
[----:B------:R-:W-:Y:S01]  /*0f80*/  IMAD R74, R4, R9, R13 ;  /* 0x00000009044a7224 */ /* 0x000fe200078e020d */
[----:B------:R-:W-:Y:S01]  /*0f90*/  IABS R13, R15 ;  /* 0x0000000f000d7213 */ /* 0x000fe20000000000 */
[----:B------:R-:W-:Y:S01]  /*0fa0*/  IMAD.MOV R8, RZ, RZ, -R8 ;  /* 0x000000ffff087224 */ /* 0x000fe200078e0a08 */
[----:B------:R-:W-:Y:S01]  /*0fb0*/  LOP3.LUT R113, R0, 0x52, RZ, 0xfc, !PT ;  /* 0x0000005200717812 */ /* 0x000fe200078efcff */
[----:B------:R-:W-:Y:S01]  /*0fc0*/  IMAD.IADD R5, R12, 0x1, R5 ;  /* 0x000000010c057824 */ /* 0x000fe200078e0205 */
[----:B------:R-:W-:Y:S01]  /*0fd0*/  LOP3.LUT R12, R87, 0x1c, R40, 0xfe, !PT ;  /* 0x0000001c570c7812 */ /* 0x000fe200078efe28 */
[----:B------:R-:W-:Y:S01]  /*0fe0*/  IMAD.MOV R7, RZ, RZ, -R7 ;  /* 0x000000ffff077224 */ /* 0x000fe200078e0a07 */
[----:B------:R-:W-:Y:S01]  /*0ff0*/  LOP3.LUT R131, R0, 0x48, RZ, 0xfc, !PT ;  /* 0x0000004800837812 */ /* 0x000fe200078efcff */
[----:B------:R-:W-:Y:S01]  /*1000*/  IMAD.HI.U32 R6, R86, R77, RZ ;  /* 0x0000004d56067227 */ /* 0x000fe200078e00ff */
[----:B------:R-:W-:Y:S01]  /*1010*/  IABS R73, R12 ;  /* 0x0000000c00497213 */ /* 0x000fe20000000000 */
[----:B------:R0:W-:Y:S01]  /*1020*/  STL [R1+0x328], R12 ;  /* 0x0003280c01007387 */ /* 0x0001e20000100800 */
[----:B------:R-:W-:Y:S01]  /*1030*/  IABS R47, R113 ;  /* 0x00000071002f7213 */ /* 0x000fe20000000000 */
[----:B------:R-:W-:Y:S01]  /*1040*/  IMAD R75, R4, R8, R75 ;  /* 0x00000008044b7224 */ /* 0x000fe200078e024b */
[----:B------:R-:W-:Y:S01]  /*1050*/  LOP3.LUT R128, R0, 0x5a, RZ, 0xfc, !PT ;  /* 0x0000005a00807812 */ /* 0x000fe200078efcff */
[----:B------:R-:W-:Y:S01]  /*1060*/  IMAD.HI.U32 R8, R86, R13, RZ ;  /* 0x0000000d56087227 */ /* 0x000fe200078e00ff */
[----:B------:R1:W-:Y:S01]  /*1070*/  STL [R1+0x36c], R16 ;  /* 0x00036c1001007387 */ /* 0x0003e20000100800 */
[----:B------:R-:W-:-:S02]  /*1080*/  IABS R53, R131 ;  /* 0x0000008300357213 */ /* 0x000fc40000000000 */
[----:B------:R-:W-:Y:S01]  /*1090*/  IMAD R76, R4, R7, R11 ;  /* 0x00000007044c7224 */ /* 0x000fe200078e020b */
[----:B------:R-:W-:Y:S01]  /*10a0*/  IABS R11, R16 ;  /* 0x00000010000b7213 */ /* 0x000fe20000000000 */
[----:B------:R-:W-:Y:S01]  /*10b0*/  IMAD.MOV R6, RZ, RZ, -R6 ;  /* 0x000000ffff067224 */ /* 0x000fe200078e0a06 */
[C---:B0-----:R-:W-:Y:S01]  /*10c0*/  LOP3.LUT R12, R87.reuse, 0x2a, R40, 0xfe, !PT ;  /* 0x0000002a570c7812 */ /* 0x041fe200078efe28 */
[----:B------:R-:W-:Y:S01]  /*10d0*/  IMAD.MOV R8, RZ, RZ, -R8 ;  /* 0x000000ffff087224 */ /* 0x000fe200078e0a08 */
[----:B------:R-:W-:Y:S01]  /*10e0*/  STL [R1+0x368], R110 ;  /* 0x0003686e01007387 */ /* 0x000fe20000100800 */
[----:B------:R-:W-:Y:S01]  /*10f0*/  IMAD.HI.U32 R9, R86, R69, RZ ;  /* 0x0000004556097227 */ /* 0x000fe200078e00ff */
[----:B-1----:R-:W-:Y:S02]  /*1100*/  LOP3.LUT R16, R87, 0x2c, R40, 0xfe, !PT ;  /* 0x0000002c57107812 */ /* 0x002fe400078efe28 */
[----:B------:R0:W-:Y:S01]  /*1110*/  STL [R1+0x364], R15 ;  /* 0x0003640f01007387 */ /* 0x0001e20000100800 */
[----:B------:R-:W-:Y:S01]  /*1120*/  IMAD R77, R4, R6, R77 ;  /* 0x00000006044d7224 */ /* 0x000fe200078e024d */
[----:B------:R-:W-:Y:S01]  /*1130*/  IABS R65, R16 ;  /* 0x0000001000417213 */ /* 0x000fe20000000000 */
[----:B------:R-:W-:Y:S01]  /*1140*/  IMAD.HI.U32 R6, R86, R11, RZ ;  /* 0x0000000b56067227 */ /* 0x000fe200078e00ff */
[----:B------:R1:W-:Y:S01]  /*1150*/  STL [R1+0x360], R14 ;  /* 0x0003600e01007387 */ /* 0x0003e20000100800 */
[----:B------:R-:W-:-:S02]  /*1160*/  LOP3.LUT R127, R0, 0x60, RZ, 0xfc, !PT ;  /* 0x00000060007f7812 */ /* 0x000fc400078efcff */
[----:B------:R-:W-:Y:S01]  /*1170*/  IMAD R70, R4, R8, R13 ;  /* 0x0000000804467224 */ /* 0x000fe200078e020d */
[----:B------:R2:W-:Y:S01]  /*1180*/  STL [R1+0x35c], R12 ;  /* 0x00035c0c01007387 */ /* 0x0005e20000100800 */
[----:B------:R-:W-:Y:S01]  /*1190*/  IMAD.MOV R9, RZ, RZ, -R9 ;  /* 0x000000ffff097224 */ /* 0x000fe200078e0a09 */
[----:B0-----:R-:W-:Y:S01]  /*11a0*/  IABS R15, R12 ;  /* 0x0000000c000f7213 */ /* 0x001fe20000000000 */
[----:B------:R-:W-:Y:S01]  /*11b0*/  IMAD.MOV R6, RZ, RZ, -R6 ;  /* 0x000000ffff067224 */ /* 0x000fe200078e0a06 */
[----:B------:R-:W-:Y:S01]  /*11c0*/  IABS R13, R139 ;  /* 0x0000008b000d7213 */ /* 0x000fe20000000000 */
[----:B------:R-:W-:Y:S01]  /*11d0*/  IMAD.HI.U32 R7, R86, R71, RZ ;  /* 0x0000004756077227 */ /* 0x000fe200078e00ff */
[C-C-:B-1----:R-:W-:Y:S01]  /*11e0*/  LOP3.LUT R14, R87.reuse, 0x30, R40.reuse, 0xfe, !PT ;  /* 0x00000030570e7812 */ /* 0x142fe200078efe28 */
[----:B------:R-:W-:Y:S01]  /*11f0*/  STL [R1+0x358], R16 ;  /* 0x0003581001007387 */ /* 0x000fe20000100800 */
[----:B------:R-:W-:Y:S01]  /*1200*/  LOP3.LUT R108, R0, 0x54, RZ, 0xfc, !PT ;  /* 0x00000054006c7812 */ /* 0x000fe200078efcff */
[----:B------:R-:W-:Y:S01]  /*1210*/  IMAD R69, R4, R9, R69 ;  /* 0x0000000904457224 */ /* 0x000fe200078e0245 */
[----:B--2---:R-:W-:Y:S01]  /*1220*/  LOP3.LUT R12, R87, 0x32, R40, 0xfe, !PT ;  /* 0x00000032570c7812 */ /* 0x004fe200078efe28 */
[----:B------:R-:W-:Y:S01]  /*1230*/  IMAD.HI.U32 R9, R86, R13, RZ ;  /* 0x0000000d56097227 */ /* 0x000fe200078e00ff */
[----:B------:R-:W-:Y:S01]  /*1240*/  LOP3.LUT R111, R0, 0x5c, RZ, 0xfc, !PT ;  /* 0x0000005c006f7812 */ /* 0x000fe200078efcff */
[----:B------:R-:W-:Y:S01]  /*1250*/  STL [R1+0x354], R14 ;  /* 0x0003540e01007387 */ /* 0x000fe20000100800 */
[----:B------:R-:W-:Y:S01]  /*1260*/  IABS R61, R12 ;  /* 0x0000000c003d7213 */ /* 0x000fe20000000000 */
[----:B------:R-:W-:Y:S01]  /*1270*/  IMAD R72, R4, R6, R11 ;  /* 0x0000000604487224 */ /* 0x000fe200078e020b */
[----:B------:R-:W-:Y:S01]  /*1280*/  IABS R11, R14 ;  /* 0x0000000e000b7213 */ /* 0x000fe20000000000 */
[----:B------:R-:W-:Y:S01]  /*1290*/  IMAD.HI.U32 R10, R86, R73, RZ ;  /* 0x00000049560a7227 */ /* 0x000fe200078e00ff */
[----:B------:R-:W-:Y:S01]  /*12a0*/  IABS R43, R111 ;  /* 0x0000006f002b7213 */ /* 0x000fe20000000000 */
[----:B------:R0:W-:Y:S01]  /*12b0*/  STL [R1+0x350], R12 ;  /* 0x0003500c01007387 */ /* 0x0001e20000100800 */
[C---:B------:R-:W-:Y:S01]  /*12c0*/  LOP3.LUT R124, R0.reuse, 0x6c, RZ, 0xfc, !PT ;  /* 0x0000006c007c7812 */ /* 0x040fe200078efcff */
[----:B------:R-:W-:Y:S01]  /*12d0*/  IMAD.MOV R7, RZ, RZ, -R7 ;  /* 0x000000ffff077224 */ /* 0x000fe200078e0a07 */
[C---:B------:R-:W-:Y:S01]  /*12e0*/  LOP3.LUT R129, R0.reuse, 0x58, RZ, 0xfc, !PT ;  /* 0x0000005800817812 */ /* 0x040fe200078efcff */
[----:B------:R-:W-:Y:S01]  /*12f0*/  IMAD.MOV R9, RZ, RZ, -R9 ;  /* 0x000000ffff097224 */ /* 0x000fe200078e0a09 */
[----:B------:R-:W-:Y:S01]  /*1300*/  LOP3.LUT R125, R0, 0x6a, RZ, 0xfc, !PT ;  /* 0x0000006a007d7812 */ /* 0x000fe200078efcff */
[----:B------:R-:W-:Y:S01]  /*1310*/  IMAD.HI.U32 R8, R86, R61, RZ ;  /* 0x0000003d56087227 */ /* 0x000fe200078e00ff */
[----:B------:R-:W-:Y:S01]  /*1320*/  IABS R45, R129 ;  /* 0x00000081002d7213 */ /* 0x000fe20000000000 */
[----:B------:R-:W-:Y:S01]  /*1330*/  STL [R1+0x348], R139 ;  /* 0x0003488b01007387 */ /* 0x000fe20000100800 */
[----:B------:R-:W-:Y:S01]  /*1340*/  LOP3.LUT R138, R0, 0x68, RZ, 0xfc, !PT ;  /* 0x00000068008a7812 */ /* 0x000fe200078efcff */
[----:B------:R-:W-:Y:S01]  /*1350*/  IMAD.MOV R10, RZ, RZ, -R10 ;  /* 0x000000ffff0a7224 */ /* 0x000fe200078e0a0a */
[----:B------:R-:W-:Y:S01]  /*1360*/  IABS R37, R125 ;  /* 0x0000007d00257213 */ /* 0x000fe20000000000 */
[----:B------:R-:W-:Y:S01]  /*1370*/  IMAD R71, R4, R7, R71 ;  /* 0x0000000704477224 */ /* 0x000fe200078e0247 */
[----:B------:R-:W-:Y:S01]  /*1380*/  STL [R1+0x344], R136 ;  /* 0x0003448801007387 */ /* 0x000fe20000100800 */
[----:B------:R-:W-:Y:S01]  /*1390*/  IMAD.HI.U32 R7, R86, R11, RZ ;  /* 0x0000000b56077227 */ /* 0x000fe200078e00ff */
[----:B------:R-:W-:-:S02]  /*13a0*/  LOP3.LUT R112, R0, 0x64, RZ, 0xfc, !PT ;  /* 0x0000006400707812 */ /* 0x000fc400078efcff */
[----:B------:R-:W-:Y:S01]  /*13b0*/  STL [R1+0x340], R135 ;  /* 0x0003408701007387 */ /* 0x000fe20000100800 */
[C---:B------:R-:W-:Y:S01]  /*13c0*/  IMAD R60, R4.reuse, R9, R13 ;  /* 0x00000009043c7224 */ /* 0x040fe200078e020d */
[----:B------:R-:W-:Y:S01]  /*13d0*/  IABS R13, R133 ;  /* 0x00000085000d7213 */ /* 0x000fe20000000000 */
[----:B------:R-:W-:Y:S01]  /*13e0*/  IMAD.MOV R8, RZ, RZ, -R8 ;  /* 0x000000ffff087224 */ /* 0x000fe200078e0a08 */
[----:B------:R-:W-:Y:S01]  /*13f0*/  STL [R1+0x33c], R134 ;  /* 0x00033c8601007387 */ /* 0x000fe20000100800 */
[----:B------:R-:W-:Y:S01]  /*1400*/  IMAD R73, R4, R10, R73 ;  /* 0x0000000a04497224 */ /* 0x000fe200078e0249 */
[----:B------:R-:W-:Y:S01]  /*1410*/  LOP3.LUT R156, R0, 0x78, RZ, 0xfc, !PT ;  /* 0x00000078009c7812 */ /* 0x000fe200078efcff */
[C---:B------:R-:W-:Y:S01]  /*1420*/  IMAD.HI.U32 R10, R86.reuse, R15, RZ ;  /* 0x0000000f560a7227 */ /* 0x040fe200078e00ff */
[----:B------:R-:W-:Y:S01]  /*1430*/  STL [R1+0x338], R133 ;  /* 0x0003388501007387 */ /* 0x000fe20000100800 */
[----:B------:R-:W-:Y:S02]  /*1440*/  IABS R39, R112 ;  /* 0x0000007000277213 */ /* 0x000fe40000000000 */
[----:B------:R-:W-:Y:S01]  /*1450*/  IMAD.MOV R7, RZ, RZ, -R7 ;  /* 0x000000ffff077224 */ /* 0x000fe200078e0a07 */
[----:B------:R-:W-:Y:S01]  /*1460*/  STL [R1+0x450], R123 ;  /* 0x0004507b01007387 */ /* 0x000fe20000100800 */
[----:B------:R-:W-:Y:S01]  /*1470*/  IMAD.HI.U32 R6, R86, R65, RZ ;  /* 0x0000004156067227 */ /* 0x000fe200078e00ff */
[----:B------:R-:W-:-:S02]  /*1480*/  LOP3.LUT R126, R0, 0x62, RZ, 0xfc, !PT ;  /* 0x00000062007e7812 */ /* 0x000fc400078efcff */
[----:B------:R-:W-:Y:S01]  /*1490*/  STL [R1+0x464], R132 ;  /* 0x0004648401007387 */ /* 0x000fe20000100800 */
[----:B------:R-:W-:Y:S01]  /*14a0*/  IMAD R61, R4, R8, R61 ;  /* 0x00000008043d7224 */ /* 0x000fe200078e023d */
[----:B------:R-:W-:Y:S01]  /*14b0*/  LOP3.LUT R120, R0, 0x74, RZ, 0xfc, !PT ;  /* 0x0000007400787812 */ /* 0x000fe200078efcff */
[----:B------:R-:W-:Y:S01]  /*14c0*/  IMAD.HI.U32 R8, R86, R13, RZ ;  /* 0x0000000d56087227 */ /* 0x000fe200078e00ff */
[----:B------:R-:W-:Y:S01]  /*14d0*/  STL [R1+0x474], R131 ;  /* 0x0004748301007387 */ /* 0x000fe20000100800 */
[----:B------:R-:W-:Y:S02]  /*14e0*/  IABS R41, R126 ;  /* 0x0000007e00297213 */ /* 0x000fe40000000000 */
[----:B------:R-:W-:Y:S01]  /*14f0*/  IMAD.MOV R10, RZ, RZ, -R10 ;  /* 0x000000ffff0a7224 */ /* 0x000fe200078e0a0a */
[----:B------:R-:W-:Y:S01]  /*1500*/  STL [R1+0x470], R105 ;  /* 0x0004706901007387 */ /* 0x000fe20000100800 */
[----:B------:R-:W-:Y:S01]  /*1510*/  IMAD R64, R4, R7, R11 ;  /* 0x0000000704407224 */ /* 0x000fe200078e020b */
[----:B------:R-:W-:Y:S01]  /*1520*/  IABS R11, R135 ;  /* 0x00000087000b7213 */ /* 0x000fe20000000000 */
[----:B------:R-:W-:Y:S01]  /*1530*/  IMAD.MOV R6, RZ, RZ, -R6 ;  /* 0x000000ffff067224 */ /* 0x000fe200078e0a06 */
[----:B------:R-:W-:Y:S01]  /*1540*/  STL [R1+0x46c], R130 ;  /* 0x00046c8201007387 */ /* 0x000fe20000100800 */
[----:B------:R-:W-:Y:S01]  /*1550*/  IMAD.MOV R8, RZ, RZ, -R8 ;  /* 0x000000ffff087224 */ /* 0x000fe200078e0a08 */
[----:B------:R-:W-:Y:S01]  /*1560*/  LOP3.LUT R121, R0, 0x72, RZ, 0xfc, !PT ;  /* 0x0000007200797812 */ /* 0x000fe200078efcff */
[----:B------:R-:W-:Y:S01]  /*1570*/  IMAD R68, R4, R10, R15 ;  /* 0x0000000a04447224 */ /* 0x000fe200078e020f */
[----:B------:R-:W-:Y:S01]  /*1580*/  IABS R15, R132 ;  /* 0x00000084000f7213 */ /* 0x000fe20000000000 */
[----:B------:R-:W-:Y:S01]  /*1590*/  IMAD.HI.U32 R9, R86, R55, RZ ;  /* 0x0000003756097227 */ /* 0x000fe200078e00ff */
[----:B------:R-:W-:Y:S01]  /*15a0*/  STL [R1+0x468], R122 ;  /* 0x0004687a01007387 */ /* 0x000fe20000100800 */
[----:B------:R-:W-:-:S02]  /*15b0*/  IABS R33, R120 ;  /* 0x0000007800217213 */ /* 0x000fc40000000000 */
[----:B------:R-:W-:Y:S01]  /*15c0*/  IMAD.HI.U32 R10, R86, R59, RZ ;  /* 0x0000003b560a7227 */ /* 0x000fe200078e00ff */
[----:B------:R-:W-:Y:S01]  /*15d0*/  STL [R1+0x460], R113 ;  /* 0x0004607101007387 */ /* 0x000fe20000100800 */
[----:B------:R-:W-:Y:S02]  /*15e0*/  LOP3.LUT R137, R0, 0x70, RZ, 0xfc, !PT ;  /* 0x0000007000897812 */ /* 0x000fe400078efcff */
[----:B------:R-:W-:Y:S01]  /*15f0*/  IMAD R65, R4, R6, R65 ;  /* 0x0000000604417224 */ /* 0x000fe200078e0241 */
[----:B------:R-:W-:Y:S01]  /*1600*/  STL [R1+0x45c], R108 ;  /* 0x00045c6c01007387 */ /* 0x000fe20000100800 */
[----:B------:R-:W-:Y:S01]  /*1610*/  IMAD.HI.U32 R6, R86, R11, RZ ;  /* 0x0000000b56067227 */ /* 0x000fe200078e00ff */
[----:B------:R-:W-:Y:S02]  /*1620*/  LOP3.LUT R117, R0, 0x82, RZ, 0xfc, !PT ;  /* 0x0000008200757812 */ /* 0x000fe400078efcff */
[----:B------:R-:W-:Y:S01]  /*1630*/  STL [R1+0x458], R129 ;  /* 0x0004588101007387 */ /* 0x000fe20000100800 */
[----:B------:R-:W-:Y:S01]  /*1640*/  IMAD R56, R4, R8, R13 ;  /* 0x0000000804387224 */ /* 0x000fe200078e020d */
[----:B------:R-:W-:Y:S01]  /*1650*/  IABS R13, R122 ;  /* 0x0000007a000d7213 */ /* 0x000fe20000000000 */
[----:B------:R-:W-:Y:S01]  /*1660*/  IMAD.MOV R9, RZ, RZ, -R9 ;  /* 0x000000ffff097224 */ /* 0x000fe200078e0a09 */
[----:B------:R-:W-:Y:S01]  /*1670*/  STL [R1+0x454], R128 ;  /* 0x0004548001007387 */ /* 0x000fe20000100800 */
[----:B------:R-:W-:Y:S01]  /*1680*/  IMAD.MOV R10, RZ, RZ, -R10 ;  /* 0x000000ffff0a7224 */ /* 0x000fe200078e0a0a */
[----:B------:R-:W-:Y:S01]  /*1690*/  IABS R35, R137 ;  /* 0x0000008900237213 */ /* 0x000fe20000000000 */
[----:B------:R-:W-:Y:S01]  /*16a0*/  IMAD.MOV R6, RZ, RZ, -R6 ;  /* 0x000000ffff067224 */ /* 0x000fe200078e0a06 */
[----:B------:R-:W-:Y:S01]  /*16b0*/  STL [R1+0x44c], R111 ;  /* 0x00044c6f01007387 */ /* 0x000fe20000100800 */
[----:B------:R-:W-:Y:S01]  /*16c0*/  IMAD.HI.U32 R7, R86, R57, RZ ;  /* 0x0000003956077227 */ /* 0x000fe200078e00ff */
[----:B------:R-:W-:-:S02]  /*16d0*/  LOP3.LUT R119, R0, 0x7a, RZ, 0xfc, !PT ;  /* 0x0000007a00777812 */ /* 0x000fc400078efcff */
[----:B------:R-:W-:Y:S01]  /*16e0*/  STL [R1+0x448], R127 ;  /* 0x0004487f01007387 */ /* 0x000fe20000100800 */
[----:B------:R-:W-:Y:S01]  /*16f0*/  IMAD R55, R4, R9, R55 ;  /* 0x0000000904377224 */ /* 0x000fe200078e0237 */
[----:B------:R-:W-:Y:S01]  /*1700*/  LOP3.LUT R118, R0, 0x7c, RZ, 0xfc, !PT ;  /* 0x0000007c00767812 */ /* 0x000fe200078efcff */
[----:B------:R-:W-:Y:S01]  /*1710*/  IMAD R59, R4, R10, R59 ;  /* 0x0000000a043b7224 */ /* 0x000fe200078e023b */
[----:B------:R-:W-:Y:S01]  /*1720*/  STL [R1+0x444], R126 ;  /* 0x0004447e01007387 */ /* 0x000fe20000100800 */
[----:B------:R-:W-:Y:S01]  /*1730*/  IMAD.HI.U32 R9, R86, R13, RZ ;  /* 0x0000000d56097227 */ /* 0x000fe200078e00ff */
[----:B------:R-:W-:Y:S02]  /*1740*/  LOP3.LUT R116, R0, 0x84, RZ, 0xfc, !PT ;  /* 0x0000008400747812 */ /* 0x000fe400078efcff */
[----:B------:R-:W-:Y:S01]  /*1750*/  STL [R1+0x440], R112 ;  /* 0x0004407001007387 */ /* 0x000fe20000100800 */
[----:B------:R-:W-:Y:S01]  /*1760*/  IMAD.HI.U32 R10, R86, R15, RZ ;  /* 0x0000000f560a7227 */ /* 0x000fe200078e00ff */
[----:B------:R-:W-:-:S02]  /*1770*/  LOP3.LUT R155, R0, 0x80, RZ, 0xfc, !PT ;  /* 0x00000080009b7812 */ /* 0x000fc400078efcff */
        /* <DEDUP_REMOVED lines=10> */
[----:B0-----:R-:W-:-:S02]  /*1820*/  LOP3.LUT R12, R0, 0x88, RZ, 0xfc, !PT ;  /* 0x00000088000c7812 */ /* 0x001fc400078efcff */
[----:B------:R-:W-:Y:S01]  /*1830*/  STL [R1+0x4cc], R137 ;  /* 0x0004cc8901007387 */ /* 0x000fe20000100800 */
[----:B------:R-:W-:Y:S01]  /*1840*/  IMAD R57, R4, R7, R57 ;  /* 0x0000000704397224 */ /* 0x000fe200078e0239 */
[----:B------:R-:W-:Y:S01]  /*1850*/  IABS R27, R116 ;  /* 0x00000074001b7213 */ /* 0x000fe20000000000 */
[----:B------:R-:W-:Y:S01]  /*1860*/  IMAD.HI.U32 R7, R86, R11, RZ ;  /* 0x0000000b56077227 */ /* 0x000fe200078e00ff */
[----:B------:R-:W-:Y:S01]  /*1870*/  STL [R1+0x4d0], R121 ;  /* 0x0004d07901007387 */ /* 0x000fe20000100800 */
[----:B------:R-:W-:Y:S02]  /*1880*/  LOP3.LUT R154, R0, 0x8a, RZ, 0xfc, !PT ;  /* 0x0000008a009a7812 */ /* 0x000fe400078efcff */
[C---:B------:R-:W-:Y:S01]  /*1890*/  IMAD R48, R4.reuse, R9, R13 ;  /* 0x0000000904307224 */ /* 0x040fe200078e020d */
[----:B------:R-:W-:Y:S01]  /*18a0*/  IABS R13, R128 ;  /* 0x00000080000d7213 */ /* 0x000fe20000000000 */
[----:B------:R-:W-:Y:S01]  /*18b0*/  IMAD R54, R4, R10, R15 ;  /* 0x0000000a04367224 */ /* 0x000fe200078e020f */
[----:B------:R-:W-:Y:S01]  /*18c0*/  IABS R15, R127 ;  /* 0x0000007f000f7213 */ /* 0x000fe20000000000 */
[----:B------:R-:W-:Y:S01]  /*18d0*/  IMAD.MOV R8, RZ, RZ, -R8 ;  /* 0x000000ffff087224 */ /* 0x000fe200078e0a08 */
[----:B------:R-:W-:Y:S01]  /*18e0*/  STL [R1+0x4e0], R120 ;  /* 0x0004e07801007387 */ /* 0x000fe20000100800 */
[----:B------:R-:W-:Y:S01]  /*18f0*/  IMAD.HI.U32 R10, R86, R47, RZ ;  /* 0x0000002f560a7227 */ /* 0x000fe200078e00ff */
[----:B------:R-:W-:-:S02]  /*1900*/  IABS R29, R155 ;  /* 0x0000009b001d7213 */ /* 0x000fc40000000000 */
[----:B------:R-:W-:Y:S01]  /*1910*/  STL [R1+0x4dc], R156 ;  /* 0x0004dc9c01007387 */ /* 0x000fe20000100800 */
[----:B------:R-:W-:Y:S01]  /*1920*/  IMAD.MOV R7, RZ, RZ, -R7 ;  /* 0x000000ffff077224 */ /* 0x000fe200078e0a07 */
[----:B------:R-:W-:Y:S01]  /*1930*/  LOP3.LUT R115, R0, 0x8c, RZ, 0xfc, !PT ;  /* 0x0000008c00737812 */ /* 0x000fe200078efcff */
[----:B------:R-:W-:Y:S01]  /*1940*/  IMAD.HI.U32 R6, R86, R53, RZ ;  /* 0x0000003556067227 */ /* 0x000fe200078e00ff */
[----:B------:R-:W-:Y:S01]  /*1950*/  STL [R1+0x4e4], R119 ;  /* 0x0004e47701007387 */ /* 0x000fe20000100800 */
[----:B------:R-:W-:Y:S02]  /*1960*/  LOP3.LUT R114, R0, 0x90, RZ, 0xfc, !PT ;  /* 0x0000009000727812 */ /* 0x000fe400078efcff */
[----:B------:R-:W-:Y:S01]  /*1970*/  IMAD R49, R4, R8, R49 ;  /* 0x0000000804317224 */ /* 0x000fe200078e0231 */
[----:B------:R-:W-:Y:S01]  /*1980*/  STL [R1+0x4ec], R118 ;  /* 0x0004ec7601007387 */ /* 0x000fe20000100800 */
[----:B------:R-:W-:Y:S01]  /*1990*/  IMAD.MOV R10, RZ, RZ, -R10 ;  /* 0x000000ffff0a7224 */ /* 0x000fe200078e0a0a */
[----:B------:R-:W-:Y:S01]  /*19a0*/  LOP3.LUT R153, R0, 0x94, RZ, 0xfc, !PT ;  /* 0x0000009400997812 */ /* 0x000fe200078efcff */
[----:B------:R-:W-:Y:S01]  /*19b0*/  IMAD.HI.U32 R8, R86, R13, RZ ;  /* 0x0000000d56087227 */ /* 0x000fe200078e00ff */
[----:B------:R-:W-:Y:S01]  /*19c0*/  STL [R1+0x4f8], R155 ;  /* 0x0004f89b01007387 */ /* 0x000fe20000100800 */
[----:B------:R-:W-:-:S02]  /*19d0*/  IABS R25, R154 ;  /* 0x0000009a00197213 */ /* 0x000fc40000000000 */
[C---:B------:R-:W-:Y:S01]  /*19e0*/  IMAD R52, R4.reuse, R7, R11 ;  /* 0x0000000704347224 */ /* 0x040fe200078e020b */
[----:B------:R-:W-:Y:S01]  /*19f0*/  IABS R11, R108 ;  /* 0x0000006c000b7213 */ /* 0x000fe20000000000 */
[----:B------:R-:W-:Y:S01]  /*1a00*/  IMAD.MOV R6, RZ, RZ, -R6 ;  /* 0x000000ffff067224 */ /* 0x000fe200078e0a06 */
[----:B------:R-:W-:Y:S01]  /*1a10*/  STL [R1+0x4f4], R117 ;  /* 0x0004f47501007387 */ /* 0x000fe20000100800 */
[----:B------:R-:W-:Y:S01]  /*1a20*/  IMAD R47, R4, R10, R47 ;  /* 0x0000000a042f7224 */ /* 0x000fe200078e022f */
[----:B------:R-:W-:Y:S01]  /*1a30*/  LOP3.LUT R16, R0, 0x98, RZ, 0xfc, !PT ;  /* 0x0000009800107812 */ /* 0x000fe200078efcff */
[----:B------:R-:W-:Y:S01]  /*1a40*/  IMAD.MOV R8, RZ, RZ, -R8 ;  /* 0x000000ffff087224 */ /* 0x000fe200078e0a08 */
[----:B------:R0:W-:Y:S01]  /*1a50*/  STL [R1+0x4e8], R12 ;  /* 0x0004e80c01007387 */ /* 0x0001e20000100800 */
[----:B------:R-:W-:Y:S01]  /*1a60*/  IMAD.HI.U32 R10, R86, R15, RZ ;  /* 0x0000000f560a7227 */ /* 0x000fe200078e00ff */
[----:B------:R-:W-:Y:S02]  /*1a70*/  LOP3.LUT R14, R0, 0x9c, RZ, 0xfc, !PT ;  /* 0x0000009c000e7812 */ /* 0x000fe400078efcff */
[----:B------:R-:W-:Y:S01]  /*1a80*/  STL [R1+0x4f0], R116 ;  /* 0x0004f07401007387 */ /* 0x000fe20000100800 */
[----:B------:R-:W-:Y:S01]  /*1a90*/  IMAD R53, R4, R6, R53 ;  /* 0x0000000604357224 */ /* 0x000fe200078e0235 */
[----:B------:R-:W-:Y:S01]  /*1aa0*/  IABS R23, R114 ;  /* 0x0000007200177213 */ /* 0x000fe20000000000 */
[----:B------:R-:W-:Y:S01]  /*1ab0*/  IMAD.HI.U32 R6, R86, R11, RZ ;  /* 0x0000000b56067227 */ /* 0x000fe200078e00ff */
[----:B------:R-:W-:Y:S01]  /*1ac0*/  STL [R1+0x4d8], R154 ;  /* 0x0004d89a01007387 */ /* 0x000fe20000100800 */
[----:B------:R-:W-:-:S02]  /*1ad0*/  LOP3.LUT R152, R0, 0xa2, RZ, 0xfc, !PT ;  /* 0x000000a200987812 */ /* 0x000fc400078efcff */
[----:B------:R-:W-:Y:S01]  /*1ae0*/  IMAD R44, R4, R8, R13 ;  /* 0x00000008042c7224 */ /* 0x000fe200078e020d */
[----:B------:R-:W-:Y:S01]  /*1af0*/  IABS R13, R124 ;  /* 0x0000007c000d7213 */ /* 0x000fe20000000000 */
[----:B------:R-:W-:Y:S01]  /*1b00*/  IMAD.MOV R10, RZ, RZ, -R10 ;  /* 0x000000ffff0a7224 */ /* 0x000fe200078e0a0a */
[----:B------:R-:W-:Y:S01]  /*1b10*/  STL [R1+0x4d4], R115 ;  /* 0x0004d47301007387 */ /* 0x000fe20000100800 */
[----:B------:R-:W-:Y:S01]  /*1b20*/  IMAD.HI.U32 R9, R86, R43, RZ ;  /* 0x0000002b56097227 */ /* 0x000fe200078e00ff */
[C---:B------:R-:W-:Y:S02]  /*1b30*/  LOP3.LUT R63, R0.reuse, 0xa4, RZ, 0xfc, !PT ;  /* 0x000000a4003f7812 */ /* 0x040fe400078efcff */
[----:B------:R-:W-:Y:S01]  /*1b40*/  LOP3.LUT R62, R0, 0xa8, RZ, 0xfc, !PT ;  /* 0x000000a8003e7812 */ /* 0x000fe200078efcff */
[----:B------:R-:W-:Y:S01]  /*1b50*/  IMAD.MOV R6, RZ, RZ, -R6 ;  /* 0x000000ffff067224 */ /* 0x000fe200078e0a06 */
[----:B------:R-:W-:Y:S01]  /*1b60*/  IABS R21, R153 ;  /* 0x0000009900157213 */ /* 0x000fe20000000000 */
[----:B------:R-:W-:Y:S01]  /*1b70*/  IMAD R42, R4, R10, R15 ;  /* 0x0000000a042a7224 */ /* 0x000fe200078e020f */
[----:B------:R-:W-:Y:S01]  /*1b80*/  IABS R15, R12 ;  /* 0x0000000c000f7213 */ /* 0x000fe20000000000 */
[----:B------:R-:W-:Y:S01]  /*1b90*/  IMAD.MOV R9, RZ, RZ, -R9 ;  /* 0x000000ffff097224 */ /* 0x000fe200078e0a09 */
[----:B0-----:R-:W-:Y:S01]  /*1ba0*/  LOP3.LUT R12, R0, 0x92, RZ, 0xfc, !PT ;  /* 0x00000092000c7812 */ /* 0x001fe200078efcff */
[----:B------:R-:W-:Y:S01]  /*1bb0*/  IMAD.HI.U32 R10, R86, R13, RZ ;  /* 0x0000000d560a7227 */ /* 0x000fe200078e00ff */
[----:B------:R-:W-:-:S02]  /*1bc0*/  LOP3.LUT R88, R0, 0xb0, RZ, 0xfc, !PT ;  /* 0x000000b000587812 */ /* 0x000fc400078efcff */
[----:B------:R-:W-:Y:S01]  /*1bd0*/  LOP3.LUT R66, R0, 0xb4, RZ, 0xfc, !PT ;  /* 0x000000b400427812 */ /* 0x000fe200078efcff */
[----:B------:R-:W-:Y:S01]  /*1be0*/  IMAD R46, R4, R6, R11 ;  /* 0x00000006042e7224 */ /* 0x000fe200078e020b */
[----:B------:R-:W-:Y:S01]  /*1bf0*/  IABS R11, R138 ;  /* 0x0000008a000b7213 */ /* 0x000fe20000000000 */
[----:B------:R-:W-:Y:S01]  /*1c00*/  IMAD.HI.U32 R7, R86, R45, RZ ;  /* 0x0000002d56077227 */ /* 0x000fe200078e00ff */
[----:B------:R0:W-:Y:S03]  /*1c10*/  STL [R1+0x4c4], R12 ;  /* 0x0004c40c01007387 */ /* 0x0001e60000100800 */
[----:B------:R-:W-:Y:S01]  /*1c20*/  IMAD R43, R4, R9, R43 ;  /* 0x00000009042b7224 */ /* 0x000fe200078e022b */
[----:B------:R-:W-:Y:S01]  /*1c30*/  STL [R1+0x4c8], R114 ;  /* 0x0004c87201007387 */ /* 0x000fe20000100800 */
[----:B------:R-:W-:Y:S02]  /*1c40*/  IMAD.MOV R10, RZ, RZ, -R10 ;  /* 0x000000ffff0a7224 */ /* 0x000fe400078e0a0a */
[C---:B------:R-:W-:Y:S01]  /*1c50*/  IMAD.HI.U32 R9, R86.reuse, R37, RZ ;  /* 0x0000002556097227 */ /* 0x040fe200078e00ff */
[----:B------:R-:W-:Y:S03]  /*1c60*/  STL [R1+0x4c0], R153 ;  /* 0x0004c09901007387 */ /* 0x000fe60000100800 */
[----:B------:R-:W-:Y:S01]  /*1c70*/  IMAD.MOV R7, RZ, RZ, -R7 ;  /* 0x000000ffff077224 */ /* 0x000fe200078e0a07 */
[----:B------:R-:W-:Y:S01]  /*1c80*/  STL [R1+0x4bc], R16 ;  /* 0x0004bc1001007387 */ /* 0x000fe20000100800 */
[----:B------:R-:W-:-:S04]  /*1c90*/  IMAD.HI.U32 R8, R86, R11, RZ ;  /* 0x0000000b56087227 */ /* 0x000fc800078e00ff */
[C---:B------:R-:W-:Y:S01]  /*1ca0*/  IMAD R36, R4.reuse, R10, R13 ;  /* 0x0000000a04247224 */ /* 0x040fe200078e020d */
[----:B------:R-:W-:Y:S01]  /*1cb0*/  IABS R13, R156 ;  /* 0x0000009c000d7213 */ /* 0x000fe20000000000 */
[----:B------:R-:W-:Y:S02]  /*1cc0*/  IMAD.MOV R9, RZ, RZ, -R9 ;  /* 0x000000ffff097224 */ /* 0x000fe400078e0a09 */
[----:B------:R-:W-:Y:S02]  /*1cd0*/  IMAD R45, R4, R7, R45 ;  /* 0x00000007042d7224 */ /* 0x000fe400078e022d */
[----:B------:R-:W-:Y:S02]  /*1ce0*/  IMAD.MOV R8, RZ, RZ, -R8 ;  /* 0x000000ffff087224 */ /* 0x000fe400078e0a08 */
[----:B------:R-:W-:-:S04]  /*1cf0*/  IMAD.HI.U32 R7, R86, R39, RZ ;  /* 0x0000002756077227 */ /* 0x000fc800078e00ff */
[----:B------:R-:W-:Y:S02]  /*1d00*/  IMAD R37, R4, R9, R37 ;  /* 0x0000000904257224 */ /* 0x000fe400078e0225 */
[----:B------:R-:W-:-:S04]  /*1d10*/  IMAD.HI.U32 R9, R86, R13, RZ ;  /* 0x0000000d56097227 */ /* 0x000fc800078e00ff */
[----:B------:R-:W-:Y:S01]  /*1d20*/  IMAD R38, R4, R8, R11 ;  /* 0x0000000804267224 */ /* 0x000fe200078e020b */
[----:B------:R-:W-:Y:S01]  /*1d30*/  IABS R11, R121 ;  /* 0x00000079000b7213 */ /* 0x000fe20000000000 */
[----:B------:R-:W-:Y:S02]  /*1d40*/  IMAD.MOV R7, RZ, RZ, -R7 ;  /* 0x000000ffff077224 */ /* 0x000fe400078e0a07 */
[----:B------:R-:W-:-:S04]  /*1d50*/  IMAD.HI.U32 R6, R86, R41, RZ ;  /* 0x0000002956067227 */ /* 0x000fc800078e00ff */
[----:B------:R-:W-:Y:S02]  /*1d60*/  IMAD.MOV R9, RZ, RZ, -R9 ;  /* 0x000000ffff097224 */ /* 0x000fe400078e0a09 */
[----:B------:R-:W-:-:S04]  /*1d70*/  IMAD.HI.U32 R8, R86, R33, RZ ;  /* 0x0000002156087227 */ /* 0x000fc800078e00ff */
[----:B------:R-:W-:Y:S02]  /*1d80*/  IMAD R39, R4, R7, R39 ;  /* 0x0000000704277224 */ /* 0x000fe400078e0227 */
[----:B------:R-:W-:Y:S02]  /*1d90*/  IMAD.MOV R6, RZ, RZ, -R6 ;  /* 0x000000ffff067224 */ /* 0x000fe400078e0a06 */
        /* <DEDUP_REMOVED lines=16> */
[----:B------:R-:W-:-:S04]  /*1ea0*/  IMAD.HI.U32 R6, R86, R11, RZ ;  /* 0x0000000b56067227 */ /* 0x000fc800078e00ff */
[----:B------:R-:W-:Y:S02]  /*1eb0*/  IMAD.MOV R10, RZ, RZ, -R10 ;  /* 0x000000ffff0a7224 */ /* 0x000fe400078e0a0a */
[----:B------:R-:W-:Y:S01]  /*1ec0*/  IMAD R28, R4, R8, R13 ;  /* 0x00000008041c7224 */ /* 0x000fe200078e020d */
[----:B------:R-:W-:Y:S01]  /*1ed0*/  IABS R13, R12 ;  /* 0x0000000c000d7213 */ /* 0x000fe20000000000 */
[----:B------:R-:W-:Y:S01]  /*1ee0*/  IMAD.MOV R9, RZ, RZ, -R9 ;  /* 0x000000ffff097224 */ /* 0x000fe200078e0a09 */
[----:B0-----:R-:W-:Y:S01]  /*1ef0*/  LOP3.LUT R12, R0, 0xa0, RZ, 0xfc, !PT ;  /* 0x000000a0000c7812 */ /* 0x001fe200078efcff */
[----:B------:R-:W-:Y:S02]  /*1f00*/  IMAD.MOV R6, RZ, RZ, -R6 ;  /* 0x000000ffff067224 */ /* 0x000fe400078e0a06 */
[----:B------:R-:W-:Y:S01]  /*1f10*/  IMAD R31, R4, R10, R31 ;  /* 0x0000000a041f7224 */ /* 0x000fe200078e021f */
[----:B------:R-:W-:Y:S01]  /*1f20*/  IABS R17, R12 ;  /* 0x0000000c00117213 */ /* 0x000fe20000000000 */
[----:B------:R-:W-:-:S04]  /*1f30*/  IMAD.HI.U32 R7, R86, R29, RZ ;  /* 0x0000001d56077227 */ /* 0x000fc800078e00ff */
[----:B------:R-:W-:-:S04]  /*1f40*/  IMAD.HI.U32 R10, R86, R15, RZ ;  /* 0x0000000f560a7227 */ /* 0x000fc800078e00ff */
[----:B------:R-:W-:Y:S02]  /*1f50*/  IMAD R27, R4, R9, R27 ;  /* 0x00000009041b7224 */ /* 0x000fe400078e021b */
[----:B------:R-:W-:-:S04]  /*1f60*/  IMAD.HI.U32 R9, R86, R13, RZ ;  /* 0x0000000d56097227 */ /* 0x000fc800078e00ff */
[C---:B------:R-:W-:Y:S01]  /*1f70*/  IMAD R30, R4.reuse, R6, R11 ;  /* 0x00000006041e7224 */ /* 0x040fe200078e020b */
[----:B------:R-:W-:Y:S01]  /*1f80*/  IABS R11, R115 ;  /* 0x00000073000b7213 */ /* 0x000fe20000000000 */
[----:B------:R-:W-:Y:S02]  /*1f90*/  IMAD.MOV R7, RZ, RZ, -R7 ;  /* 0x000000ffff077224 */ /* 0x000fe400078e0a07 */
[----:B------:R-:W-:Y:S02]  /*1fa0*/  IMAD.MOV R10, RZ, RZ, -R10 ;  /* 0x000000ffff0a7224 */ /* 0x000fe400078e0a0a */
[----:B------:R-:W-:Y:S02]  /*1fb0*/  IMAD.MOV R9, RZ, RZ, -R9 ;  /* 0x000000ffff097224 */ /* 0x000fe400078e0a09 */
[C---:B------:R-:W-:Y:S02]  /*1fc0*/  IMAD R29, R4.reuse, R7, R29 ;  /* 0x00000007041d7224 */ /* 0x040fe400078e021d */
[----:B------:R-:W-:Y:S01]  /*1fd0*/  IMAD R26, R4, R10, R15 ;  /* 0x0000000a041a7224 */ /* 0x000fe200078e020f */
[----:B------:R-:W-:Y:S01]  /*1fe0*/  LOP3.LUT R15, R0, 0x9a, RZ, 0xfc, !PT ;  /* 0x0000009a000f7812 */ /* 0x000fe200078efcff */
[----:B------:R-:W-:-:S03]  /*1ff0*/  IMAD.HI.U32 R7, R86, R11, RZ ;  /* 0x0000000b56077227 */ /* 0x000fc600078e00ff */
[----:B------:R-:W-:Y:S01]  /*2000*/  IABS R19, R15 ;  /* 0x0000000f00137213 */ /* 0x000fe20000000000 */
[----:B------:R-:W-:Y:S01]  /*2010*/  IMAD R22, R4, R9, R13 ;  /* 0x0000000904167224 */ /* 0x000fe200078e020d */
[----:B------:R0:W-:Y:S01]  /*2020*/  STL [R1+0x4b8], R15 ;  /* 0x0004b80f01007387 */ /* 0x0001e20000100800 */
[C---:B------:R-:W-:Y:S01]  /*2030*/  IMAD.HI.U32 R9, R86.reuse, R17, RZ ;  /* 0x0000001156097227 */ /* 0x040fe200078e00ff */
[----:B------:R-:W-:Y:S02]  /*2040*/  IABS R13, R14 ;  /* 0x0000000e000d7213 */ /* 0x000fe40000000000 */
[----:B------:R1:W-:Y:S01]  /*2050*/  STL [R1+0x4b4], R14 ;  /* 0x0004b40e01007387 */ /* 0x0003e20000100800 */
[----:B------:R-:W-:Y:S02]  /*2060*/  IMAD.MOV R7, RZ, RZ, -R7 ;  /* 0x000000ffff077224 */ /* 0x000fe400078e0a07 */
[----:B------:R-:W-:Y:S01]  /*2070*/  IMAD.HI.U32 R6, R86, R25, RZ ;  /* 0x0000001956067227 */ /* 0x000fe200078e00ff */
[----:B------:R2:W-:Y:S01]  /*2080*/  STL [R1+0x4b0], R12 ;  /* 0x0004b00c01007387 */ /* 0x0005e20000100800 */
[----:B0-----:R-:W-:-:S02]  /*2090*/  IABS R15, R152 ;  /* 0x00000098000f7213 */ /* 0x001fc40000000000 */
[----:B------:R-:W-:Y:S01]  /*20a0*/  IMAD.MOV R9, RZ, RZ, -R9 ;  /* 0x000000ffff097224 */ /* 0x000fe200078e0a09 */
[----:B------:R-:W-:Y:S01]  /*20b0*/  STL [R1+0x4ac], R152 ;  /* 0x0004ac9801007387 */ /* 0x000fe20000100800 */
[----:B------:R-:W-:Y:S01]  /*20c0*/  IMAD R67, R5, 0x40, R162 ;  /* 0x0000004005437824 */ /* 0x000fe200078e02a2 */
[----:B-1----:R-:W-:Y:S01]  /*20d0*/  LOP3.LUT R14, R0, 0xaa, RZ, 0xfc, !PT ;  /* 0x000000aa000e7812 */ /* 0x002fe200078efcff */
[----:B------:R-:W-:Y:S01]  /*20e0*/  IMAD R24, R4, R7, R11 ;  /* 0x0000000704187224 */ /* 0x000fe200078e020b */
[----:B------:R-:W-:Y:S01]  /*20f0*/  IABS R11, R16 ;  /* 0x00000010000b7213 */ /* 0x000fe20000000000 */
[----:B------:R-:W-:Y:S01]  /*2100*/  IMAD.HI.U32 R8, R86, R23, RZ ;  /* 0x0000001756087227 */ /* 0x000fe200078e00ff */
[----:B------:R-:W-:Y:S01]  /*2110*/  STL [R1+0x4a8], R63 ;  /* 0x0004a83f01007387 */ /* 0x000fe20000100800 */
[----:B--2---:R-:W-:Y:S02]  /*2120*/  LOP3.LUT R12, R0, 0xac, RZ, 0xfc, !PT ;  /* 0x000000ac000c7812 */ /* 0x004fe400078efcff */
[----:B------:R-:W-:Y:S01]  /*2130*/  IMAD.MOV R6, RZ, RZ, -R6 ;  /* 0x000000ffff067224 */ /* 0x000fe200078e0a06 */
[----:B------:R0:W-:Y:S01]  /*2140*/  STL [R1+0x4a4], R62 ;  /* 0x0004a43e01007387 */ /* 0x0001e20000100800 */
[----:B------:R-:W-:Y:S01]  /*2150*/  IMAD R17, R4, R9, R17 ;  /* 0x0000000904117224 */ /* 0x000fe200078e0211 */
[----:B------:R-:W-:Y:S01]  /*2160*/  IABS R9, R62 ;  /* 0x0000003e00097213 */ /* 0x000fe20000000000 */
[----:B------:R-:W-:Y:S01]  /*2170*/  IMAD.HI.U32 R10, R86, R21, RZ ;  /* 0x00000015560a7227 */ /* 0x000fe200078e00ff */
[----:B------:R-:W-:Y:S01]  /*2180*/  STL [R1+0x4a0], R14 ;  /* 0x0004a00e01007387 */ /* 0x000fe20000100800 */
[----:B------:R-:W-:-:S02]  /*2190*/  ISETP.GE.AND P1, PT, R67, RZ, PT ;  /* 0x000000ff4300720c */ /* 0x000fc40003f26270 */
[----:B------:R-:W-:Y:S01]  /*21a0*/  IMAD.MOV R8, RZ, RZ, -R8 ;  /* 0x000000ffff087224 */ /* 0x000fe200078e0a08 */
[----:B------:R-:W-:Y:S01]  /*21b0*/  STL [R1+0x49c], R12 ;  /* 0x00049c0c01007387 */ /* 0x000fe20000100800 */
[----:B------:R-:W-:Y:S01]  /*21c0*/  IMAD R25, R4, R6, R25 ;  /* 0x0000000604197224 */ /* 0x000fe200078e0219 */
[----:B0-----:R-:W-:Y:S01]  /*21d0*/  IABS R62, R67 ;  /* 0x00000043003e7213 */ /* 0x001fe20000000000 */
[----:B------:R-:W-:Y:S01]  /*21e0*/  IMAD.HI.U32 R6, R86, R11, RZ ;  /* 0x0000000b56067227 */ /* 0x000fe200078e00ff */
[----:B------:R-:W-:Y:S03]  /*21f0*/  STL [R1+0x2fc], R67 ;  /* 0x0002fc4301007387 */ /* 0x000fe60000100800 */
[----:B------:R-:W-:Y:S01]  /*2200*/  IMAD.MOV R10, RZ, RZ, -R10 ;  /* 0x000000ffff0a7224 */ /* 0x000fe200078e0a0a */
[----:B------:R-:W-:Y:S01]  /*2210*/  STL [R1+0x498], R88 ;  /* 0x0004985801007387 */ /* 0x000fe20000100800 */
[----:B------:R-:W-:-:S02]  /*2220*/  IMAD R23, R4, R8, R23 ;  /* 0x0000000804177224 */ /* 0x000fc400078e0217 */
[----:B------:R-:W-:-:S04]  /*2230*/  IMAD.HI.U32 R2, R2, R62, RZ ;  /* 0x0000003e02027227 */ /* 0x000fc800078e00ff */
[----:B------:R-:W-:-:S04]  /*2240*/  IMAD.HI.U32 R8, R86, R13, RZ ;  /* 0x0000000d56087227 */ /* 0x000fc800078e00ff */
[----:B------:R-:W-:Y:S02]  /*2250*/  IMAD.MOV R6, RZ, RZ, -R6 ;  /* 0x000000ffff067224 */ /* 0x000fe400078e0a06 */
[----:B------:R-:W-:Y:S02]  /*2260*/  IMAD R21, R4, R10, R21 ;  /* 0x0000000a04157224 */ /* 0x000fe400078e0215 */
[----:B------:R-:W-:Y:S02]  /*2270*/  IMAD.MOV R2, RZ, RZ, -R2 ;  /* 0x000000ffff027224 */ /* 0x000fe400078e0a02 */
[----:B------:R-:W-:-:S04]  /*2280*/  IMAD.HI.U32 R10, R86, R15, RZ ;  /* 0x0000000f560a7227 */ /* 0x000fc800078e00ff */
[----:B------:R-:W-:Y:S02]  /*2290*/  IMAD.MOV R8, RZ, RZ, -R8 ;  /* 0x000000ffff087224 */ /* 0x000fe400078e0a08 */
[----:B------:R-:W-:Y:S01]  /*22a0*/  IMAD R20, R4, R6, R11 ;  /* 0x0000000604147224 */ /* 0x000fe200078e020b */
[----:B------:R-:W-:Y:S01]  /*22b0*/  IABS R11, R12 ;  /* 0x0000000c000b7213 */ /* 0x000fe20000000000 */
[----:B------:R-:W-:-:S04]  /*22c0*/  IMAD.HI.U32 R7, R86, R19, RZ ;  /* 0x0000001356077227 */ /* 0x000fc800078e00ff */
[C---:B------:R-:W-:Y:S01]  /*22d0*/  IMAD R62, R3.reuse, R2, R62 ;  /* 0x00000002033e7224 */ /* 0x040fe200078e023e */
[----:B------:R-:W-:Y:S01]  /*22e0*/  LOP3.LUT R2, R0, 0xba, RZ, 0xfc, !PT ;  /* 0x000000ba00027812 */ /* 0x000fe200078efcff */
[----:B------:R-:W-:Y:S02]  /*22f0*/  IMAD.MOV R10, RZ, RZ, -R10 ;  /* 0x000000ffff0a7224 */ /* 0x000fe400078e0a0a */
[----:B------:R-:W-:Y:S01]  /*2300*/  IMAD R18, R4, R8, R13 ;  /* 0x0000000804127224 */ /* 0x000fe200078e020d */
[----:B------:R-:W-:Y:S01]  /*2310*/  IABS R13, R14 ;  /* 0x0000000e000d7213 */ /* 0x000fe20000000000 */
[----:B------:R-:W-:Y:S01]  /*2320*/  IMAD.MOV R7, RZ, RZ, -R7 ;  /* 0x000000ffff077224 */ /* 0x000fe200078e0a07 */
[----:B------:R-:W-:Y:S01]  /*2330*/  ISETP.GT.U32.AND P0, PT, R3, R62, PT ;  /* 0x0000003e0300720c */ /* 0x000fe20003f04070 */
[----:B------:R-:W-:-:S04]  /*2340*/  IMAD.HI.U32 R8, R86, R11, RZ ;  /* 0x0000000b56087227 */ /* 0x000fc800078e00ff */
[C---:B------:R-:W-:Y:S01]  /*2350*/  IMAD R16, R4.reuse, R10, R15 ;  /* 0x0000000a04107224 */ /* 0x040fe200078e020f */
[----:B------:R-:W-:Y:S01]  /*2360*/  IABS R15, R63 ;  /* 0x0000003f000f7213 */ /* 0x000fe20000000000 */
[----:B------:R-:W-:Y:S01]  /*2370*/  IMAD R19, R4, R7, R19 ;  /* 0x0000000704137224 */ /* 0x000fe200078e0213 */
[----:B------:R-:W-:Y:S01]  /*2380*/  LOP3.LUT R63, R0, 0xb2, RZ, 0xfc, !PT ;  /* 0x000000b2003f7812 */ /* 0x000fe200078efcff */
[----:B------:R-:W-:Y:S01]  /*2390*/  IMAD.HI.U32 R7, R86, R13, RZ ;  /* 0x0000000d56077227 */ /* 0x000fe200078e00ff */
[----:B------:R-:W-:-:S03]  /*23a0*/  LOP3.LUT R10, R0, 0xb8, RZ, 0xfc, !PT ;  /* 0x000000b8000a7812 */ /* 0x000fc600078efcff */
[----:B------:R-:W-:Y:S01]  /*23b0*/  IMAD.MOV R8, RZ, RZ, -R8 ;  /* 0x000000ffff087224 */ /* 0x000fe200078e0a08 */
[----:B------:R0:W-:Y:S01]  /*23c0*/  STL [R1+0x494], R63 ;  /* 0x0004943f01007387 */ /* 0x0001e20000100800 */
[----:B------:R-:W-:-:S03]  /*23d0*/  IMAD.HI.U32 R6, R86, R9, RZ ;  /* 0x0000000956067227 */ /* 0x000fc600078e00ff */
[----:B------:R-:W-:Y:S01]  /*23e0*/  STL [R1+0x490], R66 ;  /* 0x0004904201007387 */ /* 0x000fe20000100800 */
[----:B------:R-:W-:-:S03]  /*23f0*/  IMAD.HI.U32 R5, R86, R15, RZ ;  /* 0x0000000f56057227 */ /* 0x000fc600078e00ff */
[----:B------:R-:W-:Y:S01]  /*2400*/  STL [R1+0x48c], R10 ;  /* 0x00048c0a01007387 */ /* 0x000fe20000100800 */
[----:B------:R-:W-:Y:S01]  /*2410*/  IMAD.MOV R7, RZ, RZ, -R7 ;  /* 0x000000ffff077224 */ /* 0x000fe200078e0a07 */
[----:B0-----:R-:W-:Y:S01]  /*2420*/  IABS R63, R63 ;  /* 0x0000003f003f7213 */ /* 0x001fe20000000000 */
[----:B------:R-:W-:Y:S01]  /*2430*/  IMAD R12, R4, R8, R11 ;  /* 0x00000008040c7224 */ /* 0x000fe200078e020b */
[----:B------:R-:W-:Y:S01]  /*2440*/  IABS R11, R88 ;  /* 0x00000058000b7213 */ /* 0x000fe20000000000 */
[----:B------:R-:W-:Y:S01]  /*2450*/  IMAD.MOV R6, RZ, RZ, -R6 ;  /* 0x000000ffff067224 */ /* 0x000fe200078e0a06 */
[----:B------:R0:W-:Y:S01]  /*2460*/  STL [R1+0x488], R2 ;  /* 0x0004880201007387 */ /* 0x0001e20000100800 */
[----:B------:R-:W-:Y:S01]  /*2470*/  IMAD.MOV R5, RZ, RZ, -R5 ;  /* 0x000000ffff057224 */ /* 0x000fe200078e0a05 */
[----:B------:R-:W-:Y:S01]  /*2480*/  LOP3.LUT R88, R0, 0xbc, RZ, 0xfc, !PT ;  /* 0x000000bc00587812 */ /* 0x000fe200078efcff */
[C---:B------:R-:W-:Y:S01]  /*2490*/  IMAD R13, R4.reuse, R7, R13 ;  /* 0x00000007040d7224 */ /* 0x040fe200078e020d */
[----:B------:R-:W-:Y:S01]  /*24a0*/  IABS R7, R2 ;  /* 0x0000000200077213 */ /* 0x000fe20000000000 */
[----:B------:R-:W-:Y:S01]  /*24b0*/  IMAD R14, R4, R6, R9 ;  /* 0x00000006040e7224 */ /* 0x000fe200078e0209 */
[----:B------:R-:W-:Y:S01]  /*24c0*/  IABS R9, R66 ;  /* 0x0000004200097213 */ /* 0x000fe20000000000 */
[----:B------:R-:W-:Y:S01]  /*24d0*/  @!P0 IMAD.IADD R62, R62, 0x1, -R3 ;  /* 0x000000013e3e8824 */ /* 0x000fe200078e0a03 */
[----:B------:R1:W-:Y:S01]  /*24e0*/  STL [R1+0x484], R88 ;  /* 0x0004845801007387 */ /* 0x0003e20000100800 */
[----:B------:R-:W-:Y:S01]  /*24f0*/  IMAD R15, R4, R5, R15 ;  /* 0x00000005040f7224 */ /* 0x000fe200078e020f */
[----:B------:R-:W-:Y:S01]  /*2500*/  IABS R5, R10 ;  /* 0x0000000a00057213 */ /* 0x000fe20000000000 */
[----:B0-----:R-:W-:Y:S01]  /*2510*/  IMAD.HI.U32 R2, R86, R11, RZ ;  /* 0x0000000b56027227 */ /* 0x001fe200078e00ff */
[----:B------:R-:W-:-:S03]  /*2520*/  ISETP.GT.U32.AND P0, PT, R3, R62, PT ;  /* 0x0000003e0300720c */ /* 0x000fc60003f04070 */
[----:B------:R-:W-:Y:S02]  /*2530*/  IMAD.MOV R10, RZ, RZ, -R2 ;  /* 0x000000ffff0a7224 */ /* 0x000fe400078e0a02 */
[----:B------:R-:W-:-:S04]  /*2540*/  IMAD.HI.U32 R6, R86, R63, RZ ;  /* 0x0000003f56067227 */ /* 0x000fc800078e00ff */
[----:B------:R-:W-:-:S04]  /*2550*/  IMAD.HI.U32 R2, R86, R9, RZ ;  /* 0x0000000956027227 */ /* 0x000fc800078e00ff */
[----:B------:R-:W-:Y:S02]  /*2560*/  IMAD.MOV R66, RZ, RZ, -R6 ;  /* 0x000000ffff427224 */ /* 0x000fe400078e0a06 */
[----:B------:R-:W-:Y:S02]  /*2570*/  IMAD.MOV R2, RZ, RZ, -R2 ;  /* 0x000000ffff027224 */ /* 0x000fe400078e0a02 */
[----:B------:R-:W-:-:S04]  /*2580*/  IMAD.HI.U32 R6, R86, R7, RZ ;  /* 0x0000000756067227 */ /* 0x000fc800078e00ff */
[----:B------:R-:W-:Y:S01]  /*2590*/  IMAD R9, R4, R2, R9 ;  /* 0x0000000204097224 */ /* 0x000fe200078e0209 */
[----:B------:R-:W-:Y:S01]  /*25a0*/  IABS R2, R88 ;  /* 0x0000005800027213 */ /* 0x000fe20000000000 */
[----:B------:R-:W-:Y:S01]  /*25b0*/  IMAD.MOV R6, RZ, RZ, -R6 ;  /* 0x000000ffff067224 */ /* 0x000fe200078e0a06 */
[----:B-1----:R-:W-:Y:S01]  /*25c0*/  LOP3.LUT R88, R0, 0xc2, RZ, 0xfc, !PT ;  /* 0x000000c200587812 */ /* 0x002fe200078efcff */
[----:B------:R-:W-:-:S04]  /*25d0*/  IMAD.HI.U32 R8, R86, R5, RZ ;  /* 0x0000000556087227 */ /* 0x000fc800078e00ff */
[----:B------:R-:W-:Y:S02]  /*25e0*/  IMAD R7, R4, R6, R7 ;  /* 0x0000000604077224 */ /* 0x000fe400078e0207 */
[----:B------:R-:W-:Y:S01]  /*25f0*/  @!P0 IMAD.IADD R62, R62, 0x1, -R3 ;  /* 0x000000013e3e8824 */ /* 0x000fe200078e0a03 */
[----:B------:R-:W-:Y:S01]  /*2600*/  ISETP.NE.AND P0, PT, R50, RZ, PT ;  /* 0x000000ff3200720c */ /* 0x000fe20003f05270 */
[----:B------:R-:W-:Y:S02]  /*2610*/  IMAD.MOV.U32 R6, RZ, RZ, R2 ;  /* 0x000000ffff067224 */ /* 0x000fe400078e0002 */
[----:B------:R-:W0:Y:S01]  /*2620*/  LDC.64 R2, c[0x0][0x3a0] ;  /* 0x0000e800ff027b82 */ /* 0x000e220000000a00 */
[----:B------:R-:W-:Y:S02]  /*2630*/  IMAD.MOV R8, RZ, RZ, -R8 ;  /* 0x000000ffff087224 */ /* 0x000fe400078e0a08 */
[----:B------:R-:W-:Y:S01]  /*2640*/  @!P1 IMAD.MOV R62, RZ, RZ, -R62 ;  /* 0x000000ffff3e9224 */ /* 0x000fe200078e0a3e */
[----:B------:R-:W-:Y:S01]  /*2650*/  LOP3.LUT P1, RZ, R90, 0x7f, RZ, 0xc0, !PT ;  /* 0x0000007f5aff7812 */ /* 0x000fe2000782c0ff */
[----:B------:R-:W-:Y:S01]  /*2660*/  IMAD R8, R4, R8, R5 ;  /* 0x0000000804087224 */ /* 0x000fe200078e0205 */
[----:B------:R-:W-:Y:S01]  /*2670*/  LOP3.LUT R5, R0, 0xc0, RZ, 0xfc, !PT ;  /* 0x000000c000057812 */ /* 0x000fe200078efcff */
[----:B------:R-:W-:-:S02]  /*2680*/  IMAD R11, R4, R10, R11 ;  /* 0x0000000a040b7224 */ /* 0x000fc400078e020b */
[----:B------:R-:W-:Y:S01]  /*2690*/  IMAD R10, R4, R66, R63 ;  /* 0x00000042040a7224 */ /* 0x000fe200078e023f */
[----:B------:R-:W-:Y:S01]  /*26a0*/  @!P0 LOP3.LUT R62, RZ, R50, RZ, 0x33, !PT ;  /* 0x00000032ff3e8212 */ /* 0x000fe200078e33ff */
[----:B------:R1:W-:Y:S01]  /*26b0*/  STL [R1+0x480], R5 ;  /* 0x0004800501007387 */ /* 0x0003e20000100800 */
[----:B------:R-:W-:Y:S01]  /*26c0*/  LOP3.LUT R63, R0, 0xc4, RZ, 0xfc, !PT ;  /* 0x000000c4003f7812 */ /* 0x000fe200078efcff */
[----:B------:R-:W-:Y:S02]  /*26d0*/  IMAD.HI.U32 R66, R86, R6, RZ ;  /* 0x0000000656427227 */ /* 0x000fe400078e00ff */
[----:B------:R2:W-:Y:S02]  /*26e0*/  STL [R1+0x47c], R88 ;  /* 0x00047c5801007387 */ /* 0x0005e40000100800 */
[----:B------:R-:W-:Y:S02]  /*26f0*/  IMAD.MOV R66, RZ, RZ, -R66 ;  /* 0x000000ffff427224 */ /* 0x000fe400078e0a42 */
[----:B------:R3:W-:Y:S01]  /*2700*/  STL [R1+0x478], R63 ;  /* 0x0004783f01007387 */ /* 0x0007e20000100800 */
[----:B-1----:R-:W-:Y:S01]  /*2710*/  IABS R5, R5 ;  /* 0x0000000500057213 */ /* 0x002fe20000000000 */
[----:B------:R-:W-:-:S02]  /*2720*/  IMAD R6, R4, R66, R6 ;  /* 0x0000004204067224 */ /* 0x000fc400078e0206 */
[----:B0-----:R-:W-:Y:S01]  /*2730*/  IMAD R91, R62, R3, RZ ;  /* 0x000000033e5b7224 */ /* 0x001fe200078e02ff */
[----:B--2---:R-:W-:Y:S01]  /*2740*/  IABS R88, R88 ;  /* 0x0000005800587213 */ /* 0x004fe20000000000 */
[----:B------:R-:W-:Y:S01]  /*2750*/  VIADD R3, R2, 0x3f ;  /* 0x0000003f02037836 */ /* 0x000fe20000000000 */
[----:B------:R-:W-:Y:S01]  /*2760*/  LOP3.LUT R62, R40, 0x10, RZ, 0xfc, !PT ;  /* 0x00000010283e7812 */ /* 0x000fe200078efcff */
[C---:B------:R-:W-:Y:S01]  /*2770*/  IMAD.HI.U32 R89, R86.reuse, R5, RZ ;  /* 0x0000000556597227 */ /* 0x040fe200078e00ff */
[----:B------:R-:W-:Y:S01]  /*2780*/  STL [R1+0x280], R91 ;  /* 0x0002805b01007387 */ /* 0x000fe20000100800 */
[----:B---3--:R-:W-:Y:S02]  /*2790*/  IABS R63, R63 ;  /* 0x0000003f003f7213 */ /* 0x008fe40000000000 */
[----:B------:R-:W-:Y:S01]  /*27a0*/  IMAD.HI.U32 R67, R86, R88, RZ ;  /* 0x0000005856437227 */ /* 0x000fe200078e00ff */
[----:B------:R0:W-:Y:S01]  /*27b0*/  STL [R1+0x2f4], R3 ;  /* 0x0002f40301007387 */ /* 0x0001e20000100800 */
[----:B------:R-:W-:-:S02]  /*27c0*/  ISETP.GT.AND P0, PT, R3, 0x3f, PT ;  /* 0x0000003f0300780c */ /* 0x000fc40003f04270 */
[----:B------:R-:W-:Y:S02]  /*27d0*/  IMAD.MOV R67, RZ, RZ, -R67 ;  /* 0x000000ffff437224 */ /* 0x000fe400078e0a43 */
[----:B------:R-:W-:-:S04]  /*27e0*/  IMAD.HI.U32 R66, R86, R63, RZ ;  /* 0x0000003f56427227 */ /* 0x000fc800078e00ff */
[----:B------:R-:W-:Y:S02]  /*27f0*/  IMAD R88, R4, R67, R88 ;  /* 0x0000004304587224 */ /* 0x000fe400078e0258 */
[C---:B------:R-:W-:Y:S02]  /*2800*/  IMAD R67, R164.reuse, 0x2, R92 ;  /* 0x00000002a4437824 */ /* 0x040fe400078e025c */
[----:B------:R-:W-:Y:S02]  /*2810*/  IMAD.MOV R66, RZ, RZ, -R66 ;  /* 0x000000ffff427224 */ /* 0x000fe400078e0a42 */
[C---:B0-----:R-:W-:Y:S01]  /*2820*/  IMAD R3, R164.reuse, 0x2, R67 ;  /* 0x00000002a4037824 */ /* 0x041fe200078e0243 */
[----:B------:R0:W-:Y:S01]  /*2830*/  STL [R1+0x2d0], R67 ;  /* 0x0002d04301007387 */ /* 0x0001e20000100800 */
[----:B------:R-:W-:Y:S02]  /*2840*/  IMAD.MOV R89, RZ, RZ, -R89 ;  /* 0x000000ffff597224 */ /* 0x000fe400078e0a59 */
[----:B------:R-:W-:Y:S01]  /*2850*/  IMAD R163, R164, 0x2, R3 ;  /* 0x00000002a4a37824 */ /* 0x000fe200078e0203 */
[----:B------:R0:W-:Y:S01]  /*2860*/  STL [R1+0x27c], R3 ;  /* 0x00027c0301007387 */ /* 0x0001e20000100800 */
[----:B------:R-:W-:Y:S01]  /*2870*/  IMAD R50, R4, R66, R63 ;  /* 0x0000004204327224 */ /* 0x000fe200078e023f */
[----:B------:R-:W-:Y:S01]  /*2880*/  LOP3.LUT R63, R40, 0x8, RZ, 0xfc, !PT ;  /* 0x00000008283f7812 */ /* 0x000fe200078efcff */
[----:B------:R-:W-:Y:S01]  /*2890*/  IMAD R5, R4, R89, R5 ;  /* 0x0000005904057224 */ /* 0x000fe200078e0205 */
[----:B------:R0:W-:Y:S01]  /*28a0*/  STL [R1+0x278], R163 ;  /* 0x000278a301007387 */ /* 0x0001e20000100800 */
[----:B------:R-:W-:Y:S01]  /*28b0*/  LOP3.LUT R66, R40, 0x18, RZ, 0xfc, !PT ;  /* 0x0000001828427812 */ /* 0x000fe200078efcff */
[----:B------:R-:W-:Y:S06]  /*28c0*/  BRA.U UP0, `(.L_x_5) ;  /* 0x0000000100187547 */ /* 0x000fec000b800000 */
[----:B------:R-:W-:Y:S01]  /*28d0*/  ELECT P2, URZ, PT ;  /* 0x0000000000ff782f */ /* 0x000fe20003840000 */
[----:B0-----:R-:W-:Y:S01]  /*28e0*/  IMAD.MOV.U32 R3, RZ, RZ, 0x1 ;  /* 0x00000001ff037424 */ /* 0x001fe200078e00ff */
[----:B------:R-:W-:Y:S01]  /*28f0*/  UMOV UR5, 0x40 ;  /* 0x0000004000057882 */ /* 0x000fe20000000000 */
[----:B------:R-:W-:Y:S01]  /*2900*/  UVIRTCOUNT.DEALLOC.SMPOOL 0x80 ;  /* 0x000000800000784c */ /* 0x000fe20000000000 */
[----:B------:R-:W-:-:S09]  /*2910*/  ULEA UR5, UR4, UR5, 0x18 ;  /* 0x0000000504057291 */ /* 0x000fd2000f8ec0ff */
[----:B------:R1:W-:Y:S03]  /*2920*/  @P2 STS.U8 [UR5], R3 ;  /* 0x00000003ff002988 */ /* 0x0003e60008000005 */
.L_x_5:
[----:B------:R-:W-:Y:S01]  /*2930*/  STTM.16dp32bit_t0_t15.x128 tmem[UR10], RZ ;  /* 0x000000ff000079ed */ /* 0x000fe20008b8000a */
[----:B------:R-:W-:Y:S01]  /*2940*/  STTM.16dp32bit_t16_t31.x128 tmem[UR10+0x80], RZ ;  /* 0x000080ff000079ed */ /* 0x000fe20008ba000a */
[----:B------:R-:W2:Y:S02]  /*2950*/  FENCE.VIEW.ASYNC.T ;  /* 0x00000000000073c6 */ /* 0x000ea40000000200 */
[----:B--2---:R-:W-:Y:S01]  /*2960*/  VOTEU.ALL UP1, P1 ;  /* 0x0000000000ff7886 */ /* 0x004fe20000820000 */
[----:B------:R-:W-:Y:S01]  /*2970*/  VOTEU.ALL UP2, P1 ;  /* 0x0000000000ff7886 */ /* 0x000fe20000840000 */
[----:B------:R-:W-:Y:S01]  /*2980*/  IMAD R151, R164, 0x2, R163 ;  /* 0x00000002a4977824 */ /* 0x000fe200078e02a3 */
[----:B------:R-:W-:Y:S01]  /*2990*/  STL [R1+0x82c], R51 ;  /* 0x00082c3301007387 */ /* 0x000fe20000100800 */
[----:B01----:R-:W-:Y:S01]  /*29a0*/  IMAD.SHL.U32 R3, R91, 0x2, RZ ;  /* 0x000000025b037824 */ /* 0x003fe200078e00ff */
[----:B------:R-:W-:-:S04]  /*29b0*/  @!UP1 UIADD3 UR4, UPT, UPT, -UR6, 0x100000, URZ ;  /* 0x0010000006049890 */ /* 0x000fc8000fffe1ff */
[----:B------:R-:W-:Y:S02]  /*29c0*/  @!UP1 USHF.L.U32 UR5, UR4, 0xb, URZ ;  /* 0x0000000b04059899 */ /* 0x000fe400080006ff */
[----:B------:R-:W-:Y:S01]  /*29d0*/  @!UP1 USHF.L.U32 UR4, UR4, 0x1, URZ ;  /* 0x0000000104049899 */ /* 0x000fe200080006ff */
[----:B------:R-:W-:Y:S01]  /*29e0*/  IMAD R90, R164, 0x2, R151 ;  /* 0x00000002a45a7824 */ /* 0x000fe200078e0297 */
[----:B------:R-:W-:Y:S01]  /*29f0*/  BAR.SYNC.DEFER_BLOCKING 0x0 ;  /* 0x0000000000007b1d */ /* 0x000fe20000010000 */
[-C--:B------:R-:W-:Y:S02]  /*2a00*/  ISETP.LT.AND P3, PT, R63, R2.reuse, P0 ;  /* 0x000000023f00720c */ /* 0x080fe40000761270 */
[----:B------:R-:W-:-:S03]  /*2a10*/  ISETP.LT.AND P2, PT, R62, R2, P0 ;  /* 0x000000023e00720c */ /* 0x000fc60000741270 */
[----:B------:R0:W-:Y:S04]  /*2a20*/  STL [R1+0x80c], R161 ;  /* 0x00080ca101007387 */ /* 0x0001e80000100800 */
[----:B------:R1:W-:Y:S04]  /*2a30*/  STL [R1+0x808], R160 ;  /* 0x000808a001007387 */ /* 0x0003e80000100800 */
[----:B------:R-:W-:Y:S01]  /*2a40*/  STL [R1+0x274], R151 ;  /* 0x0002749701007387 */ /* 0x000fe20000100800 */
[----:B0-----:R-:W-:-:S03]  /*2a50*/  IMAD R161, R164, 0x2, R90 ;  /* 0x00000002a4a17824 */ /* 0x001fc600078e025a */
[----:B------:R0:W-:Y:S01]  /*2a60*/  STL [R1+0x2e4], R3 ;  /* 0x0002e40301007387 */ /* 0x0001e20000100800 */
[----:B-1----:R-:W-:-:S03]  /*2a70*/  IMAD R160, R164, 0x2, R161 ;  /* 0x00000002a4a07824 */ /* 0x002fc600078e02a1 */
[----:B------:R-:W1:Y:S02]  /*2a80*/  FENCE.VIEW.ASYNC.S ;  /* 0x00000000000073c6 */ /* 0x000e640000000000 */
[----:B-1----:R1:W2:Y:S02]  /*2a90*/  @!UP2 SYNCS.EXCH.64 URZ, [UR11], UR4 ;  /* 0x000000040bffa5b2 */ /* 0x0022a40008000100 */
[----:B------:R3:W-:Y:S04]  /*2aa0*/  STL [R1+0x270], R90 ;  /* 0x0002705a01007387 */ /* 0x0007e80000100800 */
[----:B------:R-:W-:Y:S01]  /*2ab0*/  STL [R1+0x26c], R161 ;  /* 0x00026ca101007387 */ /* 0x000fe20000100800 */
[----:B0-----:R-:W-:-:S03]  /*2ac0*/  IADD3 R3, P4, PT, R3, UR16, RZ ;  /* 0x0000001003037c10 */ /* 0x001fc6000ff9e0ff */
[----:B------:R-:W-:Y:S01]  /*2ad0*/  STL [R1+0x268], R160 ;  /* 0x000268a001007387 */ /* 0x000fe20000100800 */
[----:B------:R-:W-:Y:S02]  /*2ae0*/  LEA.HI.X.SX32 R89, R91, UR17, 0x1, P4 ;  /* 0x000000115b597c11 */ /* 0x000fe4000a0f0eff */
[----:B------:R-:W-:-:S04]  /*2af0*/  LEA R62, P4, R67, R3, 0x1 ;  /* 0x00000003433e7211 */ /* 0x000fc800078808ff */
[----:B------:R-:W-:Y:S01]  /*2b00*/  LEA.HI.X.SX32 R63, R67, R89, 0x1, P4 ;  /* 0x00000059433f7211 */ /* 0x000fe200020f0eff */
[----:B--2---:R-:W-:Y:S01]  /*2b10*/  BAR.SYNC.DEFER_BLOCKING 0x0 ;  /* 0x0000000000007b1d */ /* 0x004fe20000010000 */
[----:B------:R-:W-:-:S05]  /*2b20*/  IMAD R67, R164, 0x2, R160 ;  /* 0x00000002a4437824 */ /* 0x000fca00078e02a0 */
[----:B------:R0:W2:Y:S01]  /*2b30*/  @P3 LDG.E.U16 R150, desc[UR20][R62.64] ;  /* 0x000000143e963981 */ /* 0x0000a2000c1e1500 */
[----:B------:R-:W-:Y:S02]  /*2b40*/  ISETP.LT.AND P3, PT, R66, R2, P0 ;  /* 0x000000024200720c */ /* 0x000fe40000761270 */
[----:B------:R-:W-:Y:S02]  /*2b50*/  PRMT R148, RZ, 0x7610, R148 ;  /* 0x00007610ff947816 */ /* 0x000fe40000000094 */
[----:B------:R-:W-:Y:S02]  /*2b60*/  PRMT R149, RZ, 0x7610, R149 ;  /* 0x00007610ff957816 */ /* 0x000fe40000000095 */
[----:B0-----:R-:W-:-:S04]  /*2b70*/  LEA R62, P4, R90, R3, 0x1 ;  /* 0x000000035a3e7211 */ /* 0x001fc800078808ff */
[----:B------:R-:W-:Y:S02]  /*2b80*/  LEA.HI.X.SX32 R63, R90, R89, 0x1, P4 ;  /* 0x000000595a3f7211 */ /* 0x000fe400020f0eff */
[----:B---3--:R-:W-:-:S03]  /*2b90*/  LOP3.LUT R90, R40, 0x1a, RZ, 0xfc, !PT ;  /* 0x0000001a285a7812 */ /* 0x008fc600078efcff */
[----:B------:R0:W3:Y:S01]  /*2ba0*/  @P2 LDG.E.U16 R148, desc[UR20][R62.64] ;  /* 0x000000143e942981 */ /* 0x0000e2000c1e1500 */
[-C--:B------:R-:W-:Y:S02]  /*2bb0*/  ISETP.LT.AND P2, PT, R90, R2.reuse, P0 ;  /* 0x000000025a00720c */ /* 0x080fe40000741270 */
[C---:B------:R-:W-:Y:S02]  /*2bc0*/  LOP3.LUT R99, R40.reuse, 0x20, RZ, 0xfc, !PT ;  /* 0x0000002028637812 */ /* 0x040fe400078efcff */
[----:B------:R-:W-:Y:S02]  /*2bd0*/  LOP3.LUT R97, R40, 0x22, RZ, 0xfc, !PT ;  /* 0x0000002228617812 */ /* 0x000fe400078efcff */
[----:B------:R-:W-:Y:S02]  /*2be0*/  PRMT R159, RZ, 0x7610, R159 ;  /* 0x00007610ff9f7816 */ /* 0x000fe4000000009f */
[----:B------:R-:W-:Y:S02]  /*2bf0*/  ISETP.LT.AND P4, PT, R97, R2, P0 ;  /* 0x000000026100720c */ /* 0x000fe40000781270 */
[----:B------:R-:W-:-:S02]  /*2c00*/  PRMT R146, RZ, 0x7610, R146 ;  /* 0x00007610ff927816 */ /* 0x000fc40000000092 */
[----:B------:R-:W-:Y:S01]  /*2c10*/  PRMT R147, RZ, 0x7610, R147 ;  /* 0x00007610ff937816 */ /* 0x000fe20000000093 */
[----:B--2---:R-:W-:Y:S04]  /*2c20*/  STL [R1+0x844], R150 ;  /* 0x0008449601007387 */ /* 0x004fe80000100800 */
[----:B------:R2:W-:Y:S02]  /*2c30*/  STL [R1+0x264], R67 ;  /* 0x0002644301007387 */ /* 0x0005e40000100800 */
[----:B--2---:R-:W-:-:S04]  /*2c40*/  IMAD R67, R164, 0x2, R67 ;  /* 0x00000002a4437824 */ /* 0x004fc800078e0243 */
[----:B------:R-:W-:Y:S01]  /*2c50*/  IMAD R91, R164, 0x2, R67 ;  /* 0x00000002a45b7824 */ /* 0x000fe200078e0243 */
[----:B------:R-:W-:-:S03]  /*2c60*/  LEA R66, P5, R67, R3, 0x1 ;  /* 0x0000000343427211 */ /* 0x000fc600078a08ff */
[----:B------:R-:W-:Y:S01]  /*2c70*/  IMAD R98, R164, 0x2, R91 ;  /* 0x00000002a4627824 */ /* 0x000fe200078e025b */
[----:B------:R-:W-:-:S03]  /*2c80*/  LEA.HI.X.SX32 R67, R67, R89, 0x1, P5 ;  /* 0x0000005943437211 */ /* 0x000fc600028f0eff */
[----:B------:R-:W-:Y:S02]  /*2c90*/  IMAD R90, R164, 0x2, R98 ;  /* 0x00000002a45a7824 */ /* 0x000fe400078e0262 */
[----:B------:R2:W4:Y:S01]  /*2ca0*/  @P3 LDG.E.U16 R149, desc[UR20][R66.64] ;  /* 0x0000001442953981 */ /* 0x000522000c1e1500 */
[----:B0-----:R-:W-:-:S04]  /*2cb0*/  LEA R62, P3, R91, R3, 0x1 ;  /* 0x000000035b3e7211 */ /* 0x001fc800078608ff */
[----:B------:R-:W-:Y:S01]  /*2cc0*/  LEA.HI.X.SX32 R63, R91, R89, 0x1, P3 ;  /* 0x000000595b3f7211 */ /* 0x000fe200018f0eff */
[----:B--2---:R-:W-:Y:S01]  /*2cd0*/  IMAD R67, R164, 0x2, R90 ;  /* 0x00000002a4437824 */ /* 0x004fe200078e025a */
[----:B------:R-:W-:-:S03]  /*2ce0*/  ISETP.LT.AND P3, PT, R99, R2, P0 ;  /* 0x000000026300720c */ /* 0x000fc60000761270 */
[----:B------:R0:W2:Y:S01]  /*2cf0*/  @P2 LDG.E.U16 R159, desc[UR20][R62.64] ;  /* 0x000000143e9f2981 */ /* 0x0000a2000c1e1500 */
[----:B------:R-:W-:Y:S01]  /*2d00*/  IMAD R96, R164, 0x2, R67 ;  /* 0x00000002a4607824 */ /* 0x000fe200078e0243 */
[----:B------:R-:W-:-:S04]  /*2d10*/  LEA R66, P5, R67, R3, 0x1 ;  /* 0x0000000343427211 */ /* 0x000fc800078a08ff */
[----:B------:R-:W-:Y:S02]  /*2d20*/  LEA.HI.X.SX32 R67, R67, R89, 0x1, P5 ;  /* 0x0000005943437211 */ /* 0x000fe400028f0eff */
[----:B0-----:R-:W-:-:S03]  /*2d30*/  LEA R62, P2, R96, R3, 0x1 ;  /* 0x00000003603e7211 */ /* 0x001fc600078408ff */
[----:B------:R0:W2:Y:S01]  /*2d40*/  @P3 LDG.E.U16 R146, desc[UR20][R66.64] ;  /* 0x0000001442923981 */ /* 0x0000a2000c1e1500 */
[----:B------:R-:W-:-:S05]  /*2d50*/  LEA.HI.X.SX32 R63, R96, R89, 0x1, P2 ;  /* 0x00000059603f7211 */ /* 0x000fca00010f0eff */
[----:B------:R0:W2:Y:S01]  /*2d60*/  @P4 LDG.E.U16 R147, desc[UR20][R62.64] ;  /* 0x000000143e934981 */ /* 0x0000a2000c1e1500 */
[----:B------:R-:W-:-:S04]  /*2d70*/  IMAD R99, R164, 0x2, R96 ;  /* 0x00000002a4637824 */ /* 0x000fc800078e0260 */
[----:B------:R-:W-:Y:S01]  /*2d80*/  IMAD R91, R164, 0x2, R99 ;  /* 0x00000002a45b7824 */ /* 0x000fe200078e0263 */
[----:B------:R-:W-:-:S03]  /*2d90*/  LOP3.LUT R102, R40, 0x28, RZ, 0xfc, !PT ;  /* 0x0000002828667812 */ /* 0x000fc600078efcff */
[----:B------:R-:W-:Y:S01]  /*2da0*/  IMAD R97, R164, 0x2, R91 ;  /* 0x00000002a4617824 */ /* 0x000fe200078e025b */
[----:B------:R-:W-:-:S03]  /*2db0*/  ISETP.LT.AND P4, PT, R102, R2, P0 ;  /* 0x000000026600720c */ /* 0x000fc60000781270 */
[----:B0-----:R-:W-:Y:S01]  /*2dc0*/  IMAD R67, R164, 0x2, R97 ;  /* 0x00000002a4437824 */ /* 0x001fe200078e0261 */
[----:B------:R-:W-:-:S03]  /*2dd0*/  LEA R62, P2, R97, R3, 0x1 ;  /* 0x00000003613e7211 */ /* 0x000fc600078408ff */
[C---:B------:R-:W-:Y:S01]  /*2de0*/  IMAD R101, R164.reuse, 0x2, R67 ;  /* 0x00000002a4657824 */ /* 0x040fe200078e0243 */
[----:B------:R-:W-:Y:S02]  /*2df0*/  PRMT R145, RZ, 0x7610, R145 ;  /* 0x00007610ff917816 */ /* 0x000fe40000000091 */
[----:B------:R-:W-:Y:S01]  /*2e00*/  LEA.HI.X.SX32 R63, R97, R89, 0x1, P2 ;  /* 0x00000059613f7211 */ /* 0x000fe200010f0eff */
[----:B------:R-:W-:Y:S01]  /*2e10*/  IMAD R96, R164, 0x2, R101 ;  /* 0x00000002a4607824 */ /* 0x000fe200078e0265 */
[----:B------:R-:W-:-:S03]  /*2e20*/  LOP3.LUT R100, R40, 0x2a, RZ, 0xfc, !PT ;  /* 0x0000002a28647812 */ /* 0x000fc600078efcff */
[----:B------:R-:W-:Y:S01]  /*2e30*/  IMAD R102, R164, 0x2, R96 ;  /* 0x00000002a4667824 */ /* 0x000fe200078e0260 */
[----:B------:R0:W2:Y:S01]  /*2e40*/  @P4 LDG.E.U16 R145, desc[UR20][R62.64] ;  /* 0x000000143e914981 */ /* 0x0000a2000c1e1500 */
[-C--:B------:R-:W-:Y:S02]  /*2e50*/  ISETP.LT.AND P3, PT, R100, R2.reuse, P0 ;  /* 0x000000026400720c */ /* 0x080fe40000761270 */
[----:B------:R-:W-:Y:S01]  /*2e60*/  LOP3.LUT R100, R40, 0x30, RZ, 0xfc, !PT ;  /* 0x0000003028647812 */ /* 0x000fe200078efcff */
[----:B------:R-:W-:Y:S01]  /*2e70*/  IMAD R103, R164, 0x2, R102 ;  /* 0x00000002a4677824 */ /* 0x000fe200078e0266 */
[----:B------:R-:W-:Y:S02]  /*2e80*/  LEA R66, P5, R67, R3, 0x1 ;  /* 0x0000000343427211 */ /* 0x000fe400078a08ff */
[----:B------:R-:W-:Y:S01]  /*2e90*/  ISETP.LT.AND P2, PT, R100, R2, P0 ;  /* 0x000000026400720c */ /* 0x000fe20000741270 */
[----:B------:R-:W-:Y:S01]  /*2ea0*/  IMAD R100, R164, 0x2, R103 ;  /* 0x00000002a4647824 */ /* 0x000fe200078e0267 */
[----:B---3--:R3:W-:Y:S01]  /*2eb0*/  STL [R1+0x848], R148 ;  /* 0x0008489401007387 */ /* 0x0087e20000100800 */
[----:B------:R-:W-:-:S02]  /*2ec0*/  PRMT R158, RZ, 0x7610, R158 ;  /* 0x00007610ff9e7816 */ /* 0x000fc4000000009e */
[----:B0-----:R-:W-:Y:S01]  /*2ed0*/  LEA R62, P4, R102, R3, 0x1 ;  /* 0x00000003663e7211 */ /* 0x001fe200078808ff */
[----:B------:R-:W-:Y:S01]  /*2ee0*/  IMAD R97, R164, 0x2, R100 ;  /* 0x00000002a4617824 */ /* 0x000fe200078e0264 */
[-C--:B------:R-:W-:Y:S02]  /*2ef0*/  LEA.HI.X.SX32 R67, R67, R89.reuse, 0x1, P5 ;  /* 0x0000005943437211 */ /* 0x080fe400028f0eff */
[----:B------:R-:W-:Y:S02]  /*2f00*/  PRMT R141, RZ, 0x7610, R141 ;  /* 0x00007610ff8d7816 */ /* 0x000fe4000000008d */
[----:B---3--:R-:W-:Y:S01]  /*2f10*/  LOP3.LUT R148, R40, 0x38, RZ, 0xfc, !PT ;  /* 0x0000003828947812 */ /* 0x008fe200078efcff */
[----:B------:R0:W3:Y:S01]  /*2f20*/  @P3 LDG.E.U16 R158, desc[UR20][R66.64] ;  /* 0x00000014429e3981 */ /* 0x0000e2000c1e1500 */
[----:B------:R-:W-:Y:S01]  /*2f30*/  LEA.HI.X.SX32 R63, R102, R89, 0x1, P4 ;  /* 0x00000059663f7211 */ /* 0x000fe200020f0eff */
[----:B------:R-:W-:Y:S01]  /*2f40*/  IMAD R102, R164, 0x2, R97 ;  /* 0x00000002a4667824 */ /* 0x000fe200078e0261 */
[----:B------:R-:W-:-:S03]  /*2f50*/  ISETP.LT.AND P4, PT, R148, R2, P0 ;  /* 0x000000029400720c */ /* 0x000fc60000781270 */
[----:B------:R1:W3:Y:S01]  /*2f60*/  @P2 LDG.E.U16 R141, desc[UR20][R62.64] ;  /* 0x000000143e8d2981 */ /* 0x0002e2000c1e1500 */
[----:B------:R-:W-:Y:S02]  /*2f70*/  PRMT R143, RZ, 0x7610, R143 ;  /* 0x00007610ff8f7816 */ /* 0x000fe4000000008f */
[CC--:B0-----:R-:W-:Y:S02]  /*2f80*/  LEA R66, P2, R102.reuse, R3.reuse, 0x1 ;  /* 0x0000000366427211 */ /* 0x0c1fe400078408ff */
[----:B------:R-:W-:Y:S02]  /*2f90*/  PRMT R144, RZ, 0x7610, R144 ;  /* 0x00007610ff907816 */ /* 0x000fe40000000090 */
[C---:B-1----:R-:W-:Y:S02]  /*2fa0*/  LEA R62, P5, R103.reuse, R3, 0x1 ;  /* 0x00000003673e7211 */ /* 0x042fe400078a08ff */
[-C--:B------:R-:W-:Y:S02]  /*2fb0*/  LEA.HI.X.SX32 R67, R102, R89.reuse, 0x1, P2 ;  /* 0x0000005966437211 */ /* 0x080fe400010f0eff */
[----:B------:R-:W-:-:S03]  /*2fc0*/  LEA.HI.X.SX32 R63, R103, R89, 0x1, P5 ;  /* 0x00000059673f7211 */ /* 0x000fc600028f0eff */
[----:B------:R0:W3:Y:S04]  /*2fd0*/  @P4 LDG.E.U16 R143, desc[UR20][R66.64] ;  /* 0x00000014428f4981 */ /* 0x0000e8000c1e1500 */
[----:B----4-:R-:W-:Y:S04]  /*2fe0*/  STL [R1+0x858], R149 ;  /* 0x0008589501007387 */ /* 0x010fe80000100800 */
[----:B--2---:R-:W-:Y:S04]  /*2ff0*/  STL [R1+0x838], R159 ;  /* 0x0008389f01007387 */ /* 0x004fe80000100800 */
[----:B------:R-:W-:Y:S04]  /*3000*/  STL [R1+0x85c], R146 ;  /* 0x00085c9201007387 */ /* 0x000fe80000100800 */
[----:B------:R1:W-:Y:S02]  /*3010*/  STL [R1+0x834], R147 ;  /* 0x0008349301007387 */ /* 0x0003e40000100800 */
[----:B-1----:R-:W-:-:S04]  /*3020*/  LOP3.LUT R147, R40, 0x32, RZ, 0xfc, !PT ;  /* 0x0000003228937812 */ /* 0x002fc800078efcff */
[----:B------:R-:W-:-:S13]  /*3030*/  ISETP.LT.AND P3, PT, R147, R2, P0 ;  /* 0x000000029300720c */ /* 0x000fda0000761270 */
[----:B------:R1:W2:Y:S01]  /*3040*/  @P3 LDG.E.U16 R144, desc[UR20][R62.64] ;  /* 0x000000143e903981 */ /* 0x0002a2000c1e1500 */
[----:B------:R-:W-:Y:S01]  /*3050*/  IMAD R150, R164, 0x2, R92 ;  /* 0x00000002a4967824 */ /* 0x000fe200078e025c */
[----:B------:R-:W-:Y:S02]  /*3060*/  LOP3.LUT R147, R40, 0x3a, RZ, 0xfc, !PT ;  /* 0x0000003a28937812 */ /* 0x000fe400078efcff */
[----:B------:R4:W-:Y:S01]  /*3070*/  STL [R1+0x840], R145 ;  /* 0x0008409101007387 */ /* 0x0009e20000100800 */
[C---:B------:R-:W-:Y:S01]  /*3080*/  IMAD R102, R164.reuse, 0x2, R102 ;  /* 0x00000002a4667824 */ /* 0x040fe200078e0266 */
[----:B------:R-:W-:Y:S01]  /*3090*/  ISETP.LT.AND P2, PT, R147, R2, P0 ;  /* 0x000000029300720c */ /* 0x000fe20000741270 */
[----:B------:R-:W-:Y:S01]  /*30a0*/  IMAD R150, R164, 0x2, R150 ;  /* 0x00000002a4967824 */ /* 0x000fe200078e0296 */
[----:B----4-:R-:W-:-:S04]  /*30b0*/  LOP3.LUT R145, R40, 0xa, RZ, 0xfc, !PT ;  /* 0x0000000a28917812 */ /* 0x010fc800078efcff */
[----:B------:R-:W-:Y:S02]  /*30c0*/  ISETP.LT.AND P4, PT, R145, R2, P0 ;  /* 0x000000029100720c */ /* 0x000fe40000781270 */
[-C--:B0-----:R-:W-:Y:S02]  /*30d0*/  LEA R66, P5, R102, R3.reuse, 0x1 ;  /* 0x0000000366427211 */ /* 0x081fe400078a08ff */
[----:B-1----:R-:W-:Y:S02]  /*30e0*/  LEA R62, P3, R150, R3, 0x1 ;  /* 0x00000003963e7211 */ /* 0x002fe400078608ff */
[----:B------:R-:W-:Y:S02]  /*30f0*/  LOP3.LUT R147, R40, 0x12, RZ, 0xfc, !PT ;  /* 0x0000001228937812 */ /* 0x000fe400078efcff */
[----:B------:R-:W-:Y:S02]  /*3100*/  PRMT R140, RZ, 0x7610, R140 ;  /* 0x00007610ff8c7816 */ /* 0x000fe4000000008c */
[----:B------:R-:W-:-:S02]  /*3110*/  PRMT R142, RZ, 0x7610, R142 ;  /* 0x00007610ff8e7816 */ /* 0x000fc4000000008e */
[-C--:B------:R-:W-:Y:S02]  /*3120*/  LEA.HI.X.SX32 R67, R102, R89.reuse, 0x1, P5 ;  /* 0x0000005966437211 */ /* 0x080fe400028f0eff */
[----:B------:R-:W-:Y:S02]  /*3130*/  LEA.HI.X.SX32 R63, R150, R89, 0x1, P3 ;  /* 0x00000059963f7211 */ /* 0x000fe400018f0eff */
[----:B------:R-:W-:Y:S01]  /*3140*/  ISETP.LT.AND P3, PT, R147, R2, P0 ;  /* 0x000000029300720c */ /* 0x000fe20000761270 */
[----:B------:R0:W4:Y:S01]  /*3150*/  @P2 LDG.E.U16 R140, desc[UR20][R66.64] ;  /* 0x00000014428c2981 */ /* 0x000122000c1e1500 */
[----:B------:R-:W-:-:S03]  /*3160*/  LOP3.LUT R145, R40, 0x1c, RZ, 0xfc, !PT ;  /* 0x0000001c28917812 */ /* 0x000fc600078efcff */
[----:B------:R1:W4:Y:S01]  /*3170*/  @P4 LDG.E.U16 R142, desc[UR20][R62.64] ;  /* 0x000000143e8e4981 */ /* 0x000322000c1e1500 */
[----:B------:R-:W-:Y:S02]  /*3180*/  LOP3.LUT R147, R40, 0x24, RZ, 0xfc, !PT ;  /* 0x0000002428937812 */ /* 0x000fe400078efcff */
[----:B------:R-:W-:Y:S02]  /*3190*/  PRMT R146, RZ, 0x7610, R146 ;  /* 0x00007610ff927816 */ /* 0x000fe40000000092 */
[----:B0-----:R-:W-:Y:S02]  /*31a0*/  LEA R66, P4, R161, R3, 0x1 ;  /* 0x00000003a1427211 */ /* 0x001fe400078808ff */
[----:B------:R-:W-:Y:S02]  /*31b0*/  ISETP.LT.AND P2, PT, R145, R2, P0 ;  /* 0x000000029100720c */ /* 0x000fe40000741270 */
[----:B------:R-:W-:Y:S02]  /*31c0*/  LEA.HI.X.SX32 R67, R161, R89, 0x1, P4 ;  /* 0x00000059a1437211 */ /* 0x000fe400020f0eff */
[----:B-1----:R-:W-:-:S02]  /*31d0*/  LEA R62, P5, R98, R3, 0x1 ;  /* 0x00000003623e7211 */ /* 0x002fc400078a08ff */
[----:B------:R-:W-:Y:S01]  /*31e0*/  ISETP.LT.AND P4, PT, R147, R2, P0 ;  /* 0x000000029300720c */ /* 0x000fe20000781270 */
[----:B---3--:R-:W-:Y:S01]  /*31f0*/  STL [R1+0x83c], R158 ;  /* 0x00083c9e01007387 */ /* 0x008fe20000100800 */
[----:B------:R-:W-:-:S03]  /*3200*/  LEA.HI.X.SX32 R63, R98, R89, 0x1, P5 ;  /* 0x00000059623f7211 */ /* 0x000fc600028f0eff */
[----:B------:R0:W3:Y:S01]  /*3210*/  @P3 LDG.E.U16 R146, desc[UR20][R66.64] ;  /* 0x0000001442923981 */ /* 0x0000e2000c1e1500 */
[----:B------:R-:W-:-:S03]  /*3220*/  PRMT R98, RZ, 0x7610, R98 ;  /* 0x00007610ff627816 */ /* 0x000fc60000000062 */
[----:B------:R-:W-:Y:S01]  /*3230*/  STL [R1+0x860], R143 ;  /* 0x0008608f01007387 */ /* 0x000fe20000100800 */
[----:B0-----:R-:W-:-:S04]  /*3240*/  LEA R66, P5, R99, R3, 0x1 ;  /* 0x0000000363427211 */ /* 0x001fc800078a08ff */
[----:B------:R-:W-:-:S05]  /*3250*/  LEA.HI.X.SX32 R67, R99, R89, 0x1, P5 ;  /* 0x0000005963437211 */ /* 0x000fca00028f0eff */
[----:B------:R-:W3:Y:S04]  /*3260*/  @P4 LDG.E.U16 R98, desc[UR20][R66.64] ;  /* 0x0000001442624981 */ /* 0x000ee8000c1e1500 */
[----:B--2---:R0:W-:Y:S02]  /*3270*/  STL [R1+0x830], R144 ;  /* 0x0008309001007387 */ /* 0x0041e40000100800 */
[----:B0-----:R-:W-:-:S06]  /*3280*/  PRMT R144, RZ, 0x7610, R144 ;  /* 0x00007610ff907816 */ /* 0x001fcc0000000090 */
[----:B------:R0:W2:Y:S01]  /*3290*/  @P2 LDG.E.U16 R144, desc[UR20][R62.64] ;  /* 0x000000143e902981 */ /* 0x0000a2000c1e1500 */
[----:B------:R-:W-:-:S04]  /*32a0*/  LOP3.LUT R145, R40, 0x2c, RZ, 0xfc, !PT ;  /* 0x0000002c28917812 */ /* 0x000fc800078efcff */
[----:B------:R-:W-:Y:S02]  /*32b0*/  ISETP.LT.AND P3, PT, R145, R2, P0 ;  /* 0x000000029100720c */ /* 0x000fe40000761270 */
[----:B0-----:R-:W-:-:S04]  /*32c0*/  LEA R62, P2, R101, R3, 0x1 ;  /* 0x00000003653e7211 */ /* 0x001fc800078408ff */
[----:B------:R-:W-:Y:S01]  /*32d0*/  LEA.HI.X.SX32 R63, R101, R89, 0x1, P2 ;  /* 0x00000059653f7211 */ /* 0x000fe200010f0eff */
[----:B----4-:R-:W-:Y:S04]  /*32e0*/  STL.64 [R1+0x850], R140 ;  /* 0x0008508c01007387 */ /* 0x010fe80000100a00 */
[----:B------:R0:W-:Y:S02]  /*32f0*/  STL [R1+0x864], R142 ;  /* 0x0008648e01007387 */ /* 0x0001e40000100800 */
[----:B0-----:R-:W-:-:S06]  /*3300*/  PRMT R142, RZ, 0x7610, R142 ;  /* 0x00007610ff8e7816 */ /* 0x001fcc000000008e */
[----:B------:R0:W4:Y:S01]  /*3310*/  @P3 LDG.E.U16 R142, desc[UR20][R62.64] ;  /* 0x000000143e8e3981 */ /* 0x000122000c1e1500 */
[----:B------:R-:W-:-:S03]  /*3320*/  PRMT R141, RZ, 0x7610, R141 ;  /* 0x00007610ff8d7816 */ /* 0x000fc6000000008d */
[----:B--2---:R-:W-:Y:S04]  /*3330*/  STL [R1+0x2cc], R144 ;  /* 0x0002cc9001007387 */ /* 0x004fe80000100800 */
[----:B---3--:R1:W-:Y:S02]  /*3340*/  STL [R1+0x2c4], R98 ;  /* 0x0002c46201007387 */ /* 0x0083e40000100800 */
[----:B-1----:R-:W-:-:S04]  /*3350*/  LOP3.LUT R98, R40, 0x3c, RZ, 0xfc, !PT ;  /* 0x0000003c28627812 */ /* 0x002fc800078efcff */
[----:B------:R-:W-:Y:S01]  /*3360*/  ISETP.LT.AND P4, PT, R98, R2, P0 ;  /* 0x000000026200720c */ /* 0x000fe20000781270 */
[----:B------:R-:W-:-:S05]  /*3370*/  IMAD R98, R164, 0x2, R102 ;  /* 0x00000002a4627824 */ /* 0x000fca00078e0266 */
[----:B------:R-:W-:-:S04]  /*3380*/  LEA R66, P3, R98, R3, 0x1 ;  /* 0x0000000362427211 */ /* 0x000fc800078608ff */
[----:B------:R-:W-:-:S05]  /*3390*/  LEA.HI.X.SX32 R67, R98, R89, 0x1, P3 ;  /* 0x0000005962437211 */ /* 0x000fca00018f0eff */
[----:B------:R1:W2:Y:S01]  /*33a0*/  @P4 LDG.E.U16 R141, desc[UR20][R66.64] ;  /* 0x00000014428d4981 */ /* 0x0002a2000c1e1500 */
[----:B------:R-:W-:-:S04]  /*33b0*/  LOP3.LUT R144, R40, 0x34, RZ, 0xfc, !PT ;  /* 0x0000003428907812 */ /* 0x000fc800078efcff */
[-C--:B------:R-:W-:Y:S02]  /*33c0*/  ISETP.LT.AND P5, PT, R144, R2.reuse, P0 ;  /* 0x000000029000720c */ /* 0x080fe400007a1270 */
[----:B0-----:R-:W-:Y:S01]  /*33d0*/  LEA R62, P2, R100, R3, 0x1 ;  /* 0x00000003643e7211 */ /* 0x001fe200078408ff */
[----:B----4-:R0:W-:Y:S01]  /*33e0*/  STL [R1+0x2c0], R142 ;  /* 0x0002c08e01007387 */ /* 0x0101e20000100800 */
[----:B------:R-:W-:Y:S02]  /*33f0*/  LOP3.LUT R144, R40, 0xc, RZ, 0xfc, !PT ;  /* 0x0000000c28907812 */ /* 0x000fe400078efcff */
[----:B------:R-:W-:Y:S02]  /*3400*/  PRMT R143, RZ, 0x7610, R143 ;  /* 0x00007610ff8f7816 */ /* 0x000fe4000000008f */
[----:B------:R-:W-:Y:S02]  /*3410*/  LEA.HI.X.SX32 R63, R100, R89, 0x1, P2 ;  /* 0x00000059643f7211 */ /* 0x000fe400010f0eff */
[----:B------:R-:W-:-:S02]  /*3420*/  ISETP.LT.AND P2, PT, R144, R2, P0 ;  /* 0x000000029000720c */ /* 0x000fc40000741270 */
[----:B0-----:R-:W-:Y:S01]  /*3430*/  LOP3.LUT R142, R40, 0x14, RZ, 0xfc, !PT ;  /* 0x00000014288e7812 */ /* 0x001fe200078efcff */
[----:B------:R0:W3:Y:S03]  /*3440*/  @P5 LDG.E.U16 R143, desc[UR20][R62.64] ;  /* 0x000000143e8f5981 */ /* 0x0000e6000c1e1500 */
[----:B------:R-:W-:Y:S02]  /*3450*/  ISETP.LT.AND P3, PT, R142, R2, P0 ;  /* 0x000000028e00720c */ /* 0x000fe40000761270 */
[-C--:B-1----:R-:W-:Y:S02]  /*3460*/  LEA R66, P6, R160, R3.reuse, 0x1 ;  /* 0x00000003a0427211 */ /* 0x082fe400078c08ff */
[----:B------:R-:W-:Y:S02]  /*3470*/  PRMT R103, RZ, 0x7610, R103 ;  /* 0x00007610ff677816 */ /* 0x000fe40000000067 */
[----:B0-----:R-:W-:-:S02]  /*3480*/  LEA R62, P5, R163, R3, 0x1 ;  /* 0x00000003a33e7211 */ /* 0x001fc400078a08ff */
[----:B------:R-:W-:Y:S02]  /*3490*/  PRMT R102, RZ, 0x7610, R102 ;  /* 0x00007610ff667816 */ /* 0x000fe40000000066 */
[-C--:B------:R-:W-:Y:S01]  /*34a0*/  LEA.HI.X.SX32 R63, R163, R89.reuse, 0x1, P5 ;  /* 0x00000059a33f7211 */ /* 0x080fe200028f0eff */
[----:B------:R-:W-:Y:S01]  /*34b0*/  STL [R1+0x2c8], R146 ;  /* 0x0002c89201007387 */ /* 0x000fe20000100800 */
[----:B------:R-:W-:-:S03]  /*34c0*/  LEA.HI.X.SX32 R67, R160, R89, 0x1, P6 ;  /* 0x00000059a0437211 */ /* 0x000fc600030f0eff */
[----:B------:R0:W4:Y:S04]  /*34d0*/  @P2 LDG.E.U16 R103, desc[UR20][R62.64] ;  /* 0x000000143e672981 */ /* 0x000128000c1e1500 */
[----:B------:R-:W3:Y:S01]  /*34e0*/  @P3 LDG.E.U16 R102, desc[UR20][R66.64] ;  /* 0x0000001442663981 */ /* 0x000ee2000c1e1500 */
[----:B------:R-:W-:Y:S02]  /*34f0*/  PRMT R140, RZ, 0x7610, R140 ;  /* 0x00007610ff8c7816 */ /* 0x000fe4000000008c */
[----:B0-----:R-:W-:-:S04]  /*3500*/  LEA R62, P2, R90, R3, 0x1 ;  /* 0x000000035a3e7211 */ /* 0x001fc800078408ff */
[----:B------:R-:W-:Y:S02]  /*3510*/  LEA.HI.X.SX32 R63, R90, R89, 0x1, P2 ;  /* 0x000000595a3f7211 */ /* 0x000fe400010f0eff */
[C---:B------:R-:W-:Y:S02]  /*3520*/  LEA R90, P6, R91.reuse, R3, 0x1 ;  /* 0x000000035b5a7211 */ /* 0x040fe400078c08ff */
[----:B------:R-:W-:Y:S02]  /*3530*/  PRMT R101, RZ, 0x7610, R101 ;  /* 0x00007610ff657816 */ /* 0x000fe40000000065 */
[----:B------:R-:W-:Y:S01]  /*3540*/  LEA.HI.X.SX32 R91, R91, R89, 0x1, P6 ;  /* 0x000000595b5b7211 */ /* 0x000fe200030f0eff */
[----:B--2---:R0:W-:Y:S02]  /*3550*/  STL [R1+0x2b8], R141 ;  /* 0x0002b88d01007387 */ /* 0x0041e40000100800 */
[----:B0-----:R-:W-:-:S04]  /*3560*/  LOP3.LUT R141, R40, 0x1e, RZ, 0xfc, !PT ;  /* 0x0000001e288d7812 */ /* 0x001fc800078efcff */
[----:B------:R-:W-:Y:S02]  /*3570*/  ISETP.LT.AND P4, PT, R141, R2, P0 ;  /* 0x000000028d00720c */ /* 0x000fe40000781270 */
[----:B------:R-:W-:-:S04]  /*3580*/  LOP3.LUT R141, R40, 0x26, RZ, 0xfc, !PT ;  /* 0x00000026288d7812 */ /* 0x000fc800078efcff */
[----:B------:R-:W-:-:S07]  /*3590*/  ISETP.LT.AND P2, PT, R141, R2, P0 ;  /* 0x000000028d00720c */ /* 0x000fce0000741270 */
[----:B------:R0:W2:Y:S06]  /*35a0*/  @P4 LDG.E.U16 R140, desc[UR20][R62.64] ;  /* 0x000000143e8c4981 */ /* 0x0000ac000c1e1500 */
[----:B------:R1:W2:Y:S04]  /*35b0*/  @P2 LDG.E.U16 R101, desc[UR20][R90.64] ;  /* 0x000000145a652981 */ /* 0x0002a8000c1e1500 */
[----:B----4-:R-:W-:Y:S04]  /*35c0*/  STL [R1+0x2b4], R103 ;  /* 0x0002b46701007387 */ /* 0x010fe80000100800 */
[----:B---3--:R3:W-:Y:S01]  /*35d0*/  STL [R1+0x2b0], R102 ;  /* 0x0002b06601007387 */ /* 0x0087e20000100800 */
[----:B0-----:R-:W-:-:S02]  /*35e0*/  LEA R62, P6, R97, R3, 0x1 ;  /* 0x00000003613e7211 */ /* 0x001fc400078c08ff */
[----:B---3--:R-:W-:-:S04]  /*35f0*/  LOP3.LUT R102, R40, 0x36, RZ, 0xfc, !PT ;  /* 0x0000003628667812 */ /* 0x008fc800078efcff */
[----:B------:R-:W-:Y:S02]  /*3600*/  ISETP.LT.AND P3, PT, R102, R2, P0 ;  /* 0x000000026600720c */ /* 0x000fe40000761270 */
[----:B-1----:R-:W-:Y:S01]  /*3610*/  LOP3.LUT R90, R0, 0xc8, RZ, 0xfc, !PT ;  /* 0x000000c8005a7812 */ /* 0x002fe200078efcff */
[----:B------:R-:W-:Y:S01]  /*3620*/  STL [R1+0x2bc], R143 ;  /* 0x0002bc8f01007387 */ /* 0x000fe20000100800 */
[C---:B------:R-:W-:Y:S02]  /*3630*/  LEA R66, P5, R96.reuse, R3, 0x1 ;  /* 0x0000000360427211 */ /* 0x040fe400078a08ff */
[----:B------:R-:W-:Y:S01]  /*3640*/  PRMT R99, RZ, 0x7610, R99 ;  /* 0x00007610ff637816 */ /* 0x000fe20000000063 */
[----:B------:R0:W-:Y:S01]  /*3650*/  STL [R1+0x430], R90 ;  /* 0x0004305a01007387 */ /* 0x0001e20000100800 */
[-C--:B------:R-:W-:Y:S02]  /*3660*/  LEA.HI.X.SX32 R63, R97, R89.reuse, 0x1, P6 ;  /* 0x00000059613f7211 */ /* 0x080fe400030f0eff */
[----:B------:R-:W-:-:S02]  /*3670*/  LEA.HI.X.SX32 R67, R96, R89, 0x1, P5 ;  /* 0x0000005960437211 */ /* 0x000fc400028f0eff */
[----:B------:R-:W-:Y:S01]  /*3680*/  LEA R96, P5, R94, R3, 0x1 ;  /* 0x000000035e607211 */ /* 0x000fe200078a08ff */
[----:B------:R1:W3:Y:S01]  /*3690*/  @P3 LDG.E.U16 R99, desc[UR20][R62.64] ;  /* 0x000000143e633981 */ /* 0x0002e2000c1e1500 */
[----:B------:R-:W-:Y:S02]  /*36a0*/  LOP3.LUT R91, R40, 0xe, RZ, 0xfc, !PT ;  /* 0x0000000e285b7812 */ /* 0x000fe400078efcff */
[----:B------:R-:W-:Y:S02]  /*36b0*/  LEA.HI.X.SX32 R97, R94, R89, 0x1, P5 ;  /* 0x000000595e617211 */ /* 0x000fe400028f0eff */
[----:B------:R-:W-:Y:S02]  /*36c0*/  ISETP.LT.AND P3, PT, R91, R2, P0 ;  /* 0x000000025b00720c */ /* 0x000fe40000761270 */
[----:B-1----:R-:W-:Y:S02]  /*36d0*/  IABS R63, R90 ;  /* 0x0000005a003f7213 */ /* 0x002fe40000000000 */
[----:B0-----:R-:W-:-:S04]  /*36e0*/  LEA R90, P6, R93, R3, 0x1 ;  /* 0x000000035d5a7211 */ /* 0x001fc800078c08ff */
[----:B------:R-:W-:Y:S01]  /*36f0*/  LEA.HI.X.SX32 R91, R93, R89, 0x1, P6 ;  /* 0x000000595d5b7211 */ /* 0x000fe200030f0eff */
[----:B------:R-:W-:Y:S01]  /*3700*/  IMAD R98, R164, 0x2, R98 ;  /* 0x00000002a4627824 */ /* 0x000fe200078e0262 */
[----:B------:R-:W-:-:S04]  /*3710*/  LOP3.LUT R103, R40, 0x2e, RZ, 0xfc, !PT ;  /* 0x0000002e28677812 */ /* 0x000fc800078efcff */
[----:B------:R-:W-:Y:S02]  /*3720*/  ISETP.LT.AND P4, PT, R103, R2, P0 ;  /* 0x000000026700720c */ /* 0x000fe40000781270 */
[----:B------:R-:W-:-:S11]  /*3730*/  PRMT R100, RZ, 0x7610, R100 ;  /* 0x00007610ff647816 */ /* 0x000fd60000000064 */
[----:B------:R0:W4:Y:S04]  /*3740*/  @P4 LDG.E.U16 R100, desc[UR20][R66.64] ;  /* 0x0000001442644981 */ /* 0x000128000c1e1500 */
[----:B--2---:R1:W-:Y:S02]  /*3750*/  STL [R1+0x2ac], R140 ;  /* 0x0002ac8c01007387 */ /* 0x0043e40000100800 */
[----:B-1----:R-:W-:-:S04]  /*3760*/  LEA R140, P2, R95, R3, 0x1 ;  /* 0x000000035f8c7211 */ /* 0x002fc800078408ff */
[----:B------:R-:W-:Y:S01]  /*3770*/  LEA.HI.X.SX32 R141, R95, R89, 0x1, P2 ;  /* 0x000000595f8d7211 */ /* 0x000fe200010f0eff */
[----:B------:R-:W-:Y:S04]  /*3780*/  STL [R1+0x868], R2 ;  /* 0x0008680201007387 */ /* 0x000fe80000100800 */
[----:B------:R-:W-:Y:S04]  /*3790*/  STL.64 [R1+0x198], R140 ;  /* 0x0001988c01007387 */ /* 0x000fe80000100a00 */
[----:B------:R-:W-:Y:S04]  /*37a0*/  STL.64 [R1+0x190], R96 ;  /* 0x0001906001007387 */ /* 0x000fe80000100a00 */
[----:B------:R-:W-:Y:S04]  /*37b0*/  STL [R1+0x870], R140 ;  /* 0x0008708c01007387 */ /* 0x000fe80000100800 */
[----:B------:R-:W-:Y:S04]  /*37c0*/  STL [R1+0x86c], R141 ;  /* 0x00086c8d01007387 */ /* 0x000fe80000100800 */
[----:B------:R-:W-:Y:S04]  /*37d0*/  STL.64 [R1+0x188], R90 ;  /* 0x0001885a01007387 */ /* 0x000fe80000100a00 */
[----:B------:R1:W-:Y:S04]  /*37e0*/  STL [R1+0x5e0], R164 ;  /* 0x0005e0a401007387 */ /* 0x0003e80000100800 */
[----:B------:R-:W-:Y:S04]  /*37f0*/  STL [R1+0x2a8], R101 ;  /* 0x0002a86501007387 */ /* 0x000fe80000100800 */
[----:B-1----:R-:W2:Y:S01]  /*3800*/  LDL.LU R164, [R1+0x264] ;  /* 0x0002640001a47983 */ /* 0x002ea20000300800 */
[----:B0-----:R-:W-:-:S02]  /*3810*/  LOP3.LUT R67, R40, 0x16, RZ, 0xfc, !PT ;  /* 0x0000001628437812 */ /* 0x001fc400078efcff */
[----:B------:R-:W-:Y:S02]  /*3820*/  LEA R94, P5, R92, R3, 0x1 ;  /* 0x000000035c5e7211 */ /* 0x000fe400078a08ff */
[-C--:B------:R-:W-:Y:S01]  /*3830*/  ISETP.LT.AND P4, PT, R67, R2.reuse, P0 ;  /* 0x000000024300720c */ /* 0x080fe20000781270 */
[----:B------:R-:W-:Y:S01]  /*3840*/  IMAD.HI.U32 R67, R86, R63, RZ ;  /* 0x0000003f56437227 */ /* 0x000fe200078e00ff */
[----:B------:R-:W-:Y:S02]  /*3850*/  LOP3.LUT R66, R40, 0x3e, RZ, 0xfc, !PT ;  /* 0x0000003e28427812 */ /* 0x000fe400078efcff */
[----:B------:R-:W-:Y:S01]  /*3860*/  LEA R90, P6, R151, R3, 0x1 ;  /* 0x00000003975a7211 */ /* 0x000fe200078c08ff */
[----:B------:R-:W-:Y:S01]  /*3870*/  IMAD.MOV R67, RZ, RZ, -R67 ;  /* 0x000000ffff437224 */ /* 0x000fe200078e0a43 */
[----:B------:R-:W-:Y:S02]  /*3880*/  LEA.HI.X.SX32 R95, R92, R89, 0x1, P5 ;  /* 0x000000595c5f7211 */ /* 0x000fe400028f0eff */
[----:B------:R-:W-:-:S02]  /*3890*/  ISETP.LT.AND P2, PT, R66, R2, P0 ;  /* 0x000000024200720c */ /* 0x000fc40000741270 */
[----:B------:R-:W-:Y:S02]  /*38a0*/  LEA.HI.X.SX32 R91, R151, R89, 0x1, P6 ;  /* 0x00000059975b7211 */ /* 0x000fe400030f0eff */
[-C--:B------:R-:W-:Y:S02]  /*38b0*/  LEA R66, P6, R98, R3.reuse, 0x1 ;  /* 0x0000000362427211 */ /* 0x080fe400078c08ff */
[----:B------:R-:W-:Y:S02]  /*38c0*/  PRMT R51, RZ, 0x7610, R51 ;  /* 0x00007610ff337816 */ /* 0x000fe40000000033 */
[----:B------:R-:W-:Y:S02]  /*38d0*/  PRMT R2, RZ, 0x7610, R2 ;  /* 0x00007610ff027816 */ /* 0x000fe40000000002 */
[----:B------:R-:W-:Y:S01]  /*38e0*/  PRMT R93, RZ, 0x7610, R93 ;  /* 0x00007610ff5d7816 */ /* 0x000fe2000000005d */
[----:B----4-:R-:W-:Y:S04]  /*38f0*/  STL [R1+0x2a4], R100 ;  /* 0x0002a46401007387 */ /* 0x010fe80000100800 */
[----:B---3--:R-:W-:Y:S04]  /*3900*/  STL [R1+0x2a0], R99 ;  /* 0x0002a06301007387 */ /* 0x008fe80000100800 */
[----:B------:R-:W-:Y:S04]  /*3910*/  STL.64 [R1+0x180], R94 ;  /* 0x0001805e01007387 */ /* 0x000fe80000100a00 */
[----:B------:R-:W3:Y:S01]  /*3920*/  @P3 LDG.E.U16 R93, desc[UR20][R90.64] ;  /* 0x000000145a5d3981 */ /* 0x000ee2000c1e1500 */
[----:B--2---:R-:W-:Y:S01]  /*3930*/  LEA R62, P5, R164, R3, 0x1 ;  /* 0x00000003a43e7211 */ /* 0x004fe200078a08ff */
[----:B------:R-:W-:-:S03]  /*3940*/  IMAD R3, R4, R67, R63 ;  /* 0x0000004304037224 */ /* 0x000fc600078e023f */
[----:B------:R-:W-:-:S05]  /*3950*/  LEA.HI.X.SX32 R63, R164, R89, 0x1, P5 ;  /* 0x00000059a43f7211 */ /* 0x000fca00028f0eff */
[----:B------:R-:W2:Y:S01]  /*3960*/  @P4 LDG.E.U16 R51, desc[UR20][R62.64] ;  /* 0x000000143e334981 */ /* 0x000ea2000c1e1500 */
[----:B------:R-:W-:-:S05]  /*3970*/  LEA.HI.X.SX32 R67, R98, R89, 0x1, P6 ;  /* 0x0000005962437211 */ /* 0x000fca00030f0eff */
[----:B------:R-:W4:Y:S04]  /*3980*/  @P2 LDG.E.U16 R2, desc[UR20][R66.64] ;  /* 0x0000001442022981 */ /* 0x000f28000c1e1500 */
[----:B------:R-:W-:Y:S04]  /*3990*/  STL [R1+0x5e4], R164 ;  /* 0x0005e4a401007387 */ /* 0x000fe80000100800 */
[----:B------:R-:W-:Y:S04]  /*39a0*/  STL [R1+0x650], R164 ;  /* 0x000650a401007387 */ /* 0x000fe80000100800 */
[----:B------:R-:W3:Y:S01]  /*39b0*/  LDL R151, [R1+0x3c0] ;  /* 0x0003c00001977983 */ /* 0x000ee20000100800 */
[----:B------:R-:W-:Y:S01]  /*39c0*/  ISETP.GT.U32.AND P2, PT, R4, R85, PT ;  /* 0x000000550400720c */ /* 0x000fe20003f44070 */
[----:B------:R-:W-:Y:S01]  /*39d0*/  IMAD R163, R162, R165, RZ ;  /* 0x000000a5a2a37224 */ /* 0x000fe200078e02ff */
[----:B------:R-:W-:-:S11]  /*39e0*/  LOP3.LUT R140, R0, 0xca, RZ, 0xfc, !PT ;  /* 0x000000ca008c7812 */ /* 0x000fd600078efcff */
[----:B------:R-:W-:-:S05]  /*39f0*/  @!P2 IMAD.IADD R85, R85, 0x1, -R4 ;  /* 0x000000015555a824 */ /* 0x000fca00078e0a04 */
[----:B------:R-:W-:Y:S02]  /*3a00*/  ISETP.GT.U32.AND P6, PT, R4, R85, PT ;  /* 0x000000550400720c */ /* 0x000fe40003fc4070 */
[----:B------:R-:W-:Y:S02]  /*3a10*/  LOP3.LUT R141, R0, 0xcc, RZ, 0xfc, !PT ;  /* 0x000000cc008d7812 */ /* 0x000fe400078efcff */
[----:B------:R-:W-:-:S04]  /*3a20*/  LEA R162, P4, R163, UR18, 0x1 ;  /* 0x00000012a3a27c11 */ /* 0x000fc8000f8808ff */
[----:B------:R-:W-:-:S05]  /*3a30*/  LEA.HI.X.SX32 R163, R163, UR19, 0x1, P4 ;  /* 0x00000013a3a37c11 */ /* 0x000fca000a0f0eff */
[----:B------:R-:W-:Y:S01]  /*3a40*/  @!P6 IMAD.IADD R85, R85, 0x1, -R4 ;  /* 0x000000015555e824 */ /* 0x000fe200078e0a04 */
[----:B------:R-:W-:Y:S01]  /*3a50*/  ISETP.GT.U32.AND P3, PT, R4, R83, PT ;  /* 0x000000530400720c */ /* 0x000fe20003f64070 */
[----:B--2---:R0:W-:Y:S04]  /*3a60*/  STL [R1+0x258], R51 ;  /* 0x0002583301007387 */ /* 0x0041e80000100800 */
[----:B0-----:R-:W2:Y:S04]  /*3a70*/  LDL R51, [R1+0x304] ;  /* 0x0003040001337983 */ /* 0x001ea80000100800 */
[----:B------:R-:W-:Y:S04]  /*3a80*/  STL [R1+0x530], R165 ;  /* 0x000530a501007387 */ /* 0x000fe80000100800 */
[----:B------:R-:W-:Y:S04]  /*3a90*/  STL [R1+0x654], R165 ;  /* 0x000654a501007387 */ /* 0x000fe80000100800 */
[----:B------:R-:W-:Y:S04]  /*3aa0*/  STL.64 [R1+0x760], R164 ;  /* 0x000760a401007387 */ /* 0x000fe80000100a00 */
[----:B----4-:R0:W-:Y:S04]  /*3ab0*/  STL [R1+0x254], R2 ;  /* 0x0002540201007387 */ /* 0x0101e80000100800 */
[----:B------:R-:W-:Y:S01]  /*3ac0*/  STL [R1+0x42c], R140 ;  /* 0x00042c8c01007387 */ /* 0x000fe20000100800 */
[----:B0-----:R-:W-:-:S03]  /*3ad0*/  LOP3.LUT R2, R0, 0xd0, RZ, 0xfc, !PT ;  /* 0x000000d000027812 */ /* 0x001fc600078efcff */
[----:B------:R-:W-:Y:S01]  /*3ae0*/  STL [R1+0x428], R141 ;  /* 0x0004288d01007387 */ /* 0x000fe20000100800 */
[----:B---3--:R-:W-:-:S03]  /*3af0*/  ISETP.GE.AND P6, PT, R151, RZ, PT ;  /* 0x000000ff9700720c */ /* 0x008fc60003fc6270 */
[----:B------:R-:W-:Y:S04]  /*3b00*/  STL [R1+0x810], R162 ;  /* 0x000810a201007387 */ /* 0x000fe80000100800 */
[----:B------:R-:W-:Y:S04]  /*3b10*/  STL [R1+0x424], R2 ;  /* 0x0004240201007387 */ /* 0x000fe80000100800 */
[----:B------:R-:W-:Y:S04]  /*3b20*/  STL [R1+0x29c], R93 ;  /* 0x00029c5d01007387 */ /* 0x000fe80000100800 */
[----:B------:R-:W-:Y:S04]  /*3b30*/  STL [R1+0x814], R163 ;  /* 0x000814a301007387 */ /* 0x000fe80000100800 */
[----:B------:R-:W3:Y:S01]  /*3b40*/  LDL R151, [R1+0x37c] ;  /* 0x00037c0001977983 */ /* 0x000ee20000100800 */
[----:B------:R-:W-:Y:S01]  /*3b50*/  ISETP.GT.U32.AND P5, PT, R4, R84, PT ;  /* 0x000000540400720c */ /* 0x000fe20003fa4070 */
[----:B------:R-:W-:-:S05]  /*3b60*/  @!P3 IMAD.IADD R83, R83, 0x1, -R4 ;  /* 0x000000015353b824 */ /* 0x000fca00078e0a04 */
[----:B------:R-:W-:-:S07]  /*3b70*/  ISETP.GT.U32.AND P3, PT, R4, R83, PT ;  /* 0x000000530400720c */ /* 0x000fce0003f64070 */
[----:B------:R-:W-:Y:S01]  /*3b80*/  @!P5 IMAD.IADD R84, R84, 0x1, -R4 ;  /* 0x000000015454d824 */ /* 0x000fe200078e0a04 */
[----:B------:R-:W-:-:S04]  /*3b90*/  ISETP.GT.U32.AND P5, PT, R4, R82, PT ;  /* 0x000000520400720c */ /* 0x000fc80003fa4070 */
[----:B------:R-:W-:Y:S01]  /*3ba0*/  ISETP.GT.U32.AND P2, PT, R4, R84, PT ;  /* 0x000000540400720c */ /* 0x000fe20003f44070 */
[----:B------:R-:W-:Y:S01]  /*3bb0*/  @!P3 IMAD.IADD R83, R83, 0x1, -R4 ;  /* 0x000000015353b824 */ /* 0x000fe200078e0a04 */
[----:B------:R-:W-:-:S07]  /*3bc0*/  ISETP.GE.AND P3, PT, R0, RZ, PT ;  /* 0x000000ff0000720c */ /* 0x000fce0003f66270 */
[----:B------:R-:W-:Y:S01]  /*3bd0*/  @!P5 IMAD.IADD R82, R82, 0x1, -R4 ;  /* 0x000000015252d824 */ /* 0x000fe200078e0a04 */
[----:B------:R-:W-:-:S03]  /*3be0*/  ISETP.GE.AND P5, PT, R157, RZ, PT ;  /* 0x000000ff9d00720c */ /* 0x000fc60003fa6270 */
[----:B------:R-:W-:Y:S01]  /*3bf0*/  @!P2 IMAD.IADD R84, R84, 0x1, -R4 ;  /* 0x000000015454a824 */ /* 0x000fe200078e0a04 */
[----:B------:R-:W-:-:S03]  /*3c00*/  LOP3.LUT R142, R0, 0xd2, RZ, 0xfc, !PT ;  /* 0x000000d2008e7812 */ /* 0x000fc600078efcff */
[----:B------:R-:W-:Y:S01]  /*3c10*/  IMAD.MOV.U32 R157, RZ, RZ, R84 ;  /* 0x000000ffff9d7224 */ /* 0x000fe200078e0054 */
[C---:B------:R-:W-:Y:S01]  /*3c20*/  LOP3.LUT R143, R0.reuse, 0xd4, RZ, 0xfc, !PT ;  /* 0x000000d4008f7812 */ /* 0x040fe200078efcff */
[----:B------:R-:W-:Y:S02]  /*3c30*/  @!P3 IMAD.MOV R85, RZ, RZ, -R85 ;  /* 0x000000ffff55b224 */ /* 0x000fe400078e0a55 */
[----:B------:R-:W-:Y:S01]  /*3c40*/  @!P6 IMAD.MOV R157, RZ, RZ, -R157 ;  /* 0x000000ffff9de224 */ /* 0x000fe200078e0a9d */
[----:B------:R-:W-:Y:S01]  /*3c50*/  LOP3.LUT R146, R0, 0xd8, RZ, 0xfc, !PT ;  /* 0x000000d800927812 */ /* 0x000fe200078efcff */
[----:B------:R-:W-:Y:S01]  /*3c60*/  STL [R1+0x420], R142 ;  /* 0x0004208e01007387 */ /* 0x000fe20000100800 */
[----:B------:R-:W-:-:S03]  /*3c70*/  @!P5 IMAD.MOV R83, RZ, RZ, -R83 ;  /* 0x000000ffff53d224 */ /* 0x000fc600078e0a53 */
[----:B------:R-:W-:Y:S04]  /*3c80*/  STL [R1+0x800], R157 ;  /* 0x0008009d01007387 */ /* 0x000fe80000100800 */
[----:B------:R-:W-:Y:S04]  /*3c90*/  STL [R1+0x41c], R143 ;  /* 0x00041c8f01007387 */ /* 0x000fe80000100800 */
[----:B------:R-:W-:Y:S04]  /*3ca0*/  STL [R1+0x818], R85 ;  /* 0x0008185501007387 */ /* 0x000fe80000100800 */
[----:B------:R-:W-:Y:S04]  /*3cb0*/  STL [R1+0x418], R146 ;  /* 0x0004189201007387 */ /* 0x000fe80000100800 */
[----:B------:R-:W-:Y:S01]  /*3cc0*/  STL [R1+0x81c], R83 ;  /* 0x00081c5301007387 */ /* 0x000fe20000100800 */
[----:B------:R-:W-:-:S13]  /*3cd0*/  ISETP.GT.U32.AND P5, PT, R4, R79, PT ;  /* 0x0000004f0400720c */ /* 0x000fda0003fa4070 */
[----:B------:R-:W-:Y:S01]  /*3ce0*/  @!P5 IMAD.IADD R79, R79, 0x1, -R4 ;  /* 0x000000014f4fd824 */ /* 0x000fe200078e0a04 */
[----:B--2---:R-:W-:Y:S02]  /*3cf0*/  ISETP.GE.AND P3, PT, R51, RZ, PT ;  /* 0x000000ff3300720c */ /* 0x004fe40003f66270 */
[----:B------:R-:W2:Y:S01]  /*3d00*/  LDL R51, [R1+0x378] ;  /* 0x0003780001337983 */ /* 0x000ea20000100800 */
[----:B---3--:R-:W-:-:S03]  /*3d10*/  ISETP.GE.AND P5, PT, R151, RZ, PT ;  /* 0x000000ff9700720c */ /* 0x008fc60003fa6270 */
[----:B------:R-:W3:Y:S01]  /*3d20*/  LDL R151, [R1+0x374] ;  /* 0x0003740001977983 */ /* 0x000ee20000100800 */
[C---:B------:R-:W-:Y:S02]  /*3d30*/  ISETP.GT.U32.AND P4, PT, R4.reuse, R80, PT ;  /* 0x000000500400720c */ /* 0x040fe40003f84070 */
[----:B------:R-:W-:-:S11]  /*3d40*/  ISETP.GT.U32.AND P2, PT, R4, R81, PT ;  /* 0x000000510400720c */ /* 0x000fd60003f44070 */
[----:B------:R-:W-:-:S05]  /*3d50*/  @!P4 IMAD.IADD R80, R80, 0x1, -R4 ;  /* 0x000000015050c824 */ /* 0x000fca00078e0a04 */
[C---:B------:R-:W-:Y:S01]  /*3d60*/  ISETP.GT.U32.AND P6, PT, R4.reuse, R80, PT ;  /* 0x000000500400720c */ /* 0x040fe20003fc4070 */
[----:B------:R-:W-:Y:S01]  /*3d70*/  @!P2 IMAD.IADD R81, R81, 0x1, -R4 ;  /* 0x000000015151a824 */ /* 0x000fe200078e0a04 */
[----:B------:R-:W-:-:S11]  /*3d80*/  ISETP.GT.U32.AND P2, PT, R4, R82, PT ;  /* 0x000000520400720c */ /* 0x000fd60003f44070 */
[--C-:B------:R-:W-:Y:S01]  /*3d90*/  @!P6 IMAD.IADD R80, R80, 0x1, -R4.reuse ;  /* 0x000000015050e824 */ /* 0x100fe200078e0a04 */
[C---:B------:R-:W-:Y:S02]  /*3da0*/  ISETP.GT.U32.AND P6, PT, R4.reuse, R77, PT ;  /* 0x0000004d0400720c */ /* 0x040fe40003fc4070 */
[----:B------:R-:W-:Y:S01]  /*3db0*/  ISETP.GT.U32.AND P4, PT, R4, R81, PT ;  /* 0x000000510400720c */ /* 0x000fe20003f84070 */
[----:B------:R-:W-:Y:S01]  /*3dc0*/  @!P2 IMAD.IADD R82, R82, 0x1, -R4 ;  /* 0x000000015252a824 */ /* 0x000fe200078e0a04 */
[----:B------:R-:W-:-:S09]  /*3dd0*/  ISETP.GE.AND P2, PT, R104, RZ, PT ;  /* 0x000000ff6800720c */ /* 0x000fd20003f46270 */
[----:B------:R-:W-:-:S05]  /*3de0*/  @!P6 IMAD.IADD R77, R77, 0x1, -R4 ;  /* 0x000000014d4de824 */ /* 0x000fca00078e0a04 */
[----:B------:R-:W-:Y:S01]  /*3df0*/  ISETP.GT.U32.AND P6, PT, R4, R77, PT ;  /* 0x0000004d0400720c */ /* 0x000fe20003fc4070 */
[----:B------:R-:W-:Y:S02]  /*3e00*/  @!P4 IMAD.IADD R81, R81, 0x1, -R4 ;  /* 0x000000015151c824 */ /* 0x000fe400078e0a04 */
[----:B------:R-:W-:Y:S02]  /*3e10*/  @!P3 IMAD.MOV R82, RZ, RZ, -R82 ;  /* 0x000000ffff52b224 */ /* 0x000fe400078e0a52 */
[----:B------:R-:W-:Y:S02]  /*3e20*/  @!P2 IMAD.MOV R81, RZ, RZ, -R81 ;  /* 0x000000ffff51a224 */ /* 0x000fe400078e0a51 */
[----:B------:R-:W-:Y:S01]  /*3e30*/  @!P5 IMAD.MOV R80, RZ, RZ, -R80 ;  /* 0x000000ffff50d224 */ /* 0x000fe200078e0a50 */
[----:B------:R0:W-:Y:S04]  /*3e40*/  STL [R1+0x820], R82 ;  /* 0x0008205201007387 */ /* 0x0001e80000100800 */
[----:B------:R-:W-:Y:S01]  /*3e50*/  STL [R1+0x824], R81 ;  /* 0x0008245101007387 */ /* 0x000fe20000100800 */
[----:B------:R-:W-:-:S03]  /*3e60*/  @!P6 IMAD.IADD R77, R77, 0x1, -R4 ;  /* 0x000000014d4de824 */ /* 0x000fc600078e0a04 */
[----:B------:R-:W-:Y:S01]  /*3e70*/  STL [R1+0x828], R80 ;  /* 0x0008285001007387 */ /* 0x000fe20000100800 */
[----:B------:R-:W-:-:S13]  /*3e80*/  ISETP.GT.U32.AND P2, PT, R4, R76, PT ;  /* 0x0000004c0400720c */ /* 0x000fda0003f44070 */
[----:B------:R-:W-:Y:S01]  /*3e90*/  @!P2 IMAD.IADD R76, R76, 0x1, -R4 ;  /* 0x000000014c4ca824 */ /* 0x000fe200078e0a04 */
[----:B--2---:R-:W-:Y:S02]  /*3ea0*/  ISETP.GE.AND P6, PT, R51, RZ, PT ;  /* 0x000000ff3300720c */ /* 0x004fe40003fc6270 */
[----:B------:R-:W2:Y:S01]  /*3eb0*/  LDL R51, [R1+0x32c] ;  /* 0x00032c0001337983 */ /* 0x000ea20000100800 */
[----:B---3--:R-:W-:-:S03]  /*3ec0*/  ISETP.GE.AND P2, PT, R151, RZ, PT ;  /* 0x000000ff9700720c */ /* 0x008fc60003f46270 */
[----:B------:R-:W3:Y:S01]  /*3ed0*/  LDL R151, [R1+0x328] ;  /* 0x0003280001977983 */ /* 0x000ee20000100800 */
[----:B------:R-:W-:-:S13]  /*3ee0*/  ISETP.GT.U32.AND P4, PT, R4, R78, PT ;  /* 0x0000004e0400720c */ /* 0x000fda0003f84070 */
[----:B------:R-:W-:Y:S01]  /*3ef0*/  @!P4 IMAD.IADD R78, R78, 0x1, -R4 ;  /* 0x000000014e4ec824 */ /* 0x000fe200078e0a04 */
[----:B------:R-:W-:-:S13]  /*3f00*/  ISETP.GT.U32.AND P4, PT, R4, R79, PT ;  /* 0x0000004f0400720c */ /* 0x000fda0003f84070 */
[----:B------:R-:W-:Y:S01]  /*3f10*/  @!P4 IMAD.IADD R79, R79, 0x1, -R4 ;  /* 0x000000014f4fc824 */ /* 0x000fe200078e0a04 */
[C---:B------:R-:W-:Y:S02]  /*3f20*/  ISETP.GT.U32.AND P4, PT, R4.reuse, R74, PT ;  /* 0x0000004a0400720c */ /* 0x040fe40003f84070 */
[----:B------:R-:W-:-:S11]  /*3f30*/  ISETP.GT.U32.AND P3, PT, R4, R78, PT ;  /* 0x0000004e0400720c */ /* 0x000fd60003f64070 */
[--C-:B------:R-:W-:Y:S01]  /*3f40*/  @!P4 IMAD.IADD R74, R74, 0x1, -R4.reuse ;  /* 0x000000014a4ac824 */ /* 0x100fe200078e0a04 */
[C---:B------:R-:W-:Y:S02]  /*3f50*/  ISETP.GT.U32.AND P4, PT, R4.reuse, R76, PT ;  /* 0x0000004c0400720c */ /* 0x040fe40003f84070 */
[----:B------:R-:W-:Y:S01]  /*3f60*/  ISETP.GT.U32.AND P5, PT, R4, R75, PT ;  /* 0x0000004b0400720c */ /* 0x000fe20003fa4070 */
[----:B------:R-:W-:Y:S01]  /*3f70*/  @!P3 IMAD.IADD R78, R78, 0x1, -R4 ;  /* 0x000000014e4eb824 */ /* 0x000fe200078e0a04 */
[----:B------:R-:W-:-:S09]  /*3f80*/  LOP3.LUT R149, R0, 0xda, RZ, 0xfc, !PT ;  /* 0x000000da00957812 */ /* 0x000fd200078efcff */
[--C-:B------:R-:W-:Y:S01]  /*3f90*/  @!P4 IMAD.IADD R76, R76, 0x1, -R4.reuse ;  /* 0x000000014c4cc824 */ /* 0x100fe200078e0a04 */
[C---:B------:R-:W-:Y:S02]  /*3fa0*/  ISETP.GT.U32.AND P4, PT, R4.reuse, R72, PT ;  /* 0x000000480400720c */ /* 0x040fe40003f84070 */
[----:B------:R-:W-:Y:S02]  /*3fb0*/  ISETP.GT.U32.AND P3, PT, R4, R73, PT ;  /* 0x000000490400720c */ /* 0x000fe40003f64070 */
[C---:B0-----:R-:W-:Y:S02]  /*3fc0*/  LOP3.LUT R82, R0.reuse, 0xdc, RZ, 0xfc, !PT ;  /* 0x000000dc00527812 */ /* 0x041fe400078efcff */
[----:B------:R-:W-:Y:S01]  /*3fd0*/  LOP3.LUT R83, R0, 0xe0, RZ, 0xfc, !PT ;  /* 0x000000e000537812 */ /* 0x000fe200078efcff */
[----:B------:R-:W-:Y:S04]  /*3fe0*/  STL [R1+0x414], R149 ;  /* 0x0004149501007387 */ /* 0x000fe80000100800 */
[----:B------:R-:W-:Y:S02]  /*3ff0*/  STL [R1+0x410], R82 ;  /* 0x0004105201007387 */ /* 0x000fe40000100800 */
[----:B------:R-:W-:-:S02]  /*4000*/  @!P4 IMAD.IADD R72, R72, 0x1, -R4 ;  /* 0x000000014848c824 */ /* 0x000fc400078e0a04 */
[----:B------:R-:W-:Y:S01]  /*4010*/  STL [R1+0x40c], R83 ;  /* 0x00040c5301007387 */ /* 0x000fe20000100800 */
[--C-:B------:R-:W-:Y:S02]  /*4020*/  @!P5 IMAD.IADD R75, R75, 0x1, -R4.reuse ;  /* 0x000000014b4bd824 */ /* 0x100fe400078e0a04 */
[----:B------:R-:W-:-:S03]  /*4030*/  @!P3 IMAD.IADD R73, R73, 0x1, -R4 ;  /* 0x000000014949b824 */ /* 0x000fc600078e0a04 */
[----:B------:R-:W-:-:S13]  /*4040*/  ISETP.GT.U32.AND P3, PT, R4, R75, PT ;  /* 0x0000004b0400720c */ /* 0x000fda0003f64070 */
[----:B------:R-:W-:Y:S01]  /*4050*/  @!P3 IMAD.IADD R75, R75, 0x1, -R4 ;  /* 0x000000014b4bb824 */ /* 0x000fe200078e0a04 */
[----:B------:R-:W-:-:S13]  /*4060*/  ISETP.GT.U32.AND P3, PT, R4, R71, PT ;  /* 0x000000470400720c */ /* 0x000fda0003f64070 */
[----:B------:R-:W-:Y:S01]  /*4070*/  @!P3 IMAD.IADD R71, R71, 0x1, -R4 ;  /* 0x000000014747b824 */ /* 0x000fe200078e0a04 */
[----:B--2---:R-:W-:Y:S02]  /*4080*/  ISETP.GE.AND P4, PT, R51, RZ, PT ;  /* 0x000000ff3300720c */ /* 0x004fe40003f86270 */
[----:B------:R-:W2:Y:S01]  /*4090*/  LDL R51, [R1+0x36c] ;  /* 0x00036c0001337983 */ /* 0x000ea20000100800 */
[----:B---3--:R-:W-:-:S03]  /*40a0*/  ISETP.GE.AND P3, PT, R151, RZ, PT ;  /* 0x000000ff9700720c */ /* 0x008fc60003f66270 */
[----:B------:R-:W3:Y:S01]  /*40b0*/  LDL R151, [R1+0x364] ;  /* 0x0003640001977983 */ /* 0x000ee20000100800 */
[----:B------:R-:W-:Y:S01]  /*40c0*/  @!P6 IMAD.MOV R79, RZ, RZ, -R79 ;  /* 0x000000ffff4fe224 */ /* 0x000fe200078e0a4f */
[----:B------:R-:W-:Y:S02]  /*40d0*/  ISETP.GT.U32.AND P6, PT, R4, R73, PT ;  /* 0x000000490400720c */ /* 0x000fe40003fc4070 */
[----:B------:R-:W-:-:S11]  /*40e0*/  ISETP.GE.AND P5, PT, R109, RZ, PT ;  /* 0x000000ff6d00720c */ /* 0x000fd60003fa6270 */
[----:B------:R-:W-:Y:S01]  /*40f0*/  @!P6 IMAD.IADD R73, R73, 0x1, -R4 ;  /* 0x000000014949e824 */ /* 0x000fe200078e0a04 */
[----:B------:R-:W-:Y:S01]  /*4100*/  ISETP.GT.U32.AND P6, PT, R4, R70, PT ;  /* 0x000000460400720c */ /* 0x000fe20003fc4070 */
[----:B------:R-:W-:Y:S01]  /*4110*/  @!P5 IMAD.MOV R77, RZ, RZ, -R77 ;  /* 0x000000ffff4dd224 */ /* 0x000fe200078e0a4d */
[----:B------:R-:W-:-:S11]  /*4120*/  ISETP.GE.AND P5, PT, R107, RZ, PT ;  /* 0x000000ff6b00720c */ /* 0x000fd60003fa6270 */
[----:B------:R-:W-:Y:S02]  /*4130*/  @!P6 IMAD.IADD R70, R70, 0x1, -R4 ;  /* 0x000000014646e824 */ /* 0x000fe400078e0a04 */
[----:B------:R-:W-:-:S03]  /*4140*/  @!P5 IMAD.MOV R76, RZ, RZ, -R76 ;  /* 0x000000ffff4cd224 */ /* 0x000fc600078e0a4c */
[----:B------:R-:W-:Y:S02]  /*4150*/  ISETP.GT.U32.AND P5, PT, R4, R70, PT ;  /* 0x000000460400720c */ /* 0x000fe40003fa4070 */
[----:B------:R-:W-:-:S05]  /*4160*/  LOP3.LUT R148, R0, 0xe2, RZ, 0xfc, !PT ;  /* 0x000000e200947812 */ /* 0x000fca00078efcff */
[----:B------:R-:W-:Y:S04]  /*4170*/  STL [R1+0x408], R148 ;  /* 0x0004089401007387 */ /* 0x000fe80000100800 */
[----:B------:R-:W4:Y:S02]  /*4180*/  LDL R150, [R1+0x360] ;  /* 0x0003600001967983 */ /* 0x000f240000100800 */
[----:B------:R-:W-:Y:S02]  /*4190*/  @!P5 IMAD.IADD R70, R70, 0x1, -R4 ;  /* 0x000000014646d824 */ /* 0x000fe400078e0a04 */
[----:B------:R-:W4:Y:S01]  /*41a0*/  LDL R161, [R1+0x358] ;  /* 0x0003580001a17983 */ /* 0x000f220000100800 */
[----:B------:R-:W-:-:S03]  /*41b0*/  IMAD.MOV.U32 R84, RZ, RZ, R73 ;  /* 0x000000ffff547224 */ /* 0x000fc600078e0049 */
[----:B------:R-:W4:Y:S01]  /*41c0*/  LDL R160, [R1+0x35c] ;  /* 0x00035c0001a07983 */ /* 0x000f220000100800 */
[----:B------:R-:W-:Y:S01]  /*41d0*/  @!P3 IMAD.MOV R84, RZ, RZ, -R84 ;  /* 0x000000ffff54b224 */ /* 0x000fe200078e0a54 */
[----:B------:R-:W-:-:S13]  /*41e0*/  ISETP.GT.U32.AND P3, PT, R4, R68, PT ;  /* 0x000000440400720c */ /* 0x000fda0003f64070 */
[----:B------:R-:W-:Y:S01]  /*41f0*/  @!P3 IMAD.IADD R68, R68, 0x1, -R4 ;  /* 0x000000014444b824 */ /* 0x000fe200078e0a04 */
[----:B--2---:R-:W-:Y:S02]  /*4200*/  ISETP.GE.AND P5, PT, R51, RZ, PT ;  /* 0x000000ff3300720c */ /* 0x004fe40003fa6270 */
[----:B------:R-:W2:Y:S01]  /*4210*/  LDL R51, [R1+0x354] ;  /* 0x0003540001337983 */ /* 0x000ea20000100800 */
[----:B---3--:R-:W-:-:S03]  /*4220*/  ISETP.GE.AND P3, PT, R151, RZ, PT ;  /* 0x000000ff9700720c */ /* 0x008fc60003f66270 */
[----:B------:R-:W3:Y:S01]  /*4230*/  LDL R151, [R1+0x350] ;  /* 0x0003500001977983 */ /* 0x000ee20000100800 */
[----:B------:R-:W-:Y:S01]  /*4240*/  @!P2 IMAD.MOV R78, RZ, RZ, -R78 ;  /* 0x000000ffff4ea224 */ /* 0x000fe200078e0a4e */
[C---:B------:R-:W-:Y:S02]  /*4250*/  ISETP.GT.U32.AND P2, PT, R4.reuse, R74, PT ;  /* 0x0000004a0400720c */ /* 0x040fe40003f44070 */
[----:B------:R-:W-:Y:S02]  /*4260*/  ISETP.GT.U32.AND P6, PT, R4, R72, PT ;  /* 0x000000480400720c */ /* 0x000fe40003fc4070 */
[----:B------:R-:W-:-:S09]  /*4270*/  IABS R89, R140 ;  /* 0x0000008c00597213 */ /* 0x000fd20000000000 */
[----:B------:R-:W-:Y:S01]  /*4280*/  @!P2 IMAD.IADD R74, R74, 0x1, -R4 ;  /* 0x000000014a4aa824 */ /* 0x000fe200078e0a04 */
[----:B------:R-:W-:-:S03]  /*4290*/  ISETP.GE.AND P2, PT, R106, RZ, PT ;  /* 0x000000ff6a00720c */ /* 0x000fc60003f46270 */
[----:B------:R-:W-:Y:S01]  /*42a0*/  @!P4 IMAD.MOV R74, RZ, RZ, -R74 ;  /* 0x000000ffff4ac224 */ /* 0x000fe200078e0a4a */
[----:B------:R-:W-:Y:S01]  /*42b0*/  ISETP.GT.U32.AND P4, PT, R4, R69, PT ;  /* 0x000000450400720c */ /* 0x000fe20003f84070 */
[----:B------:R-:W-:Y:S01]  /*42c0*/  @!P6 IMAD.IADD R72, R72, 0x1, -R4 ;  /* 0x000000014848e824 */ /* 0x000fe200078e0a04 */
[----:B------:R-:W-:Y:S01]  /*42d0*/  ISETP.GT.U32.AND P6, PT, R4, R65, PT ;  /* 0x000000410400720c */ /* 0x000fe20003fc4070 */
[----:B------:R-:W-:Y:S01]  /*42e0*/  IMAD.HI.U32 R90, R86, R89, RZ ;  /* 0x00000059565a7227 */ /* 0x000fe200078e00ff */
[----:B------:R-:W-:-:S05]  /*42f0*/  IABS R109, R149 ;  /* 0x00000095006d7213 */ /* 0x000fca0000000000 */
[----:B------:R-:W-:Y:S01]  /*4300*/  @!P2 IMAD.MOV R75, RZ, RZ, -R75 ;  /* 0x000000ffff4ba224 */ /* 0x000fe200078e0a4b */
[C---:B------:R-:W-:Y:S01]  /*4310*/  ISETP.GT.U32.AND P2, PT, R4.reuse, R71, PT ;  /* 0x000000470400720c */ /* 0x040fe20003f44070 */
[----:B------:R-:W-:Y:S02]  /*4320*/  IMAD.MOV R90, RZ, RZ, -R90 ;  /* 0x000000ffff5a7224 */ /* 0x000fe400078e0a5a */
[----:B------:R-:W-:Y:S02]  /*4330*/  @!P4 IMAD.IADD R69, R69, 0x1, -R4 ;  /* 0x000000014545c824 */ /* 0x000fe400078e0a04 */
[----:B------:R-:W-:Y:S02]  /*4340*/  IMAD R89, R4, R90, R89 ;  /* 0x0000005a04597224 */ /* 0x000fe400078e0259 */
[----:B------:R-:W-:-:S04]  /*4350*/  IMAD.HI.U32 R90, R86, R109, RZ ;  /* 0x0000006d565a7227 */ /* 0x000fc800078e00ff */
[----:B------:R-:W-:Y:S01]  /*4360*/  @!P6 IMAD.IADD R65, R65, 0x1, -R4 ;  /* 0x000000014141e824 */ /* 0x000fe200078e0a04 */
[C---:B------:R-:W-:Y:S01]  /*4370*/  ISETP.GT.U32.AND P6, PT, R4.reuse, R69, PT ;  /* 0x000000450400720c */ /* 0x040fe20003fc4070 */
[----:B------:R-:W-:Y:S02]  /*4380*/  IMAD.MOV R90, RZ, RZ, -R90 ;  /* 0x000000ffff5a7224 */ /* 0x000fe400078e0a5a */
[----:B------:R-:W-:Y:S01]  /*4390*/  @!P2 IMAD.IADD R71, R71, 0x1, -R4 ;  /* 0x000000014747a824 */ /* 0x000fe200078e0a04 */
[C---:B------:R-:W-:Y:S01]  /*43a0*/  ISETP.GT.U32.AND P2, PT, R4.reuse, R64, PT ;  /* 0x000000400400720c */ /* 0x040fe20003f44070 */
[----:B------:R-:W-:Y:S01]  /*43b0*/  IMAD R109, R4, R90, R109 ;  /* 0x0000005a046d7224 */ /* 0x000fe200078e026d */
[----:B------:R-:W-:Y:S01]  /*43c0*/  ISETP.GE.AND P4, PT, R110, RZ, PT ;  /* 0x000000ff6e00720c */ /* 0x000fe20003f86270 */
[----:B------:R-:W-:-:S04]  /*43d0*/  IMAD.MOV.U32 R90, RZ, RZ, R72 ;  /* 0x000000ffff5a7224 */ /* 0x000fc800078e0048 */
[----:B------:R-:W-:Y:S01]  /*43e0*/  @!P5 IMAD.MOV R90, RZ, RZ, -R90 ;  /* 0x000000ffff5ad224 */ /* 0x000fe200078e0a5a */
[C---:B------:R-:W-:Y:S01]  /*43f0*/  ISETP.GT.U32.AND P5, PT, R4.reuse, R65, PT ;  /* 0x000000410400720c */ /* 0x040fe20003fa4070 */
[--C-:B------:R-:W-:Y:S01]  /*4400*/  @!P6 IMAD.IADD R69, R69, 0x1, -R4.reuse ;  /* 0x000000014545e824 */ /* 0x100fe200078e0a04 */
[----:B------:R-:W-:Y:S01]  /*4410*/  ISETP.GT.U32.AND P6, PT, R4, R60, PT ;  /* 0x0000003c0400720c */ /* 0x000fe20003fc4070 */
[----:B------:R-:W-:Y:S02]  /*4420*/  IMAD.MOV.U32 R91, RZ, RZ, R71 ;  /* 0x000000ffff5b7224 */ /* 0x000fe400078e0047 */
[----:B------:R-:W-:Y:S02]  /*4430*/  @!P2 IMAD.IADD R64, R64, 0x1, -R4 ;  /* 0x000000014040a824 */ /* 0x000fe400078e0a04 */
[----:B------:R-:W-:Y:S02]  /*4440*/  IMAD.MOV.U32 R92, RZ, RZ, R70 ;  /* 0x000000ffff5c7224 */ /* 0x000fe400078e0046 */
[----:B------:R-:W-:Y:S01]  /*4450*/  @!P4 IMAD.MOV R91, RZ, RZ, -R91 ;  /* 0x000000ffff5bc224 */ /* 0x000fe200078e0a5b */
[C---:B------:R-:W-:Y:S01]  /*4460*/  ISETP.GT.U32.AND P4, PT, R4.reuse, R64, PT ;  /* 0x000000400400720c */ /* 0x040fe20003f84070 */
[----:B------:R-:W-:Y:S01]  /*4470*/  @!P3 IMAD.MOV R92, RZ, RZ, -R92 ;  /* 0x000000ffff5cb224 */ /* 0x000fe200078e0a5c */
[C---:B------:R-:W-:Y:S01]  /*4480*/  ISETP.GT.U32.AND P3, PT, R4.reuse, R61, PT ;  /* 0x0000003d0400720c */ /* 0x040fe20003f64070 */
[----:B------:R-:W-:Y:S01]  /*4490*/  @!P5 IMAD.IADD R65, R65, 0x1, -R4 ;  /* 0x000000014141d824 */ /* 0x000fe200078e0a04 */
[----:B------:R-:W-:-:S02]  /*44a0*/  ISETP.GT.U32.AND P2, PT, R4, R68, PT ;  /* 0x000000440400720c */ /* 0x000fc40003f44070 */
[----:B----4-:R-:W-:Y:S01]  /*44b0*/  ISETP.GE.AND P5, PT, R150, RZ, PT ;  /* 0x000000ff9600720c */ /* 0x010fe20003fa6270 */
[----:B------:R-:W-:Y:S02]  /*44c0*/  @!P6 IMAD.IADD R60, R60, 0x1, -R4 ;  /* 0x000000013c3ce824 */ /* 0x000fe400078e0a04 */
[----:B------:R-:W-:-:S04]  /*44d0*/  IMAD.MOV.U32 R93, RZ, RZ, R69 ;  /* 0x000000ffff5d7224 */ /* 0x000fc800078e0045 */
[--C-:B------:R-:W-:Y:S02]  /*44e0*/  @!P4 IMAD.IADD R64, R64, 0x1, -R4.reuse ;  /* 0x000000014040c824 */ /* 0x100fe400078e0a04 */
[--C-:B------:R-:W-:Y:S01]  /*44f0*/  @!P3 IMAD.IADD R61, R61, 0x1, -R4.reuse ;  /* 0x000000013d3db824 */ /* 0x100fe200078e0a04 */
[----:B------:R-:W-:Y:S01]  /*4500*/  ISETP.GE.AND P3, PT, R161, RZ, PT ;  /* 0x000000ffa100720c */ /* 0x000fe20003f66270 */
[----:B------:R-:W-:Y:S01]  /*4510*/  @!P2 IMAD.IADD R68, R68, 0x1, -R4 ;  /* 0x000000014444a824 */ /* 0x000fe200078e0a04 */
[C---:B------:R-:W-:Y:S01]  /*4520*/  ISETP.GT.U32.AND P2, PT, R4.reuse, R59, PT ;  /* 0x0000003b0400720c */ /* 0x040fe20003f44070 */
[----:B------:R-:W-:Y:S01]  /*4530*/  @!P5 IMAD.MOV R93, RZ, RZ, -R93 ;  /* 0x000000ffff5dd224 */ /* 0x000fe200078e0a5d */
[----:B------:R-:W-:Y:S01]  /*4540*/  ISETP.GT.U32.AND P5, PT, R4, R60, PT ;  /* 0x0000003c0400720c */ /* 0x000fe20003fa4070 */
[----:B------:R-:W-:Y:S01]  /*4550*/  IMAD.MOV.U32 R96, RZ, RZ, R64 ;  /* 0x000000ffff607224 */ /* 0x000fe200078e0040 */
[----:B------:R-:W-:Y:S01]  /*4560*/  ISETP.GE.AND P4, PT, R160, RZ, PT ;  /* 0x000000ffa000720c */ /* 0x000fe20003f86270 */
[----:B------:R-:W-:-:S02]  /*4570*/  IMAD.MOV.U32 R95, RZ, RZ, R65 ;  /* 0x000000ffff5f7224 */ /* 0x000fc400078e0041 */
[----:B------:R-:W-:-:S04]  /*4580*/  IMAD.MOV.U32 R94, RZ, RZ, R68 ;  /* 0x000000ffff5e7224 */ /* 0x000fc800078e0044 */
[----:B------:R-:W-:Y:S01]  /*4590*/  @!P3 IMAD.MOV R95, RZ, RZ, -R95 ;  /* 0x000000ffff5fb224 */ /* 0x000fe200078e0a5f */
[C---:B------:R-:W-:Y:S01]  /*45a0*/  ISETP.GT.U32.AND P3, PT, R4.reuse, R58, PT ;  /* 0x0000003a0400720c */ /* 0x040fe20003f64070 */
[--C-:B------:R-:W-:Y:S01]  /*45b0*/  @!P2 IMAD.IADD R59, R59, 0x1, -R4.reuse ;  /* 0x000000013b3ba824 */ /* 0x100fe200078e0a04 */
[----:B------:R-:W-:Y:S01]  /*45c0*/  ISETP.GT.U32.AND P2, PT, R4, R61, PT ;  /* 0x0000003d0400720c */ /* 0x000fe20003f44070 */
[----:B------:R-:W-:Y:S01]  /*45d0*/  @!P5 IMAD.IADD R60, R60, 0x1, -R4 ;  /* 0x000000013c3cd824 */ /* 0x000fe200078e0a04 */
[C---:B------:R-:W-:Y:S01]  /*45e0*/  ISETP.GT.U32.AND P5, PT, R4.reuse, R56, PT ;  /* 0x000000380400720c */ /* 0x040fe20003fa4070 */
[----:B------:R-:W-:Y:S01]  /*45f0*/  @!P4 IMAD.MOV R94, RZ, RZ, -R94 ;  /* 0x000000ffff5ec224 */ /* 0x000fe200078e0a5e */
[----:B------:R-:W-:-:S07]  /*4600*/  ISETP.GT.U32.AND P4, PT, R4, R59, PT ;  /* 0x0000003b0400720c */ /* 0x000fce0003f84070 */
[--C-:B------:R-:W-:Y:S02]  /*4610*/  @!P3 IMAD.IADD R58, R58, 0x1, -R4.reuse ;  /* 0x000000013a3ab824 */ /* 0x100fe400078e0a04 */
[--C-:B------:R-:W-:Y:S02]  /*4620*/  @!P2 IMAD.IADD R61, R61, 0x1, -R4.reuse ;  /* 0x000000013d3da824 */ /* 0x100fe400078e0a04 */
[--C-:B------:R-:W-:Y:S01]  /*4630*/  @!P5 IMAD.IADD R56, R56, 0x1, -R4.reuse ;  /* 0x000000013838d824 */ /* 0x100fe200078e0a04 */
[----:B------:R-:W-:Y:S01]  /*4640*/  ISETP.GT.U32.AND P5, PT, R4, R58, PT ;  /* 0x0000003a0400720c */ /* 0x000fe20003fa4070 */
[----:B------:R-:W-:Y:S01]  /*4650*/  @!P4 IMAD.IADD R59, R59, 0x1, -R4 ;  /* 0x000000013b3bc824 */ /* 0x000fe200078e0a04 */
[----:B------:R-:W-:Y:S01]  /*4660*/  ISETP.GE.AND P4, PT, R139, RZ, PT ;  /* 0x000000ff8b00720c */ /* 0x000fe20003f86270 */
[----:B------:R-:W-:Y:S01]  /*4670*/  IMAD.MOV.U32 R97, RZ, RZ, R61 ;  /* 0x000000ffff617224 */ /* 0x000fe200078e003d */
[----:B------:R-:W-:Y:S01]  /*4680*/  ISETP.GE.AND P3, PT, R136, RZ, PT ;  /* 0x000000ff8800720c */ /* 0x000fe20003f66270 */
[----:B------:R-:W-:-:S02]  /*4690*/  IMAD.MOV.U32 R98, RZ, RZ, R60 ;  /* 0x000000ffff627224 */ /* 0x000fc400078e003c */
[----:B------:R-:W-:-:S06]  /*46a0*/  IMAD.MOV.U32 R99, RZ, RZ, R59 ;  /* 0x000000ffff637224 */ /* 0x000fcc00078e003b */
[----:B------:R-:W-:Y:S01]  /*46b0*/  @!P5 IMAD.IADD R58, R58, 0x1, -R4 ;  /* 0x000000013a3ad824 */ /* 0x000fe200078e0a04 */
[----:B------:R-:W-:Y:S01]  /*46c0*/  ISETP.GT.U32.AND P5, PT, R4, R54, PT ;  /* 0x000000360400720c */ /* 0x000fe20003fa4070 */
[----:B------:R-:W-:Y:S01]  /*46d0*/  @!P4 IMAD.MOV R98, RZ, RZ, -R98 ;  /* 0x000000ffff62c224 */ /* 0x000fe200078e0a62 */
[----:B------:R-:W-:Y:S01]  /*46e0*/  ISETP.GE.AND P4, PT, R135, RZ, PT ;  /* 0x000000ff8700720c */ /* 0x000fe20003f86270 */
[----:B------:R-:W-:Y:S02]  /*46f0*/  @!P3 IMAD.MOV R99, RZ, RZ, -R99 ;  /* 0x000000ffff63b224 */ /* 0x000fe400078e0a63 */
[----:B------:R-:W-:-:S08]  /*4700*/  IMAD.MOV.U32 R100, RZ, RZ, R58 ;  /* 0x000000ffff647224 */ /* 0x000fd000078e003a */
[----:B------:R-:W-:Y:S01]  /*4710*/  @!P5 IMAD.IADD R54, R54, 0x1, -R4 ;  /* 0x000000013636d824 */ /* 0x000fe200078e0a04 */
[----:B------:R-:W-:Y:S01]  /*4720*/  ISETP.GE.AND P5, PT, R133, RZ, PT ;  /* 0x000000ff8500720c */ /* 0x000fe20003fa6270 */
[----:B------:R-:W-:-:S03]  /*4730*/  @!P4 IMAD.MOV R100, RZ, RZ, -R100 ;  /* 0x000000ffff64c224 */ /* 0x000fc600078e0a64 */
[----:B------:R-:W-:-:S13]  /*4740*/  ISETP.GT.U32.AND P4, PT, R4, R54, PT ;  /* 0x000000360400720c */ /* 0x000fda0003f84070 */
[----:B------:R-:W-:Y:S01]  /*4750*/  @!P4 IMAD.IADD R54, R54, 0x1, -R4 ;  /* 0x000000013636c824 */ /* 0x000fe200078e0a04 */
[----:B------:R-:W-:Y:S02]  /*4760*/  ISETP.GT.U32.AND P4, PT, R4, R48, PT ;  /* 0x000000300400720c */ /* 0x000fe40003f84070 */
[----:B--2---:R-:W-:-:S13]  /*4770*/  ISETP.GE.AND P6, PT, R51, RZ, PT ;  /* 0x000000ff3300720c */ /* 0x004fda0003fc6270 */
[----:B------:R-:W-:Y:S01]  /*4780*/  @!P6 IMAD.MOV R96, RZ, RZ, -R96 ;  /* 0x000000ffff60e224 */ /* 0x000fe200078e0a60 */
[----:B------:R-:W-:-:S13]  /*4790*/  ISETP.GT.U32.AND P6, PT, R4, R57, PT ;  /* 0x000000390400720c */ /* 0x000fda0003fc4070 */
[----:B------:R-:W-:Y:S01]  /*47a0*/  @!P6 IMAD.IADD R57, R57, 0x1, -R4 ;  /* 0x000000013939e824 */ /* 0x000fe200078e0a04 */
[----:B------:R-:W-:-:S13]  /*47b0*/  ISETP.GT.U32.AND P6, PT, R4, R55, PT ;  /* 0x000000370400720c */ /* 0x000fda0003fc4070 */
[----:B------:R-:W-:Y:S01]  /*47c0*/  @!P6 IMAD.IADD R55, R55, 0x1, -R4 ;  /* 0x000000013737e824 */ /* 0x000fe200078e0a04 */
[----:B---3--:R-:W-:Y:S02]  /*47d0*/  ISETP.GE.AND P2, PT, R151, RZ, PT ;  /* 0x000000ff9700720c */ /* 0x008fe40003f46270 */
[----:B------:R-:W-:-:S11]  /*47e0*/  ISETP.GT.U32.AND P6, PT, R4, R56, PT ;  /* 0x000000380400720c */ /* 0x000fd60003fc4070 */
[----:B------:R-:W-:Y:S01]  /*47f0*/  @!P2 IMAD.MOV R97, RZ, RZ, -R97 ;  /* 0x000000ffff61a224 */ /* 0x000fe200078e0a61 */
[----:B------:R-:W-:Y:S01]  /*4800*/  ISETP.GT.U32.AND P2, PT, R4, R57, PT ;  /* 0x000000390400720c */ /* 0x000fe20003f44070 */
[----:B------:R-:W-:Y:S01]  /*4810*/  @!P6 IMAD.IADD R56, R56, 0x1, -R4 ;  /* 0x000000013838e824 */ /* 0x000fe200078e0a04 */
[C---:B------:R-:W-:Y:S02]  /*4820*/  ISETP.GT.U32.AND P6, PT, R4.reuse, R52, PT ;  /* 0x000000340400720c */ /* 0x040fe40003fc4070 */
[----:B------:R-:W-:-:S09]  /*4830*/  ISETP.GT.U32.AND P3, PT, R4, R55, PT ;  /* 0x000000370400720c */ /* 0x000fd20003f64070 */
[--C-:B------:R-:W-:Y:S01]  /*4840*/  @!P2 IMAD.IADD R57, R57, 0x1, -R4.reuse ;  /* 0x000000013939a824 */ /* 0x100fe200078e0a04 */
[----:B------:R-:W-:Y:S01]  /*4850*/  ISETP.GT.U32.AND P2, PT, R4, R53, PT ;  /* 0x000000350400720c */ /* 0x000fe20003f44070 */
[--C-:B------:R-:W-:Y:S02]  /*4860*/  @!P6 IMAD.IADD R52, R52, 0x1, -R4.reuse ;  /* 0x000000013434e824 */ /* 0x100fe400078e0a04 */
[----:B------:R-:W-:Y:S01]  /*4870*/  @!P3 IMAD.IADD R55, R55, 0x1, -R4 ;  /* 0x000000013737b824 */ /* 0x000fe200078e0a04 */
[----:B------:R-:W-:Y:S02]  /*4880*/  ISETP.GE.AND P3, PT, R134, RZ, PT ;  /* 0x000000ff8600720c */ /* 0x000fe40003f66270 */
[----:B------:R-:W-:Y:S01]  /*4890*/  ISETP.GT.U32.AND P6, PT, R4, R52, PT ;  /* 0x000000340400720c */ /* 0x000fe20003fc4070 */
[----:B------:R-:W-:-:S06]  /*48a0*/  IMAD.MOV.U32 R102, RZ, RZ, R56 ;  /* 0x000000ffff667224 */ /* 0x000fcc00078e0038 */
[----:B------:R-:W-:Y:S01]  /*48b0*/  @!P2 IMAD.IADD R53, R53, 0x1, -R4 ;  /* 0x000000013535a824 */ /* 0x000fe200078e0a04 */
[----:B------:R-:W-:Y:S01]  /*48c0*/  ISETP.GE.AND P2, PT, R123, RZ, PT ;  /* 0x000000ff7b00720c */ /* 0x000fe20003f46270 */
[----:B------:R-:W-:Y:S01]  /*48d0*/  @!P5 IMAD.MOV R102, RZ, RZ, -R102 ;  /* 0x000000ffff66d224 */ /* 0x000fe200078e0a66 */
[C---:B------:R-:W-:Y:S01]  /*48e0*/  ISETP.GT.U32.AND P5, PT, R4.reuse, R49, PT ;  /* 0x000000310400720c */ /* 0x040fe20003fa4070 */
[----:B------:R-:W-:Y:S02]  /*48f0*/  IMAD.MOV.U32 R136, RZ, RZ, R57 ;  /* 0x000000ffff887224 */ /* 0x000fe400078e0039 */
[----:B------:R-:W-:Y:S02]  /*4900*/  IMAD.MOV.U32 R135, RZ, RZ, R55 ;  /* 0x000000ffff877224 */ /* 0x000fe400078e0037 */
[----:B------:R-:W-:Y:S01]  /*4910*/  @!P3 IMAD.MOV R136, RZ, RZ, -R136 ;  /* 0x000000ffff88b224 */ /* 0x000fe200078e0a88 */
[----:B------:R-:W-:Y:S01]  /*4920*/  ISETP.GT.U32.AND P3, PT, R4, R53, PT ;  /* 0x000000350400720c */ /* 0x000fe20003f64070 */
[----:B------:R-:W-:Y:S01]  /*4930*/  @!P6 IMAD.IADD R52, R52, 0x1, -R4 ;  /* 0x000000013434e824 */ /* 0x000fe200078e0a04 */
[----:B------:R-:W-:-:S03]  /*4940*/  ISETP.GT.U32.AND P6, PT, R4, R47, PT ;  /* 0x0000002f0400720c */ /* 0x000fc60003fc4070 */
[----:B------:R-:W-:Y:S01]  /*4950*/  @!P2 IMAD.MOV R135, RZ, RZ, -R135 ;  /* 0x000000ffff87a224 */ /* 0x000fe200078e0a87 */
[----:B------:R-:W-:Y:S01]  /*4960*/  ISETP.GE.AND P2, PT, R132, RZ, PT ;  /* 0x000000ff8400720c */ /* 0x000fe20003f46270 */
[--C-:B------:R-:W-:Y:S01]  /*4970*/  @!P5 IMAD.IADD R49, R49, 0x1, -R4.reuse ;  /* 0x000000013131d824 */ /* 0x100fe200078e0a04 */
[----:B------:R-:W-:Y:S01]  /*4980*/  ISETP.GT.U32.AND P5, PT, R4, R46, PT ;  /* 0x0000002e0400720c */ /* 0x000fe20003fa4070 */
[----:B------:R-:W-:Y:S01]  /*4990*/  @!P4 IMAD.IADD R48, R48, 0x1, -R4 ;  /* 0x000000013030c824 */ /* 0x000fe200078e0a04 */
[----:B------:R-:W-:Y:S01]  /*49a0*/  ISETP.GE.AND P4, PT, R105, RZ, PT ;  /* 0x000000ff6900720c */ /* 0x000fe20003f86270 */
[----:B------:R-:W-:Y:S02]  /*49b0*/  IMAD.MOV.U32 R134, RZ, RZ, R54 ;  /* 0x000000ffff867224 */ /* 0x000fe400078e0036 */
[--C-:B------:R-:W-:Y:S01]  /*49c0*/  @!P3 IMAD.IADD R53, R53, 0x1, -R4.reuse ;  /* 0x000000013535b824 */ /* 0x100fe200078e0a04 */
[----:B------:R-:W-:Y:S01]  /*49d0*/  ISETP.GE.AND P3, PT, R131, RZ, PT ;  /* 0x000000ff8300720c */ /* 0x000fe20003f66270 */
[----:B------:R-:W-:Y:S01]  /*49e0*/  @!P6 IMAD.IADD R47, R47, 0x1, -R4 ;  /* 0x000000012f2fe824 */ /* 0x000fe200078e0a04 */
[----:B------:R-:W-:Y:S01]  /*49f0*/  ISETP.GT.U32.AND P6, PT, R4, R49, PT ;  /* 0x000000310400720c */ /* 0x000fe20003fc4070 */
[----:B------:R-:W-:-:S02]  /*4a00*/  IMAD.MOV.U32 R133, RZ, RZ, R52 ;  /* 0x000000ffff857224 */ /* 0x000fc400078e0034 */
[----:B------:R-:W-:Y:S01]  /*4a10*/  @!P2 IMAD.MOV R134, RZ, RZ, -R134 ;  /* 0x000000ffff86a224 */ /* 0x000fe200078e0a86 */
[----:B------:R-:W-:Y:S01]  /*4a20*/  ISETP.GT.U32.AND P2, PT, R4, R48, PT ;  /* 0x000000300400720c */ /* 0x000fe20003f44070 */
[--C-:B------:R-:W-:Y:S01]  /*4a30*/  @!P5 IMAD.IADD R46, R46, 0x1, -R4.reuse ;  /* 0x000000012e2ed824 */ /* 0x100fe200078e0a04 */
[C---:B------:R-:W-:Y:S01]  /*4a40*/  ISETP.GT.U32.AND P5, PT, R4.reuse, R47, PT ;  /* 0x0000002f0400720c */ /* 0x040fe20003fa4070 */
[----:B------:R-:W-:Y:S02]  /*4a50*/  IMAD.MOV.U32 R105, RZ, RZ, R53 ;  /* 0x000000ffff697224 */ /* 0x000fe400078e0035 */
[----:B------:R-:W-:Y:S01]  /*4a60*/  @!P4 IMAD.MOV R133, RZ, RZ, -R133 ;  /* 0x000000ffff85c224 */ /* 0x000fe200078e0a85 */
[C---:B------:R-:W-:Y:S01]  /*4a70*/  ISETP.GT.U32.AND P4, PT, R4.reuse, R45, PT ;  /* 0x0000002d0400720c */ /* 0x040fe20003f84070 */
[----:B------:R-:W-:Y:S01]  /*4a80*/  @!P3 IMAD.MOV R105, RZ, RZ, -R105 ;  /* 0x000000ffff69b224 */ /* 0x000fe200078e0a69 */
[C---:B------:R-:W-:Y:S01]  /*4a90*/  ISETP.GT.U32.AND P3, PT, R4.reuse, R46, PT ;  /* 0x0000002e0400720c */ /* 0x040fe20003f64070 */
[----:B------:R-:W-:Y:S01]  /*4aa0*/  @!P6 IMAD.IADD R49, R49, 0x1, -R4 ;  /* 0x000000013131e824 */ /* 0x000fe200078e0a04 */
[----:B------:R-:W-:-:S03]  /*4ab0*/  ISETP.GT.U32.AND P6, PT, R4, R44, PT ;  /* 0x0000002c0400720c */ /* 0x000fc60003fc4070 */
[--C-:B------:R-:W-:Y:S01]  /*4ac0*/  @!P2 IMAD.IADD R48, R48, 0x1, -R4.reuse ;  /* 0x000000013030a824 */ /* 0x100fe200078e0a04 */
[----:B------:R-:W-:Y:S01]  /*4ad0*/  ISETP.GT.U32.AND P2, PT, R4, R43, PT ;  /* 0x0000002b0400720c */ /* 0x000fe20003f44070 */
[----:B------:R-:W-:Y:S01]  /*4ae0*/  @!P5 IMAD.IADD R47, R47, 0x1, -R4 ;  /* 0x000000012f2fd824 */ /* 0x000fe200078e0a04 */
[----:B------:R-:W-:-:S03]  /*4af0*/  ISETP.GE.AND P5, PT, R130, RZ, PT ;  /* 0x000000ff8200720c */ /* 0x000fc60003fa6270 */
[--C-:B------:R-:W-:Y:S01]  /*4b00*/  @!P4 IMAD.IADD R45, R45, 0x1, -R4.reuse ;  /* 0x000000012d2dc824 */ /* 0x100fe200078e0a04 */
[----:B------:R-:W-:Y:S01]  /*4b10*/  ISETP.GE.AND P4, PT, R113, RZ, PT ;  /* 0x000000ff7100720c */ /* 0x000fe20003f86270 */
[--C-:B------:R-:W-:Y:S01]  /*4b20*/  @!P3 IMAD.IADD R46, R46, 0x1, -R4.reuse ;  /* 0x000000012e2eb824 */ /* 0x100fe200078e0a04 */
[----:B------:R-:W-:Y:S01]  /*4b30*/  ISETP.GE.AND P3, PT, R122, RZ, PT ;  /* 0x000000ff7a00720c */ /* 0x000fe20003f66270 */
[--C-:B------:R-:W-:Y:S01]  /*4b40*/  @!P6 IMAD.IADD R44, R44, 0x1, -R4.reuse ;  /* 0x000000012c2ce824 */ /* 0x100fe200078e0a04 */
[----:B------:R-:W-:Y:S01]  /*4b50*/  ISETP.GE.AND P6, PT, R108, RZ, PT ;  /* 0x000000ff6c00720c */ /* 0x000fe20003fc6270 */
[----:B------:R-:W-:Y:S02]  /*4b60*/  IMAD.MOV.U32 R132, RZ, RZ, R49 ;  /* 0x000000ffff847224 */ /* 0x000fe400078e0031 */
[----:B------:R-:W-:Y:S02]  /*4b70*/  @!P2 IMAD.IADD R43, R43, 0x1, -R4 ;  /* 0x000000012b2ba824 */ /* 0x000fe400078e0a04 */
[----:B------:R-:W-:-:S02]  /*4b80*/  IMAD.MOV.U32 R131, RZ, RZ, R47 ;  /* 0x000000ffff837224 */ /* 0x000fc400078e002f */
[----:B------:R-:W-:Y:S01]  /*4b90*/  @!P5 IMAD.MOV R132, RZ, RZ, -R132 ;  /* 0x000000ffff84d224 */ /* 0x000fe200078e0a84 */
[C---:B------:R-:W-:Y:S01]  /*4ba0*/  ISETP.GT.U32.AND P5, PT, R4.reuse, R43, PT ;  /* 0x0000002b0400720c */ /* 0x040fe20003fa4070 */
[----:B------:R-:W-:Y:S02]  /*4bb0*/  IMAD.MOV.U32 R108, RZ, RZ, R48 ;  /* 0x000000ffff6c7224 */ /* 0x000fe400078e0030 */
[----:B------:R-:W-:Y:S02]  /*4bc0*/  IMAD.MOV.U32 R130, RZ, RZ, R46 ;  /* 0x000000ffff827224 */ /* 0x000fe400078e002e */
[----:B------:R-:W-:Y:S01]  /*4bd0*/  @!P4 IMAD.MOV R131, RZ, RZ, -R131 ;  /* 0x000000ffff83c224 */ /* 0x000fe200078e0a83 */
[C---:B------:R-:W-:Y:S01]  /*4be0*/  ISETP.GT.U32.AND P4, PT, R4.reuse, R42, PT ;  /* 0x0000002a0400720c */ /* 0x040fe20003f84070 */
[----:B------:R-:W-:Y:S01]  /*4bf0*/  @!P3 IMAD.MOV R108, RZ, RZ, -R108 ;  /* 0x000000ffff6cb224 */ /* 0x000fe200078e0a6c */
[C---:B------:R-:W-:Y:S01]  /*4c00*/  ISETP.GT.U32.AND P3, PT, R4.reuse, R44, PT ;  /* 0x0000002c0400720c */ /* 0x040fe20003f64070 */
[----:B------:R-:W-:Y:S01]  /*4c10*/  @!P6 IMAD.MOV R130, RZ, RZ, -R130 ;  /* 0x000000ffff82e224 */ /* 0x000fe200078e0a82 */
[----:B------:R-:W-:-:S03]  /*4c20*/  ISETP.GT.U32.AND P6, PT, R4, R41, PT ;  /* 0x000000290400720c */ /* 0x000fc60003fc4070 */
[----:B------:R-:W-:Y:S01]  /*4c30*/  @!P5 IMAD.IADD R43, R43, 0x1, -R4 ;  /* 0x000000012b2bd824 */ /* 0x000fe200078e0a04 */
[----:B------:R-:W-:-:S05]  /*4c40*/  ISETP.GE.AND P5, PT, R128, RZ, PT ;  /* 0x000000ff8000720c */ /* 0x000fca0003fa6270 */
[--C-:B------:R-:W-:Y:S02]  /*4c50*/  @!P4 IMAD.IADD R42, R42, 0x1, -R4.reuse ;  /* 0x000000012a2ac824 */ /* 0x100fe400078e0a04 */
[--C-:B------:R-:W-:Y:S02]  /*4c60*/  @!P3 IMAD.IADD R44, R44, 0x1, -R4.reuse ;  /* 0x000000012c2cb824 */ /* 0x100fe400078e0a04 */
[----:B------:R-:W-:Y:S01]  /*4c70*/  @!P6 IMAD.IADD R41, R41, 0x1, -R4 ;  /* 0x000000012929e824 */ /* 0x000fe200078e0a04 */
[----:B------:R-:W-:Y:S02]  /*4c80*/  ISETP.GT.U32.AND P6, PT, R4, R42, PT ;  /* 0x0000002a0400720c */ /* 0x000fe40003fc4070 */
[----:B------:R-:W-:Y:S01]  /*4c90*/  ISETP.GE.AND P3, PT, R129, RZ, PT ;  /* 0x000000ff8100720c */ /* 0x000fe20003f66270 */
[----:B------:R-:W-:-:S04]  /*4ca0*/  IMAD.MOV.U32 R129, RZ, RZ, R44 ;  /* 0x000000ffff817224 */ /* 0x000fc800078e002c */
[----:B------:R-:W-:Y:S01]  /*4cb0*/  @!P5 IMAD.MOV R129, RZ, RZ, -R129 ;  /* 0x000000ffff81d224 */ /* 0x000fe200078e0a81 */
[C---:B------:R-:W-:Y:S02]  /*4cc0*/  ISETP.GT.U32.AND P5, PT, R4.reuse, R38, PT ;  /* 0x000000260400720c */ /* 0x040fe40003fa4070 */
[----:B------:R-:W-:-:S03]  /*4cd0*/  ISETP.GT.U32.AND P2, PT, R4, R45, PT ;  /* 0x0000002d0400720c */ /* 0x000fc60003f44070 */
[----:B------:R-:W-:Y:S01]  /*4ce0*/  @!P6 IMAD.IADD R42, R42, 0x1, -R4 ;  /* 0x000000012a2ae824 */ /* 0x000fe200078e0a04 */
[----:B------:R-:W-:-:S07]  /*4cf0*/  ISETP.GE.AND P6, PT, R127, RZ, PT ;  /* 0x000000ff7f00720c */ /* 0x000fce0003fc6270 */
[----:B------:R-:W-:Y:S01]  /*4d00*/  @!P5 IMAD.IADD R38, R38, 0x1, -R4 ;  /* 0x000000012626d824 */ /* 0x000fe200078e0a04 */
[----:B------:R-:W-:Y:S01]  /*4d10*/  ISETP.GE.AND P5, PT, R112, RZ, PT ;  /* 0x000000ff7000720c */ /* 0x000fe20003fa6270 */
[----:B------:R-:W-:Y:S02]  /*4d20*/  IMAD.MOV.U32 R112, RZ, RZ, R42 ;  /* 0x000000ffff707224 */ /* 0x000fe400078e002a */
[----:B------:R-:W-:Y:S01]  /*4d30*/  @!P2 IMAD.IADD R45, R45, 0x1, -R4 ;  /* 0x000000012d2da824 */ /* 0x000fe200078e0a04 */
[C---:B------:R-:W-:Y:S01]  /*4d40*/  ISETP.GT.U32.AND P2, PT, R4.reuse, R39, PT ;  /* 0x000000270400720c */ /* 0x040fe20003f44070 */
[----:B------:R-:W-:Y:S01]  /*4d50*/  @!P6 IMAD.MOV R112, RZ, RZ, -R112 ;  /* 0x000000ffff70e224 */ /* 0x000fe200078e0a70 */
[----:B------:R-:W-:Y:S02]  /*4d60*/  ISETP.GT.U32.AND P6, PT, R4, R38, PT ;  /* 0x000000260400720c */ /* 0x000fe40003fc4070 */
[----:B------:R-:W-:Y:S01]  /*4d70*/  ISETP.GE.AND P4, PT, R111, RZ, PT ;  /* 0x000000ff6f00720c */ /* 0x000fe20003f86270 */
[----:B------:R-:W-:-:S04]  /*4d80*/  IMAD.MOV.U32 R111, RZ, RZ, R45 ;  /* 0x000000ffff6f7224 */ /* 0x000fc800078e002d */
[----:B------:R-:W-:-:S04]  /*4d90*/  @!P3 IMAD.MOV R111, RZ, RZ, -R111 ;  /* 0x000000ffff6fb224 */ /* 0x000fc800078e0a6f */
[--C-:B------:R-:W-:Y:S02]  /*4da0*/  @!P2 IMAD.IADD R39, R39, 0x1, -R4.reuse ;  /* 0x000000012727a824 */ /* 0x100fe400078e0a04 */
[----:B------:R-:W-:Y:S01]  /*4db0*/  @!P6 IMAD.IADD R38, R38, 0x1, -R4 ;  /* 0x000000012626e824 */ /* 0x000fe200078e0a04 */
[C---:B------:R-:W-:Y:S02]  /*4dc0*/  ISETP.GT.U32.AND P6, PT, R4.reuse, R34, PT ;  /* 0x000000220400720c */ /* 0x040fe40003fc4070 */
[C---:B------:R-:W-:Y:S02]  /*4dd0*/  ISETP.GT.U32.AND P3, PT, R4.reuse, R39, PT ;  /* 0x000000270400720c */ /* 0x040fe40003f64070 */
[----:B------:R-:W-:Y:S02]  /*4de0*/  ISETP.GT.U32.AND P2, PT, R4, R41, PT ;  /* 0x000000290400720c */ /* 0x000fe40003f44070 */
[----:B------:R-:W-:-:S07]  /*4df0*/  LOP3.LUT R165, R0, 0xe4, RZ, 0xfc, !PT ;  /* 0x000000e400a57812 */ /* 0x000fce00078efcff */
[--C-:B------:R-:W-:Y:S02]  /*4e00*/  @!P6 IMAD.IADD R34, R34, 0x1, -R4.reuse ;  /* 0x000000012222e824 */ /* 0x100fe400078e0a04 */
[--C-:B------:R-:W-:Y:S01]  /*4e10*/  @!P3 IMAD.IADD R39, R39, 0x1, -R4.reuse ;  /* 0x000000012727b824 */ /* 0x100fe200078e0a04 */
[----:B------:R-:W-:Y:S02]  /*4e20*/  ISETP.GE.AND P3, PT, R126, RZ, PT ;  /* 0x000000ff7e00720c */ /* 0x000fe40003f66270 */
[----:B------:R-:W-:Y:S02]  /*4e30*/  ISETP.GT.U32.AND P6, PT, R4, R34, PT ;  /* 0x000000220400720c */ /* 0x000fe40003fc4070 */
[C---:B------:R-:W-:Y:S02]  /*4e40*/  LOP3.LUT R163, R0.reuse, 0xe8, RZ, 0xfc, !PT ;  /* 0x000000e800a37812 */ /* 0x040fe400078efcff */
[C---:B------:R-:W-:Y:S01]  /*4e50*/  LOP3.LUT R85, R0.reuse, 0xea, RZ, 0xfc, !PT ;  /* 0x000000ea00557812 */ /* 0x040fe200078efcff */
[----:B------:R-:W-:Y:S01]  /*4e60*/  @!P2 IMAD.IADD R41, R41, 0x1, -R4 ;  /* 0x000000012929a824 */ /* 0x000fe200078e0a04 */
[C---:B------:R-:W-:Y:S01]  /*4e70*/  LOP3.LUT R162, R0.reuse, 0xec, RZ, 0xfc, !PT ;  /* 0x000000ec00a27812 */ /* 0x040fe200078efcff */
[----:B------:R-:W-:Y:S01]  /*4e80*/  STL [R1+0x404], R165 ;  /* 0x000404a501007387 */ /* 0x000fe20000100800 */
[----:B------:R-:W-:-:S02]  /*4e90*/  LOP3.LUT R161, R0, 0xf0, RZ, 0xfc, !PT ;  /* 0x000000f000a17812 */ /* 0x000fc400078efcff */
[C---:B------:R-:W-:Y:S01]  /*4ea0*/  LOP3.LUT R160, R0.reuse, 0xf2, RZ, 0xfc, !PT ;  /* 0x000000f200a07812 */ /* 0x040fe200078efcff */
[----:B------:R-:W-:Y:S01]  /*4eb0*/  STL [R1+0x400], R163 ;  /* 0x000400a301007387 */ /* 0x000fe20000100800 */
[C---:B------:R-:W-:Y:S01]  /*4ec0*/  LOP3.LUT R123, R0.reuse, 0xf4, RZ, 0xfc, !PT ;  /* 0x000000f4007b7812 */ /* 0x040fe200078efcff */
[----:B------:R-:W-:Y:S01]  /*4ed0*/  IMAD.MOV.U32 R127, RZ, RZ, R41 ;  /* 0x000000ffff7f7224 */ /* 0x000fe200078e0029 */
[C---:B------:R-:W-:Y:S01]  /*4ee0*/  LOP3.LUT R122, R0.reuse, 0xf8, RZ, 0xfc, !PT ;  /* 0x000000f8007a7812 */ /* 0x040fe200078efcff */
[----:B------:R-:W-:Y:S01]  /*4ef0*/  STL [R1+0x3fc], R85 ;  /* 0x0003fc5501007387 */ /* 0x000fe20000100800 */
[----:B------:R-:W-:-:S03]  /*4f00*/  LOP3.LUT R164, R0, 0xfa, RZ, 0xfc, !PT ;  /* 0x000000fa00a47812 */ /* 0x000fc600078efcff */
[----:B------:R-:W-:Y:S01]  /*4f10*/  STL [R1+0x3f8], R162 ;  /* 0x0003f8a201007387 */ /* 0x000fe20000100800 */
[----:B------:R-:W-:-:S03]  /*4f20*/  LOP3.LUT R157, R87, 0x6, R40, 0xfe, !PT ;  /* 0x00000006579d7812 */ /* 0x000fc600078efe28 */
[----:B------:R0:W-:Y:S01]  /*4f30*/  STL [R1+0x804], R136 ;  /* 0x0008048801007387 */ /* 0x0001e20000100800 */
[----:B------:R-:W-:Y:S01]  /*4f40*/  LOP3.LUT R150, R0, 0xfc, RZ, 0xfc, !PT ;  /* 0x000000fc00967812 */ /* 0x000fe200078efcff */
[----:B------:R-:W-:Y:S02]  /*4f50*/  @!P3 IMAD.MOV R127, RZ, RZ, -R127 ;  /* 0x000000ffff7fb224 */ /* 0x000fe400078e0a7f */
[----:B------:R1:W-:Y:S01]  /*4f60*/  STL [R1+0x3f4], R161 ;  /* 0x0003f4a101007387 */ /* 0x0003e20000100800 */
[----:B------:R-:W-:Y:S01]  /*4f70*/  ISETP.GE.AND P3, PT, R138, RZ, PT ;  /* 0x000000ff8a00720c */ /* 0x000fe20003f66270 */
[----:B------:R-:W-:Y:S02]  /*4f80*/  @!P6 IMAD.IADD R34, R34, 0x1, -R4 ;  /* 0x000000012222e824 */ /* 0x000fe400078e0a04 */
[----:B------:R2:W-:Y:S01]  /*4f90*/  STL [R1+0x3f0], R160 ;  /* 0x0003f0a001007387 */ /* 0x0005e20000100800 */
[----:B0-----:R-:W-:-:S03]  /*4fa0*/  LOP3.LUT R136, R87, 0xe, R40, 0xfe, !PT ;  /* 0x0000000e57887812 */ /* 0x001fc600078efe28 */
[----:B------:R-:W-:Y:S01]  /*4fb0*/  STL [R1+0x3ec], R123 ;  /* 0x0003ec7b01007387 */ /* 0x000fe20000100800 */
[--C-:B------:R-:W-:Y:S02]  /*4fc0*/  LOP3.LUT R139, R87, 0x16, R40.reuse, 0xfe, !PT ;  /* 0x00000016578b7812 */ /* 0x100fe400078efe28 */
[----:B------:R-:W-:Y:S01]  /*4fd0*/  ISETP.GE.AND P6, PT, R137, RZ, PT ;  /* 0x000000ff8900720c */ /* 0x000fe20003fc6270 */
[----:B------:R-:W-:Y:S01]  /*4fe0*/  STL [R1+0x3e8], R122 ;  /* 0x0003e87a01007387 */ /* 0x000fe20000100800 */
[C-C-:B------:R-:W-:Y:S02]  /*4ff0*/  LOP3.LUT R138, R87.reuse, 0x1e, R40.reuse, 0xfe, !PT ;  /* 0x0000001e578a7812 */ /* 0x140fe400078efe28 */
[----:B------:R-:W-:Y:S01]  /*5000*/  LOP3.LUT R137, R87, 0x26, R40, 0xfe, !PT ;  /* 0x0000002657897812 */ /* 0x000fe200078efe28 */
[----:B------:R0:W-:Y:S04]  /*5010*/  STL [R1+0x3e4], R164 ;  /* 0x0003e4a401007387 */ /* 0x0001e80000100800 */
[----:B------:R-:W-:Y:S04]  /*5020*/  STL [R1+0x2f8], R157 ;  /* 0x0002f89d01007387 */ /* 0x000fe80000100800 */
[----:B------:R-:W-:Y:S04]  /*5030*/  STL [R1+0x324], R136 ;  /* 0x0003248801007387 */ /* 0x000fe80000100800 */
[----:B------:R3:W-:Y:S04]  /*5040*/  STL [R1+0x3e0], R150 ;  /* 0x0003e09601007387 */ /* 0x0007e80000100800 */
[----:B------:R-:W-:Y:S04]  /*5050*/  STL [R1+0x308], R139 ;  /* 0x0003088b01007387 */ /* 0x000fe80000100800 */
[----:B------:R4:W-:Y:S04]  /*5060*/  STL [R1+0x320], R138 ;  /* 0x0003208a01007387 */ /* 0x0009e80000100800 */
[----:B------:R0:W-:Y:S04]  /*5070*/  STL [R1+0x31c], R137 ;  /* 0x00031c8901007387 */ /* 0x0001e80000100800 */
[----:B------:R-:W2:Y:S01]  /*5080*/  LDL R51, [R1+0x4e8] ;  /* 0x0004e80001337983 */ /* 0x000ea20000100800 */
[----:B------:R-:W-:Y:S01]  /*5090*/  IMAD.MOV.U32 R128, RZ, RZ, R43 ;  /* 0x000000ffff807224 */ /* 0x000fe200078e002b */
[----:B------:R-:W-:-:S03]  /*50a0*/  ISETP.GT.U32.AND P2, PT, R4, R36, PT ;  /* 0x000000240400720c */ /* 0x000fc60003f44070 */
[----:B------:R-:W-:Y:S01]  /*50b0*/  @!P4 IMAD.MOV R128, RZ, RZ, -R128 ;  /* 0x000000ffff80c224 */ /* 0x000fe200078e0a80 */
[----:B------:R-:W-:Y:S01]  /*50c0*/  ISETP.GT.U32.AND P4, PT, R4, R37, PT ;  /* 0x000000250400720c */ /* 0x000fe20003f84070 */
[----:B------:R-:W-:-:S04]  /*50d0*/  IMAD.MOV.U32 R126, RZ, RZ, R39 ;  /* 0x000000ffff7e7224 */ /* 0x000fc800078e0027 */
[----:B------:R-:W-:Y:S01]  /*50e0*/  @!P5 IMAD.MOV R126, RZ, RZ, -R126 ;  /* 0x000000ffff7ed224 */ /* 0x000fe200078e0a7e */
[----:B------:R-:W-:-:S03]  /*50f0*/  ISETP.GT.U32.AND P5, PT, R4, R35, PT ;  /* 0x000000230400720c */ /* 0x000fc60003fa4070 */
[----:B------:R-:W-:-:S04]  /*5100*/  @!P2 IMAD.IADD R36, R36, 0x1, -R4 ;  /* 0x000000012424a824 */ /* 0x000fc800078e0a04 */
[----:B------:R-:W-:Y:S01]  /*5110*/  @!P4 IMAD.IADD R37, R37, 0x1, -R4 ;  /* 0x000000012525c824 */ /* 0x000fe200078e0a04 */
[----:B------:R-:W-:-:S04]  /*5120*/  ISETP.GT.U32.AND P2, PT, R4, R36, PT ;  /* 0x000000240400720c */ /* 0x000fc80003f44070 */
[----:B------:R-:W-:Y:S01]  /*5130*/  ISETP.GT.U32.AND P4, PT, R4, R37, PT ;  /* 0x000000250400720c */ /* 0x000fe20003f84070 */
[----:B------:R-:W-:Y:S02]  /*5140*/  @!P5 IMAD.IADD R35, R35, 0x1, -R4 ;  /* 0x000000012323d824 */ /* 0x000fe400078e0a04 */
[----:B------:R-:W-:-:S03]  /*5150*/  @!P3 IMAD.MOV R38, RZ, RZ, -R38 ;  /* 0x000000ffff26b224 */ /* 0x000fc600078e0a26 */
[----:B------:R-:W-:-:S03]  /*5160*/  ISETP.GT.U32.AND P3, PT, R4, R35, PT ;  /* 0x000000230400720c */ /* 0x000fc60003f64070 */
[----:B------:R-:W-:Y:S01]  /*5170*/  @!P2 IMAD.IADD R36, R36, 0x1, -R4 ;  /* 0x000000012424a824 */ /* 0x000fe200078e0a04 */
[----:B------:R-:W-:-:S03]  /*5180*/  ISETP.GT.U32.AND P2, PT, R4, R33, PT ;  /* 0x000000210400720c */ /* 0x000fc60003f44070 */
[----:B------:R-:W-:Y:S01]  /*5190*/  @!P4 IMAD.IADD R37, R37, 0x1, -R4 ;  /* 0x000000012525c824 */ /* 0x000fe200078e0a04 */
[----:B------:R-:W-:-:S03]  /*51a0*/  ISETP.GE.AND P4, PT, R125, RZ, PT ;  /* 0x000000ff7d00720c */ /* 0x000fc60003f86270 */
[----:B------:R-:W-:Y:S02]  /*51b0*/  IMAD.MOV.U32 R125, RZ, RZ, R37 ;  /* 0x000000ffff7d7224 */ /* 0x000fe400078e0025 */
[----:B------:R-:W-:Y:S01]  /*51c0*/  @!P3 IMAD.IADD R35, R35, 0x1, -R4 ;  /* 0x000000012323b824 */ /* 0x000fe200078e0a04 */
[----:B------:R-:W-:-:S03]  /*51d0*/  ISETP.GT.U32.AND P3, PT, R4, R30, PT ;  /* 0x0000001e0400720c */ /* 0x000fc60003f64070 */
[----:B------:R-:W-:-:S04]  /*51e0*/  @!P2 IMAD.IADD R33, R33, 0x1, -R4 ;  /* 0x000000012121a824 */ /* 0x000fc800078e0a04 */
[----:B------:R-:W-:Y:S01]  /*51f0*/  @!P4 IMAD.MOV R125, RZ, RZ, -R125 ;  /* 0x000000ffff7dc224 */ /* 0x000fe200078e0a7d */
[C---:B------:R-:W-:Y:S02]  /*5200*/  ISETP.GT.U32.AND P4, PT, R4.reuse, R32, PT ;  /* 0x000000200400720c */ /* 0x040fe40003f84070 */
[----:B------:R-:W-:-:S03]  /*5210*/  ISETP.GT.U32.AND P2, PT, R4, R33, PT ;  /* 0x000000210400720c */ /* 0x000fc60003f44070 */
[----:B------:R-:W-:Y:S02]  /*5220*/  @!P3 IMAD.IADD R30, R30, 0x1, -R4 ;  /* 0x000000011e1eb824 */ /* 0x000fe400078e0a04 */
[----:B------:R-:W-:-:S03]  /*5230*/  @!P6 IMAD.MOV R35, RZ, RZ, -R35 ;  /* 0x000000ffff23e224 */ /* 0x000fc600078e0a23 */
[----:B------:R-:W-:-:S03]  /*5240*/  ISETP.GT.U32.AND P6, PT, R4, R30, PT ;  /* 0x0000001e0400720c */ /* 0x000fc60003fc4070 */
[--C-:B------:R-:W-:Y:S01]  /*5250*/  @!P4 IMAD.IADD R32, R32, 0x1, -R4.reuse ;  /* 0x000000012020c824 */ /* 0x100fe200078e0a04 */
[----:B------:R-:W-:Y:S01]  /*5260*/  ISETP.GE.AND P4, PT, R120, RZ, PT ;  /* 0x000000ff7800720c */ /* 0x000fe20003f86270 */
[----:B------:R-:W-:-:S04]  /*5270*/  @!P2 IMAD.IADD R33, R33, 0x1, -R4 ;  /* 0x000000012121a824 */ /* 0x000fc800078e0a04 */
[----:B------:R-:W-:-:S04]  /*5280*/  IMAD.MOV.U32 R120, RZ, RZ, R33 ;  /* 0x000000ffff787224 */ /* 0x000fc800078e0021 */
[----:B------:R-:W-:Y:S01]  /*5290*/  @!P6 IMAD.IADD R30, R30, 0x1, -R4 ;  /* 0x000000011e1ee824 */ /* 0x000fe200078e0a04 */
[----:B------:R-:W-:-:S03]  /*52a0*/  ISETP.GT.U32.AND P6, PT, R4, R27, PT ;  /* 0x0000001b0400720c */ /* 0x000fc60003fc4070 */
[----:B------:R-:W-:Y:S01]  /*52b0*/  @!P4 IMAD.MOV R120, RZ, RZ, -R120 ;  /* 0x000000ffff78c224 */ /* 0x000fe200078e0a78 */
[----:B------:R-:W-:Y:S02]  /*52c0*/  ISETP.GT.U32.AND P4, PT, R4, R29, PT ;  /* 0x0000001d0400720c */ /* 0x000fe40003f84070 */
[----:B------:R-:W-:-:S07]  /*52d0*/  ISETP.GE.AND P2, PT, R121, RZ, PT ;  /* 0x000000ff7900720c */ /* 0x000fce0003f46270 */
[----:B------:R-:W-:-:S04]  /*52e0*/  @!P6 IMAD.IADD R27, R27, 0x1, -R4 ;  /* 0x000000011b1be824 */ /* 0x000fc800078e0a04 */
[----:B------:R-:W-:Y:S01]  /*52f0*/  @!P4 IMAD.IADD R29, R29, 0x1, -R4 ;  /* 0x000000011d1dc824 */ /* 0x000fe200078e0a04 */
[----:B------:R-:W-:Y:S02]  /*5300*/  ISETP.GE.AND P4, PT, R118, RZ, PT ;  /* 0x000000ff7600720c */ /* 0x000fe40003f86270 */
[----:B------:R-:W-:Y:S01]  /*5310*/  ISETP.GT.U32.AND P6, PT, R4, R27, PT ;  /* 0x0000001b0400720c */ /* 0x000fe20003fc4070 */
[----:B------:R-:W-:Y:S02]  /*5320*/  IMAD.MOV.U32 R118, RZ, RZ, R30 ;  /* 0x000000ffff767224 */ /* 0x000fe400078e001e */
[----:B------:R-:W-:-:S04]  /*5330*/  IMAD.MOV.U32 R121, RZ, RZ, R34 ;  /* 0x000000ffff797224 */ /* 0x000fc800078e0022 */
[----:B------:R-:W-:Y:S01]  /*5340*/  @!P2 IMAD.MOV R121, RZ, RZ, -R121 ;  /* 0x000000ffff79a224 */ /* 0x000fe200078e0a79 */
[----:B------:R-:W-:-:S03]  /*5350*/  ISETP.GE.AND P2, PT, R156, RZ, PT ;  /* 0x000000ff9c00720c */ /* 0x000fc60003f46270 */
[----:B------:R-:W-:Y:S01]  /*5360*/  @!P4 IMAD.MOV R118, RZ, RZ, -R118 ;  /* 0x000000ffff76c224 */ /* 0x000fe200078e0a76 */
[----:B------:R-:W-:Y:S01]  /*5370*/  ISETP.GT.U32.AND P4, PT, R4, R25, PT ;  /* 0x000000190400720c */ /* 0x000fe20003f84070 */
[----:B------:R-:W-:Y:S01]  /*5380*/  @!P6 IMAD.IADD R27, R27, 0x1, -R4 ;  /* 0x000000011b1be824 */ /* 0x000fe200078e0a04 */
[----:B------:R-:W-:Y:S02]  /*5390*/  ISETP.GE.AND P6, PT, R155, RZ, PT ;  /* 0x000000ff9b00720c */ /* 0x000fe40003fc6270 */
[C-C-:B------:R-:W-:Y:S02]  /*53a0*/  LOP3.LUT R156, R87.reuse, 0x2e, R40.reuse, 0xfe, !PT ;  /* 0x0000002e579c7812 */ /* 0x140fe400078efe28 */
[C-C-:B------:R-:W-:Y:S02]  /*53b0*/  LOP3.LUT R155, R87.reuse, 0x36, R40.reuse, 0xfe, !PT ;  /* 0x00000036579b7812 */ /* 0x140fe400078efe28 */
[----:B------:R-:W-:Y:S01]  /*53c0*/  LOP3.LUT R151, R87, 0x3e, R40, 0xfe, !PT ;  /* 0x0000003e57977812 */ /* 0x000fe200078efe28 */
[----:B------:R-:W-:Y:S04]  /*53d0*/  STL [R1+0x318], R156 ;  /* 0x0003189c01007387 */ /* 0x000fe80000100800 */
[----:B------:R-:W-:Y:S04]  /*53e0*/  STL [R1+0x314], R155 ;  /* 0x0003149b01007387 */ /* 0x000fe80000100800 */
[----:B------:R0:W-:Y:S01]  /*53f0*/  STL [R1+0x30c], R151 ;  /* 0x00030c9701007387 */ /* 0x0001e20000100800 */
[----:B------:R-:W-:-:S03]  /*5400*/  @!P4 IMAD.IADD R25, R25, 0x1, -R4 ;  /* 0x000000011919c824 */ /* 0x000fc600078e0a04 */
[----:B------:R-:W3:Y:S01]  /*5410*/  LDL R159, [R1+0x4c4] ;  /* 0x0004c400019f7983 */ /* 0x000ee20000100800 */
[----:B------:R-:W-:Y:S01]  /*5420*/  ISETP.GE.AND P4, PT, R116, RZ, PT ;  /* 0x000000ff7400720c */ /* 0x000fe20003f86270 */
[----:B------:R-:W-:-:S12]  /*5430*/  IMAD.MOV.U32 R116, RZ, RZ, R27 ;  /* 0x000000ffff747224 */ /* 0x000fd800078e001b */
[----:B------:R-:W-:Y:S01]  /*5440*/  @!P4 IMAD.MOV R116, RZ, RZ, -R116 ;  /* 0x000000ffff74c224 */ /* 0x000fe200078e0a74 */
[----:B------:R-:W-:Y:S01]  /*5450*/  ISETP.GE.AND P5, PT, R124, RZ, PT ;  /* 0x000000ff7c00720c */ /* 0x000fe20003fa6270 */
[----:B------:R-:W-:Y:S01]  /*5460*/  IMAD.MOV.U32 R124, RZ, RZ, R36 ;  /* 0x000000ffff7c7224 */ /* 0x000fe200078e0024 */
[----:B--2---:R-:W-:Y:S02]  /*5470*/  ISETP.GE.AND P4, PT, R51, RZ, PT ;  /* 0x000000ff3300720c */ /* 0x004fe40003f86270 */
[----:B------:R-:W2:Y:S09]  /*5480*/  LDL R51, [R1+0x4bc] ;  /* 0x0004bc0001337983 */ /* 0x000eb20000100800 */
[----:B------:R-:W-:Y:S01]  /*5490*/  @!P5 IMAD.MOV R124, RZ, RZ, -R124 ;  /* 0x000000ffff7cd224 */ /* 0x000fe200078e0a7c */
[----:B------:R-:W-:-:S13]  /*54a0*/  ISETP.GT.U32.AND P5, PT, R4, R31, PT ;  /* 0x0000001f0400720c */ /* 0x000fda0003fa4070 */
[----:B------:R-:W-:-:S05]  /*54b0*/  @!P5 IMAD.IADD R31, R31, 0x1, -R4 ;  /* 0x000000011f1fd824 */ /* 0x000fca00078e0a04 */
[C---:B------:R-:W-:Y:S02]  /*54c0*/  ISETP.GT.U32.AND P3, PT, R4.reuse, R31, PT ;  /* 0x0000001f0400720c */ /* 0x040fe40003f64070 */
[----:B------:R-:W-:-:S11]  /*54d0*/  ISETP.GT.U32.AND P5, PT, R4, R32, PT ;  /* 0x000000200400720c */ /* 0x000fd60003fa4070 */
[--C-:B------:R-:W-:Y:S01]  /*54e0*/  @!P3 IMAD.IADD R31, R31, 0x1, -R4.reuse ;  /* 0x000000011f1fb824 */ /* 0x100fe200078e0a04 */
[----:B------:R-:W-:Y:S01]  /*54f0*/  ISETP.GT.U32.AND P3, PT, R4, R28, PT ;  /* 0x0000001c0400720c */ /* 0x000fe20003f64070 */
[----:B------:R-:W-:-:S04]  /*5500*/  @!P5 IMAD.IADD R32, R32, 0x1, -R4 ;  /* 0x000000012020d824 */ /* 0x000fc800078e0a04 */
[----:B------:R-:W-:-:S08]  /*5510*/  @!P2 IMAD.MOV R32, RZ, RZ, -R32 ;  /* 0x000000ffff20a224 */ /* 0x000fd000078e0a20 */
[----:B------:R-:W-:-:S05]  /*5520*/  @!P3 IMAD.IADD R28, R28, 0x1, -R4 ;  /* 0x000000011c1cb824 */ /* 0x000fca00078e0a04 */
[C---:B------:R-:W-:Y:S02]  /*5530*/  ISETP.GT.U32.AND P2, PT, R4.reuse, R28, PT ;  /* 0x0000001c0400720c */ /* 0x040fe40003f44070 */
[----:B------:R-:W-:Y:S02]  /*5540*/  ISETP.GT.U32.AND P3, PT, R4, R29, PT ;  /* 0x0000001d0400720c */ /* 0x000fe40003f64070 */
[----:B------:R-:W-:-:S09]  /*5550*/  ISETP.GE.AND P5, PT, R119, RZ, PT ;  /* 0x000000ff7700720c */ /* 0x000fd20003fa6270 */
[--C-:B------:R-:W-:Y:S01]  /*5560*/  @!P2 IMAD.IADD R28, R28, 0x1, -R4.reuse ;  /* 0x000000011c1ca824 */ /* 0x100fe200078e0a04 */
[C---:B------:R-:W-:Y:S01]  /*5570*/  ISETP.GT.U32.AND P2, PT, R4.reuse, R23, PT ;  /* 0x000000170400720c */ /* 0x040fe20003f44070 */
[----:B------:R-:W-:Y:S02]  /*5580*/  IMAD.MOV.U32 R119, RZ, RZ, R31 ;  /* 0x000000ffff777224 */ /* 0x000fe400078e001f */
[----:B------:R-:W-:Y:S02]  /*5590*/  @!P3 IMAD.IADD R29, R29, 0x1, -R4 ;  /* 0x000000011d1db824 */ /* 0x000fe400078e0a04 */
[----:B------:R-:W-:Y:S01]  /*55a0*/  @!P5 IMAD.MOV R119, RZ, RZ, -R119 ;  /* 0x000000ffff77d224 */ /* 0x000fe200078e0a77 */
[----:B------:R-:W-:Y:S01]  /*55b0*/  ISETP.GT.U32.AND P5, PT, R4, R26, PT ;  /* 0x0000001a0400720c */ /* 0x000fe20003fa4070 */
[----:B------:R-:W-:-:S06]  /*55c0*/  @!P6 IMAD.MOV R29, RZ, RZ, -R29 ;  /* 0x000000ffff1de224 */ /* 0x000fcc00078e0a1d */
[----:B------:R-:W-:-:S05]  /*55d0*/  @!P2 IMAD.IADD R23, R23, 0x1, -R4 ;  /* 0x000000011717a824 */ /* 0x000fca00078e0a04 */
[C---:B------:R-:W-:Y:S02]  /*55e0*/  ISETP.GT.U32.AND P6, PT, R4.reuse, R23, PT ;  /* 0x000000170400720c */ /* 0x040fe40003fc4070 */
[C---:B------:R-:W-:Y:S02]  /*55f0*/  ISETP.GT.U32.AND P3, PT, R4.reuse, R24, PT ;  /* 0x000000180400720c */ /* 0x040fe40003f64070 */
[----:B------:R-:W-:Y:S01]  /*5600*/  ISETP.GT.U32.AND P2, PT, R4, R25, PT ;  /* 0x000000190400720c */ /* 0x000fe20003f44070 */
[----:B------:R-:W-:Y:S01]  /*5610*/  @!P5 IMAD.IADD R26, R26, 0x1, -R4 ;  /* 0x000000011a1ad824 */ /* 0x000fe200078e0a04 */
[----:B------:R-:W-:-:S07]  /*5620*/  ISETP.GE.AND P5, PT, R117, RZ, PT ;  /* 0x000000ff7500720c */ /* 0x000fce0003fa6270 */
[--C-:B------:R-:W-:Y:S01]  /*5630*/  @!P6 IMAD.IADD R23, R23, 0x1, -R4.reuse ;  /* 0x000000011717e824 */ /* 0x100fe200078e0a04 */
[----:B------:R-:W-:Y:S01]  /*5640*/  ISETP.GT.U32.AND P6, PT, R4, R20, PT ;  /* 0x000000140400720c */ /* 0x000fe20003fc4070 */
[----:B------:R-:W-:Y:S02]  /*5650*/  @!P3 IMAD.IADD R24, R24, 0x1, -R4 ;  /* 0x000000011818b824 */ /* 0x000fe400078e0a04 */
[----:B------:R-:W-:Y:S02]  /*5660*/  IMAD.MOV.U32 R117, RZ, RZ, R28 ;  /* 0x000000ffff757224 */ /* 0x000fe400078e001c */
[----:B------:R-:W-:Y:S01]  /*5670*/  @!P2 IMAD.IADD R25, R25, 0x1, -R4 ;  /* 0x000000011919a824 */ /* 0x000fe200078e0a04 */
[C---:B------:R-:W-:Y:S01]  /*5680*/  ISETP.GT.U32.AND P2, PT, R4.reuse, R21, PT ;  /* 0x000000150400720c */ /* 0x040fe20003f44070 */
[----:B------:R-:W-:Y:S01]  /*5690*/  @!P5 IMAD.MOV R117, RZ, RZ, -R117 ;  /* 0x000000ffff75d224 */ /* 0x000fe200078e0a75 */
[----:B------:R-:W-:-:S05]  /*56a0*/  ISETP.GT.U32.AND P5, PT, R4, R24, PT ;  /* 0x000000180400720c */ /* 0x000fca0003fa4070 */
[----:B------:R-:W-:-:S05]  /*56b0*/  @!P6 IMAD.IADD R20, R20, 0x1, -R4 ;  /* 0x000000011414e824 */ /* 0x000fca00078e0a04 */
[----:B------:R-:W-:Y:S01]  /*56c0*/  ISETP.GT.U32.AND P6, PT, R4, R20, PT ;  /* 0x000000140400720c */ /* 0x000fe20003fc4070 */
[--C-:B------:R-:W-:Y:S01]  /*56d0*/  @!P2 IMAD.IADD R21, R21, 0x1, -R4.reuse ;  /* 0x000000011515a824 */ /* 0x100fe200078e0a04 */
[----:B------:R-:W-:Y:S01]  /*56e0*/  ISETP.GE.AND P2, PT, R114, RZ, PT ;  /* 0x000000ff7200720c */ /* 0x000fe20003f46270 */
[----:B------:R-:W-:Y:S01]  /*56f0*/  @!P5 IMAD.IADD R24, R24, 0x1, -R4 ;  /* 0x000000011818d824 */ /* 0x000fe200078e0a04 */
[----:B------:R-:W-:Y:S02]  /*5700*/  ISETP.GE.AND P5, PT, R154, RZ, PT ;  /* 0x000000ff9a00720c */ /* 0x000fe40003fa6270 */
[----:B------:R-:W-:-:S05]  /*5710*/  LOP3.LUT R154, R0, 0x46, RZ, 0xfc, !PT ;  /* 0x00000046009a7812 */ /* 0x000fca00078efcff */
[----:B------:R-:W-:Y:S02]  /*5720*/  STL [R1+0x3dc], R154 ;  /* 0x0003dc9a01007387 */ /* 0x000fe40000100800 */
[----:B------:R-:W-:Y:S01]  /*5730*/  @!P6 IMAD.IADD R20, R20, 0x1, -R4 ;  /* 0x000000011414e824 */ /* 0x000fe200078e0a04 */
[----:B---3--:R-:W-:Y:S01]  /*5740*/  ISETP.GE.AND P6, PT, R159, RZ, PT ;  /* 0x000000ff9f00720c */ /* 0x008fe20003fc6270 */
[----:B------:R-:W-:Y:S01]  /*5750*/  @!P2 IMAD.MOV R23, RZ, RZ, -R23 ;  /* 0x000000ffff17a224 */ /* 0x000fe200078e0a17 */
[----:B------:R-:W3:Y:S01]  /*5760*/  LDL R159, [R1+0x4b4] ;  /* 0x0004b400019f7983 */ /* 0x000ee20000100800 */
[----:B------:R-:W-:-:S03]  /*5770*/  ISETP.GT.U32.AND P2, PT, R4, R18, PT ;  /* 0x000000120400720c */ /* 0x000fc60003f44070 */
[----:B------:R-:W4:Y:S01]  /*5780*/  LDL R145, [R1+0x4b8] ;  /* 0x0004b80001917983 */ /* 0x000f220000100800 */
[----:B------:R-:W-:Y:S01]  /*5790*/  ISETP.GT.U32.AND P3, PT, R4, R26, PT ;  /* 0x0000001a0400720c */ /* 0x000fe20003f64070 */
[----:B------:R-:W-:Y:S02]  /*57a0*/  IMAD.MOV.U32 R114, RZ, RZ, R24 ;  /* 0x000000ffff727224 */ /* 0x000fe400078e0018 */
[----:B------:R-:W4:Y:S06]  /*57b0*/  LDL R147, [R1+0x4a8] ;  /* 0x0004a80001937983 */ /* 0x000f2c0000100800 */
[----:B------:R-:W-:Y:S01]  /*57c0*/  @!P2 IMAD.IADD R18, R18, 0x1, -R4 ;  /* 0x000000011212a824 */ /* 0x000fe200078e0a04 */
[----:B--2---:R-:W-:-:S02]  /*57d0*/  ISETP.GE.AND P2, PT, R51, RZ, PT ;  /* 0x000000ff3300720c */ /* 0x004fc40003f46270 */
[----:B------:R-:W2:Y:S01]  /*57e0*/  LDL R51, [R1+0x4b0] ;  /* 0x0004b00001337983 */ /* 0x000ea20000100800 */
[----:B------:R-:W-:Y:S01]  /*57f0*/  @!P3 IMAD.IADD R26, R26, 0x1, -R4 ;  /* 0x000000011a1ab824 */ /* 0x000fe200078e0a04 */
[----:B------:R-:W-:-:S13]  /*5800*/  ISETP.GT.U32.AND P3, PT, R4, R22, PT ;  /* 0x000000160400720c */ /* 0x000fda0003f64070 */
[----:B------:R-:W-:Y:S01]  /*5810*/  @!P3 IMAD.IADD R22, R22, 0x1, -R4 ;  /* 0x000000011616b824 */ /* 0x000fe200078e0a04 */
[----:B------:R-:W-:Y:S01]  /*5820*/  ISETP.GE.AND P3, PT, R115, RZ, PT ;  /* 0x000000ff7300720c */ /* 0x000fe20003f66270 */
[----:B------:R-:W-:-:S04]  /*5830*/  IMAD.MOV.U32 R115, RZ, RZ, R25 ;  /* 0x000000ffff737224 */ /* 0x000fc800078e0019 */
[----:B------:R-:W-:Y:S01]  /*5840*/  @!P5 IMAD.MOV R115, RZ, RZ, -R115 ;  /* 0x000000ffff73d224 */ /* 0x000fe200078e0a73 */
[C---:B------:R-:W-:Y:S01]  /*5850*/  ISETP.GT.U32.AND P5, PT, R4.reuse, R21, PT ;  /* 0x000000150400720c */ /* 0x040fe20003fa4070 */
[----:B------:R-:W-:Y:S01]  /*5860*/  @!P4 IMAD.MOV R26, RZ, RZ, -R26 ;  /* 0x000000ffff1ac224 */ /* 0x000fe200078e0a1a */
[----:B------:R-:W-:-:S05]  /*5870*/  ISETP.GT.U32.AND P4, PT, R4, R22, PT ;  /* 0x000000160400720c */ /* 0x000fca0003f84070 */
[----:B------:R-:W-:Y:S01]  /*5880*/  @!P3 IMAD.MOV R114, RZ, RZ, -R114 ;  /* 0x000000ffff72b224 */ /* 0x000fe200078e0a72 */
[----:B------:R-:W-:-:S05]  /*5890*/  ISETP.GT.U32.AND P3, PT, R4, R19, PT ;  /* 0x000000130400720c */ /* 0x000fca0003f64070 */
[--C-:B------:R-:W-:Y:S01]  /*58a0*/  @!P5 IMAD.IADD R21, R21, 0x1, -R4.reuse ;  /* 0x000000011515d824 */ /* 0x100fe200078e0a04 */
[----:B------:R-:W-:Y:S01]  /*58b0*/  ISETP.GT.U32.AND P5, PT, R4, R16, PT ;  /* 0x000000100400720c */ /* 0x000fe20003fa4070 */
[----:B------:R-:W-:Y:S01]  /*58c0*/  @!P4 IMAD.IADD R22, R22, 0x1, -R4 ;  /* 0x000000011616c824 */ /* 0x000fe200078e0a04 */
[----:B------:R-:W-:-:S05]  /*58d0*/  ISETP.GT.U32.AND P4, PT, R4, R17, PT ;  /* 0x000000110400720c */ /* 0x000fca0003f84070 */
[----:B------:R-:W-:Y:S01]  /*58e0*/  @!P3 IMAD.IADD R19, R19, 0x1, -R4 ;  /* 0x000000011313b824 */ /* 0x000fe200078e0a04 */
[----:B------:R-:W-:Y:S01]  /*58f0*/  ISETP.GE.AND P3, PT, R153, RZ, PT ;  /* 0x000000ff9900720c */ /* 0x000fe20003f66270 */
[----:B------:R-:W-:-:S04]  /*5900*/  IMAD.MOV.U32 R73, RZ, RZ, R21 ;  /* 0x000000ffff497224 */ /* 0x000fc800078e0015 */
[--C-:B------:R-:W-:Y:S02]  /*5910*/  @!P5 IMAD.IADD R16, R16, 0x1, -R4.reuse ;  /* 0x000000011010d824 */ /* 0x100fe400078e0a04 */
[----:B------:R-:W-:Y:S01]  /*5920*/  @!P4 IMAD.IADD R17, R17, 0x1, -R4 ;  /* 0x000000011111c824 */ /* 0x000fe200078e0a04 */
[----:B------:R-:W-:-:S05]  /*5930*/  ISETP.GT.U32.AND P4, PT, R4, R19, PT ;  /* 0x000000130400720c */ /* 0x000fca0003f84070 */
[----:B------:R-:W-:Y:S01]  /*5940*/  @!P3 IMAD.MOV R73, RZ, RZ, -R73 ;  /* 0x000000ffff49b224 */ /* 0x000fe200078e0a49 */
[----:B------:R-:W-:Y:S02]  /*5950*/  ISETP.GT.U32.AND P3, PT, R4, R16, PT ;  /* 0x000000100400720c */ /* 0x000fe40003f64070 */
[----:B------:R-:W-:Y:S01]  /*5960*/  LOP3.LUT R153, R0, 0x4e, RZ, 0xfc, !PT ;  /* 0x0000004e00997812 */ /* 0x000fe200078efcff */
[----:B------:R-:W-:-:S04]  /*5970*/  IMAD.MOV.U32 R87, RZ, RZ, R22 ;  /* 0x000000ffff577224 */ /* 0x000fc800078e0016 */
[----:B------:R0:W-:Y:S01]  /*5980*/  STL [R1+0x3d8], R153 ;  /* 0x0003d89901007387 */ /* 0x0001e20000100800 */
[----:B------:R-:W-:Y:S01]  /*5990*/  @!P4 IMAD.IADD R19, R19, 0x1, -R4 ;  /* 0x000000011313c824 */ /* 0x000fe200078e0a04 */
[----:B------:R-:W-:Y:S01]  /*59a0*/  ISETP.GT.U32.AND P4, PT, R4, R14, PT ;  /* 0x0000000e0400720c */ /* 0x000fe20003f84070 */
[----:B------:R-:W-:-:S03]  /*59b0*/  @!P6 IMAD.MOV R87, RZ, RZ, -R87 ;  /* 0x000000ffff57e224 */ /* 0x000fc600078e0a57 */
[----:B------:R-:W-:Y:S01]  /*59c0*/  @!P3 IMAD.IADD R16, R16, 0x1, -R4 ;  /* 0x000000011010b824 */ /* 0x000fe200078e0a04 */
[C---:B------:R-:W-:Y:S01]  /*59d0*/  ISETP.GT.U32.AND P6, PT, R4.reuse, R17, PT ;  /* 0x000000110400720c */ /* 0x040fe20003fc4070 */
[----:B------:R-:W-:Y:S01]  /*59e0*/  @!P2 IMAD.MOV R20, RZ, RZ, -R20 ;  /* 0x000000ffff14a224 */ /* 0x000fe200078e0a14 */
[----:B------:R-:W-:-:S06]  /*59f0*/  ISETP.GT.U32.AND P2, PT, R4, R15, PT ;  /* 0x0000000f0400720c */ /* 0x000fcc0003f44070 */
[--C-:B------:R-:W-:Y:S01]  /*5a00*/  @!P4 IMAD.IADD R14, R14, 0x1, -R4.reuse ;  /* 0x000000010e0ec824 */ /* 0x100fe200078e0a04 */
[----:B------:R-:W-:Y:S02]  /*5a10*/  ISETP.GE.AND P4, PT, R152, RZ, PT ;  /* 0x000000ff9800720c */ /* 0x000fe40003f86270 */
[----:B------:R-:W-:Y:S02]  /*5a20*/  LOP3.LUT R152, R0, 0x56, RZ, 0xfc, !PT ;  /* 0x0000005600987812 */ /* 0x000fe400078efcff */
[--C-:B------:R-:W-:Y:S02]  /*5a30*/  @!P6 IMAD.IADD R17, R17, 0x1, -R4.reuse ;  /* 0x000000011111e824 */ /* 0x100fe400078e0a04 */
[----:B------:R-:W-:Y:S01]  /*5a40*/  @!P2 IMAD.IADD R15, R15, 0x1, -R4 ;  /* 0x000000010f0fa824 */ /* 0x000fe200078e0a04 */
[----:B---3--:R-:W-:Y:S02]  /*5a50*/  ISETP.GE.AND P3, PT, R159, RZ, PT ;  /* 0x000000ff9f00720c */ /* 0x008fe40003f66270 */
[----:B------:R-:W3:Y:S01]  /*5a60*/  LDL R159, [R1+0x4a4] ;  /* 0x0004a400019f7983 */ /* 0x000ee20000100800 */
[----:B----4-:R-:W-:-:S02]  /*5a70*/  ISETP.GE.AND P6, PT, R145, RZ, PT ;  /* 0x000000ff9100720c */ /* 0x010fc40003fc6270 */
[----:B------:R-:W-:Y:S02]  /*5a80*/  LOP3.LUT R145, R0, 0x5e, RZ, 0xfc, !PT ;  /* 0x0000005e00917812 */ /* 0x000fe400078efcff */
[----:B--2---:R-:W-:Y:S02]  /*5a90*/  ISETP.GE.AND P2, PT, R51, RZ, PT ;  /* 0x000000ff3300720c */ /* 0x004fe40003f46270 */
[----:B------:R-:W2:Y:S04]  /*5aa0*/  LDL R51, [R1+0x4a0] ;  /* 0x0004a00001337983 */ /* 0x000ea80000100800 */
[----:B------:R4:W-:Y:S04]  /*5ab0*/  STL [R1+0x3d4], R152 ;  /* 0x0003d49801007387 */ /* 0x0009e80000100800 */
[----:B------:R-:W-:Y:S04]  /*5ac0*/  STL [R1+0x3d0], R145 ;  /* 0x0003d09101007387 */ /* 0x000fe80000100800 */
[----:B------:R-:W4:Y:S01]  /*5ad0*/  LDL R158, [R1+0x49c] ;  /* 0x00049c00019e7983 */ /* 0x000f220000100800 */
[----:B------:R-:W-:Y:S01]  /*5ae0*/  ISETP.GT.U32.AND P5, PT, R4, R18, PT ;  /* 0x000000120400720c */ /* 0x000fe20003fa4070 */
[----:B------:R-:W-:-:S02]  /*5af0*/  IMAD.MOV.U32 R72, RZ, RZ, R19 ;  /* 0x000000ffff487224 */ /* 0x000fc400078e0013 */
[----:B------:R-:W-:Y:S01]  /*5b00*/  @!P2 IMAD.MOV R17, RZ, RZ, -R17 ;  /* 0x000000ffff11a224 */ /* 0x000fe200078e0a11 */
[----:B------:R-:W4:Y:S01]  /*5b10*/  LDL R144, [R1+0x490] ;  /* 0x0004900001907983 */ /* 0x000f220000100800 */
[----:B------:R-:W-:Y:S01]  /*5b20*/  @!P6 IMAD.MOV R72, RZ, RZ, -R72 ;  /* 0x000000ffff48e224 */ /* 0x000fe200078e0a48 */
[----:B------:R-:W-:-:S07]  /*5b30*/  ISETP.GT.U32.AND P6, PT, R4, R15, PT ;  /* 0x0000000f0400720c */ /* 0x000fce0003fc4070 */
[----:B------:R-:W-:Y:S01]  /*5b40*/  @!P5 IMAD.IADD R18, R18, 0x1, -R4 ;  /* 0x000000011212d824 */ /* 0x000fe200078e0a04 */
[----:B------:R-:W-:-:S05]  /*5b50*/  ISETP.GT.U32.AND P5, PT, R4, R13, PT ;  /* 0x0000000d0400720c */ /* 0x000fca0003fa4070 */
[----:B------:R-:W-:Y:S01]  /*5b60*/  @!P6 IMAD.IADD R15, R15, 0x1, -R4 ;  /* 0x000000010f0fe824 */ /* 0x000fe200078e0a04 */
[----:B------:R-:W-:-:S07]  /*5b70*/  ISETP.GT.U32.AND P6, PT, R4, R11, PT ;  /* 0x0000000b0400720c */ /* 0x000fce0003fc4070 */
[----:B------:R-:W-:Y:S01]  /*5b80*/  @!P5 IMAD.IADD R13, R13, 0x1, -R4 ;  /* 0x000000010d0dd824 */ /* 0x000fe200078e0a04 */
[----:B------:R-:W-:-:S05]  /*5b90*/  ISETP.GT.U32.AND P5, PT, R4, R14, PT ;  /* 0x0000000e0400720c */ /* 0x000fca0003fa4070 */
[----:B------:R-:W-:-:S08]  /*5ba0*/  @!P6 IMAD.IADD R11, R11, 0x1, -R4 ;  /* 0x000000010b0be824 */ /* 0x000fd000078e0a04 */
[----:B------:R-:W-:Y:S01]  /*5bb0*/  @!P5 IMAD.IADD R14, R14, 0x1, -R4 ;  /* 0x000000010e0ed824 */ /* 0x000fe200078e0a04 */
[C---:B------:R-:W-:Y:S02]  /*5bc0*/  ISETP.GT.U32.AND P6, PT, R4.reuse, R11, PT ;  /* 0x0000000b0400720c */ /* 0x040fe40003fc4070 */
[----:B------:R-:W-:Y:S01]  /*5bd0*/  ISETP.GT.U32.AND P2, PT, R4, R12, PT ;  /* 0x0000000c0400720c */ /* 0x000fe20003f44070 */
[----:B------:R-:W-:-:S04]  /*5be0*/  IMAD.MOV.U32 R70, RZ, RZ, R16 ;  /* 0x000000ffff467224 */ /* 0x000fc800078e0010 */
[----:B------:R-:W-:Y:S01]  /*5bf0*/  @!P4 IMAD.MOV R70, RZ, RZ, -R70 ;  /* 0x000000ffff46c224 */ /* 0x000fe200078e0a46 */
[----:B------:R-:W-:Y:S02]  /*5c00*/  ISETP.GE.AND P4, PT, R147, RZ, PT ;  /* 0x000000ff9300720c */ /* 0x000fe40003f86270 */
[----:B------:R-:W4:Y:S03]  /*5c10*/  LDL R147, [R1+0x498] ;  /* 0x0004980001937983 */ /* 0x000f260000100800 */
[--C-:B------:R-:W-:Y:S02]  /*5c20*/  @!P6 IMAD.IADD R11, R11, 0x1, -R4.reuse ;  /* 0x000000010b0be824 */ /* 0x100fe400078e0a04 */
[----:B------:R-:W-:Y:S01]  /*5c30*/  @!P2 IMAD.IADD R12, R12, 0x1, -R4 ;  /* 0x000000010c0ca824 */ /* 0x000fe200078e0a04 */
[----:B---3--:R-:W-:Y:S02]  /*5c40*/  ISETP.GE.AND P5, PT, R159, RZ, PT ;  /* 0x000000ff9f00720c */ /* 0x008fe40003fa6270 */
[----:B------:R-:W3:Y:S01]  /*5c50*/  LDL R159, [R1+0x494] ;  /* 0x00049400019f7983 */ /* 0x000ee20000100800 */
[----:B--2---:R-:W-:-:S03]  /*5c60*/  ISETP.GE.AND P2, PT, R51, RZ, PT ;  /* 0x000000ff3300720c */ /* 0x004fc60003f46270 */
[----:B------:R-:W2:Y:S01]  /*5c70*/  LDL R51, [R1+0x48c] ;  /* 0x00048c0001337983 */ /* 0x000ea20000100800 */
[----:B----4-:R-:W-:Y:S02]  /*5c80*/  ISETP.GE.AND P6, PT, R158, RZ, PT ;  /* 0x000000ff9e00720c */ /* 0x010fe40003fc6270 */
[----:B------:R-:W-:-:S05]  /*5c90*/  LOP3.LUT R158, R0, 0x66, RZ, 0xfc, !PT ;  /* 0x00000066009e7812 */ /* 0x000fca00078efcff */
[----:B------:R-:W-:Y:S04]  /*5ca0*/  STL [R1+0x3cc], R158 ;  /* 0x0003cc9e01007387 */ /* 0x000fe80000100800 */
[----:B------:R-:W4:Y:S01]  /*5cb0*/  LDL R81, [R1+0x488] ;  /* 0x0004880001517983 */ /* 0x000f220000100800 */
[----:B------:R-:W-:-:S05]  /*5cc0*/  IABS R63, R141 ;  /* 0x0000008d003f7213 */ /* 0x000fca0000000000 */
[----:B------:R-:W-:Y:S01]  /*5cd0*/  IMAD.HI.U32 R67, R86, R63, RZ ;  /* 0x0000003f56437227 */ /* 0x000fe200078e00ff */
[----:B------:R-:W-:-:S03]  /*5ce0*/  IABS R104, R142 ;  /* 0x0000008e00687213 */ /* 0x000fc60000000000 */
[----:B------:R-:W-:Y:S01]  /*5cf0*/  IMAD.MOV R67, RZ, RZ, -R67 ;  /* 0x000000ffff437224 */ /* 0x000fe200078e0a43 */
[----:B------:R-:W-:-:S03]  /*5d00*/  IABS R62, R2 ;  /* 0x00000002003e7213 */ /* 0x000fc60000000000 */
[----:B------:R-:W-:Y:S02]  /*5d10*/  IMAD R63, R4, R67, R63 ;  /* 0x00000043043f7224 */ /* 0x000fe400078e023f */
[----:B------:R-:W-:Y:S01]  /*5d20*/  IMAD.HI.U32 R67, R86, R104, RZ ;  /* 0x0000006856437227 */ /* 0x000fe200078e00ff */
[----:B------:R-:W-:-:S03]  /*5d30*/  IABS R101, R146 ;  /* 0x0000009200657213 */ /* 0x000fc60000000000 */
[----:B------:R-:W-:-:S04]  /*5d40*/  IMAD.HI.U32 R66, R86, R62, RZ ;  /* 0x0000003e56427227 */ /* 0x000fc800078e00ff */
[----:B------:R-:W-:Y:S02]  /*5d50*/  IMAD.MOV R67, RZ, RZ, -R67 ;  /* 0x000000ffff437224 */ /* 0x000fe400078e0a43 */
[----:B------:R-:W-:Y:S01]  /*5d60*/  IMAD.MOV.U32 R71, RZ, RZ, R18 ;  /* 0x000000ffff477224 */ /* 0x000fe200078e0012 */
[----:B------:R-:W-:Y:S01]  /*5d70*/  IABS R103, R143 ;  /* 0x0000008f00677213 */ /* 0x000fe20000000000 */
[----:B------:R-:W-:Y:S02]  /*5d80*/  IMAD.MOV R66, RZ, RZ, -R66 ;  /* 0x000000ffff427224 */ /* 0x000fe400078e0a42 */
[----:B------:R-:W-:Y:S02]  /*5d90*/  IMAD R104, R4, R67, R104 ;  /* 0x0000004304687224 */ /* 0x000fe400078e0268 */
[----:B------:R-:W-:-:S04]  /*5da0*/  IMAD.HI.U32 R67, R86, R101, RZ ;  /* 0x0000006556437227 */ /* 0x000fc800078e00ff */
[----:B------:R-:W-:Y:S01]  /*5db0*/  @!P3 IMAD.MOV R71, RZ, RZ, -R71 ;  /* 0x000000ffff47b224 */ /* 0x000fe200078e0a47 */
[C---:B------:R-:W-:Y:S01]  /*5dc0*/  ISETP.GT.U32.AND P3, PT, R4.reuse, R13, PT ;  /* 0x0000000d0400720c */ /* 0x040fe20003f64070 */
[----:B------:R-:W-:Y:S01]  /*5dd0*/  IMAD R62, R4, R66, R62 ;  /* 0x00000042043e7224 */ /* 0x000fe200078e023e */
[----:B------:R-:W-:Y:S01]  /*5de0*/  IABS R106, R83 ;  /* 0x00000053006a7213 */ /* 0x000fe20000000000 */
[----:B------:R-:W-:-:S04]  /*5df0*/  IMAD.HI.U32 R66, R86, R103, RZ ;  /* 0x0000006756427227 */ /* 0x000fc800078e00ff */
[----:B------:R-:W-:Y:S01]  /*5e00*/  IMAD.MOV R67, RZ, RZ, -R67 ;  /* 0x000000ffff437224 */ /* 0x000fe200078e0a43 */
[----:B------:R-:W-:Y:S01]  /*5e10*/  IABS R107, R82 ;  /* 0x00000052006b7213 */ /* 0x000fe20000000000 */
[----:B------:R-:W-:Y:S02]  /*5e20*/  IMAD.MOV R66, RZ, RZ, -R66 ;  /* 0x000000ffff427224 */ /* 0x000fe400078e0a42 */
[----:B------:R-:W-:Y:S02]  /*5e30*/  IMAD R101, R4, R67, R101 ;  /* 0x0000004304657224 */ /* 0x000fe400078e0265 */
[----:B------:R-:W-:Y:S01]  /*5e40*/  IMAD.HI.U32 R67, R86, R106, RZ ;  /* 0x0000006a56437227 */ /* 0x000fe200078e00ff */
[----:B------:R-:W-:-:S03]  /*5e50*/  IABS R110, R148 ;  /* 0x00000094006e7213 */ /* 0x000fc60000000000 */
[----:B------:R-:W-:Y:S02]  /*5e60*/  IMAD R103, R4, R66, R103 ;  /* 0x0000004204677224 */ /* 0x000fe400078e0267 */
[----:B------:R-:W-:-:S04]  /*5e70*/  IMAD.HI.U32 R66, R86, R107, RZ ;  /* 0x0000006b56427227 */ /* 0x000fc800078e00ff */
[----:B------:R-:W-:Y:S02]  /*5e80*/  IMAD.MOV R67, RZ, RZ, -R67 ;  /* 0x000000ffff437224 */ /* 0x000fe400078e0a43 */
[----:B------:R-:W-:Y:S01]  /*5e90*/  @!P3 IMAD.IADD R13, R13, 0x1, -R4 ;  /* 0x000000010d0db824 */ /* 0x000fe200078e0a04 */
[C---:B------:R-:W-:Y:S01]  /*5ea0*/  ISETP.GT.U32.AND P3, PT, R4.reuse, R10, PT ;  /* 0x0000000a0400720c */ /* 0x040fe20003f64070 */
[----:B------:R-:W-:Y:S02]  /*5eb0*/  IMAD.MOV R66, RZ, RZ, -R66 ;  /* 0x000000ffff427224 */ /* 0x000fe400078e0a42 */
[----:B------:R-:W-:Y:S02]  /*5ec0*/  IMAD R106, R4, R67, R106 ;  /* 0x00000043046a7224 */ /* 0x000fe400078e026a */
[----:B------:R-:W-:-:S04]  /*5ed0*/  IMAD.HI.U32 R67, R86, R110, RZ ;  /* 0x0000006e56437227 */ /* 0x000fc800078e00ff */
[C---:B------:R-:W-:Y:S01]  /*5ee0*/  IMAD R107, R4.reuse, R66, R107 ;  /* 0x00000042046b7224 */ /* 0x040fe200078e026b */
[----:B------:R-:W-:Y:S01]  /*5ef0*/  IABS R66, R165 ;  /* 0x000000a500427213 */ /* 0x000fe20000000000 */
[----:B------:R-:W-:Y:S02]  /*5f00*/  IMAD.MOV R67, RZ, RZ, -R67 ;  /* 0x000000ffff437224 */ /* 0x000fe400078e0a43 */
[----:B------:R-:W-:Y:S01]  /*5f10*/  @!P5 IMAD.MOV R14, RZ, RZ, -R14 ;  /* 0x000000ffff0ed224 */ /* 0x000fe200078e0a0e */
[C---:B------:R-:W-:Y:S01]  /*5f20*/  ISETP.GT.U32.AND P5, PT, R4.reuse, R9, PT ;  /* 0x000000090400720c */ /* 0x040fe20003fa4070 */
[----:B------:R-:W-:Y:S02]  /*5f30*/  IMAD R110, R4, R67, R110 ;  /* 0x00000043046e7224 */ /* 0x000fe400078e026e */
[----:B------:R-:W-:-:S04]  /*5f40*/  IMAD.HI.U32 R67, R86, R66, RZ ;  /* 0x0000004256437227 */ /* 0x000fc800078e00ff */
[----:B------:R-:W-:Y:S02]  /*5f50*/  @!P3 IMAD.IADD R10, R10, 0x1, -R4 ;  /* 0x000000010a0ab824 */ /* 0x000fe400078e0a04 */
[----:B------:R-:W-:-:S03]  /*5f60*/  IMAD.MOV R67, RZ, RZ, -R67 ;  /* 0x000000ffff437224 */ /* 0x000fc600078e0a43 */
[C---:B------:R-:W-:Y:S01]  /*5f70*/  ISETP.GT.U32.AND P3, PT, R4.reuse, R10, PT ;  /* 0x0000000a0400720c */ /* 0x040fe20003f64070 */
[----:B------:R-:W-:Y:S01]  /*5f80*/  IMAD R64, R4, R67, R66 ;  /* 0x0000004304407224 */ /* 0x000fe200078e0242 */
[----:B------:R-:W-:Y:S01]  /*5f90*/  IABS R66, R85 ;  /* 0x0000005500427213 */ /* 0x000fe20000000000 */
[----:B------:R-:W-:-:S04]  /*5fa0*/  @!P5 IMAD.IADD R9, R9, 0x1, -R4 ;  /* 0x000000010909d824 */ /* 0x000fc800078e0a04 */
[----:B------:R-:W-:-:S04]  /*5fb0*/  IMAD.HI.U32 R60, R86, R66, RZ ;  /* 0x00000042563c7227 */ /* 0x000fc800078e00ff */
[----:B------:R-:W-:Y:S02]  /*5fc0*/  IMAD.MOV R60, RZ, RZ, -R60 ;  /* 0x000000ffff3c7224 */ /* 0x000fe400078e0a3c */
[----:B------:R-:W-:Y:S01]  /*5fd0*/  @!P3 IMAD.IADD R10, R10, 0x1, -R4 ;  /* 0x000000010a0ab824 */ /* 0x000fe200078e0a04 */
[----:B---3--:R-:W-:Y:S01]  /*5fe0*/  ISETP.GE.AND P5, PT, R159, RZ, PT ;  /* 0x000000ff9f00720c */ /* 0x008fe20003fa6270 */
[----:B------:R-:W-:Y:S02]  /*5ff0*/  IMAD R60, R4, R60, R66 ;  /* 0x0000003c043c7224 */ /* 0x000fe400078e0242 */
[----:B------:R-:W-:Y:S01]  /*6000*/  IMAD.MOV.U32 R66, RZ, RZ, R10 ;  /* 0x000000ffff427224 */ /* 0x000fe200078e000a */
[----:B------:R-:W-:-:S09]  /*6010*/  ISETP.GE.AND P3, PT, R147, RZ, PT ;  /* 0x000000ff9300720c */ /* 0x000fd20003f66270 */
[----:B------:R-:W-:Y:S01]  /*6020*/  @!P5 IMAD.MOV R66, RZ, RZ, -R66 ;  /* 0x000000ffff42d224 */ /* 0x000fe200078e0a42 */
[----:B------:R-:W-:Y:S02]  /*6030*/  ISETP.GT.U32.AND P5, PT, R4, R6, PT ;  /* 0x000000060400720c */ /* 0x000fe40003fa4070 */
[C---:B------:R-:W-:Y:S02]  /*6040*/  LOP3.LUT R159, R0.reuse, 0x6e, RZ, 0xfc, !PT ;  /* 0x0000006e009f7812 */ /* 0x040fe400078efcff */
[----:B------:R-:W-:-:S03]  /*6050*/  LOP3.LUT R147, R0, 0x76, RZ, 0xfc, !PT ;  /* 0x0000007600937812 */ /* 0x000fc600078efcff */
[----:B------:R-:W-:Y:S04]  /*6060*/  STL [R1+0x3c8], R159 ;  /* 0x0003c89f01007387 */ /* 0x000fe80000100800 */
[----:B------:R-:W-:Y:S02]  /*6070*/  STL [R1+0x3c4], R147 ;  /* 0x0003c49301007387 */ /* 0x000fe40000100800 */
[----:B------:R-:W-:Y:S02]  /*6080*/  @!P5 IMAD.IADD R6, R6, 0x1, -R4 ;  /* 0x000000010606d824 */ /* 0x000fe400078e0a04 */
[----:B------:R-:W-:Y:S01]  /*6090*/  IMAD.MOV.U32 R69, RZ, RZ, R15 ;  /* 0x000000ffff457224 */ /* 0x000fe200078e000f */
[----:B------:R-:W-:Y:S02]  /*60a0*/  IABS R42, R157 ;  /* 0x0000009d002a7213 */ /* 0x000fe40000000000 */
[----:B------:R-:W-:-:S02]  /*60b0*/  IABS R67, R163 ;  /* 0x000000a300437213 */ /* 0x000fc40000000000 */
[----:B------:R-:W-:Y:S02]  /*60c0*/  IABS R41, R136 ;  /* 0x0000008800297213 */ /* 0x000fe40000000000 */
[----:B------:R-:W-:Y:S01]  /*60d0*/  IABS R28, R151 ;  /* 0x00000097001c7213 */ /* 0x000fe20000000000 */
[----:B------:R-:W-:Y:S01]  /*60e0*/  IMAD.MOV.U32 R68, RZ, RZ, R13 ;  /* 0x000000ffff447224 */ /* 0x000fe200078e000d */
[----:B------:R-:W3:Y:S01]  /*60f0*/  LDL R80, [R1+0x478] ;  /* 0x0004780001507983 */ /* 0x000ee20000100800 */
[----:B----4-:R-:W-:-:S03]  /*6100*/  ISETP.GE.AND P5, PT, R81, RZ, PT ;  /* 0x000000ff5100720c */ /* 0x010fc60003fa6270 */
[----:B------:R-:W4:Y:S01]  /*6110*/  LDL R81, [R1+0x47c] ;  /* 0x00047c0001517983 */ /* 0x000f220000100800 */
[----:B------:R-:W-:Y:S01]  /*6120*/  @!P4 IMAD.MOV R69, RZ, RZ, -R69 ;  /* 0x000000ffff45c224 */ /* 0x000fe200078e0a45 */
[----:B------:R-:W-:Y:S01]  /*6130*/  ISETP.GT.U32.AND P4, PT, R4, R12, PT ;  /* 0x0000000c0400720c */ /* 0x000fe20003f84070 */
[----:B------:R-:W-:-:S04]  /*6140*/  IMAD.HI.U32 R43, R86, R42, RZ ;  /* 0x0000002a562b7227 */ /* 0x000fc800078e00ff */
[----:B------:R-:W-:-:S08]  /*6150*/  IMAD.HI.U32 R61, R86, R67, RZ ;  /* 0x00000043563d7227 */ /* 0x000fd000078e00ff */
[----:B------:R-:W-:Y:S01]  /*6160*/  @!P4 IMAD.IADD R12, R12, 0x1, -R4 ;  /* 0x000000010c0cc824 */ /* 0x000fe200078e0a04 */
[----:B------:R-:W-:Y:S01]  /*6170*/  ISETP.GT.U32.AND P4, PT, R4, R7, PT ;  /* 0x000000070400720c */ /* 0x000fe20003f84070 */
[----:B------:R-:W-:Y:S02]  /*6180*/  IMAD.MOV R43, RZ, RZ, -R43 ;  /* 0x000000ffff2b7224 */ /* 0x000fe400078e0a2b */
[----:B------:R-:W-:Y:S02]  /*6190*/  IMAD.MOV R61, RZ, RZ, -R61 ;  /* 0x000000ffff3d7224 */ /* 0x000fe400078e0a3d */
[----:B------:R-:W-:-:S04]  /*61a0*/  IMAD.HI.U32 R44, R86, R41, RZ ;  /* 0x00000029562c7227 */ /* 0x000fc800078e00ff */
[C---:B------:R-:W-:Y:S01]  /*61b0*/  IMAD R37, R4.reuse, R43, R42 ;  /* 0x0000002b04257224 */ /* 0x040fe200078e022a */
[----:B------:R-:W-:Y:S01]  /*61c0*/  IABS R42, R138 ;  /* 0x0000008a002a7213 */ /* 0x000fe20000000000 */
[C---:B------:R-:W-:Y:S02]  /*61d0*/  IMAD R61, R4.reuse, R61, R67 ;  /* 0x0000003d043d7224 */ /* 0x040fe400078e0243 */
[----:B------:R-:W-:Y:S02]  /*61e0*/  IMAD.MOV R44, RZ, RZ, -R44 ;  /* 0x000000ffff2c7224 */ /* 0x000fe400078e0a2c */
[----:B------:R-:W-:Y:S02]  /*61f0*/  IMAD.MOV.U32 R67, RZ, RZ, R12 ;  /* 0x000000ffff437224 */ /* 0x000fe400078e000c */
[----:B------:R-:W-:Y:S02]  /*6200*/  @!P4 IMAD.IADD R7, R7, 0x1, -R4 ;  /* 0x000000010707c824 */ /* 0x000fe400078e0a04 */
[----:B------:R-:W-:-:S02]  /*6210*/  IMAD R36, R4, R44, R41 ;  /* 0x0000002c04247224 */ /* 0x000fc400078e0229 */
[----:B------:R-:W-:-:S04]  /*6220*/  IMAD.HI.U32 R41, R86, R42, RZ ;  /* 0x0000002a56297227 */ /* 0x000fc800078e00ff */
[----:B------:R-:W-:Y:S01]  /*6230*/  @!P6 IMAD.MOV R67, RZ, RZ, -R67 ;  /* 0x000000ffff43e224 */ /* 0x000fe200078e0a43 */
[----:B------:R-:W-:Y:S01]  /*6240*/  ISETP.GT.U32.AND P6, PT, R4, R7, PT ;  /* 0x000000070400720c */ /* 0x000fe20003fc4070 */
[----:B------:R-:W-:-:S04]  /*6250*/  IMAD.MOV R41, RZ, RZ, -R41 ;  /* 0x000000ffff297224 */ /* 0x000fc800078e0a29 */
[----:B------:R-:W-:Y:S02]  /*6260*/  IMAD R31, R4, R41, R42 ;  /* 0x00000029041f7224 */ /* 0x000fe400078e022a */
[----:B------:R-:W-:-:S04]  /*6270*/  IMAD.HI.U32 R42, R86, R28, RZ ;  /* 0x0000001c562a7227 */ /* 0x000fc800078e00ff */
[----:B------:R-:W-:Y:S02]  /*6280*/  IMAD.MOV R42, RZ, RZ, -R42 ;  /* 0x000000ffff2a7224 */ /* 0x000fe400078e0a2a */
[----:B------:R-:W-:Y:S02]  /*6290*/  @!P6 IMAD.IADD R7, R7, 0x1, -R4 ;  /* 0x000000010707e824 */ /* 0x000fe400078e0a04 */
[----:B------:R-:W-:Y:S02]  /*62a0*/  IMAD R24, R4, R42, R28 ;  /* 0x0000002a04187224 */ /* 0x000fe400078e021c */
[----:B------:R-:W-:-:S04]  /*62b0*/  IMAD.MOV.U32 R42, RZ, RZ, R7 ;  /* 0x000000ffff2a7224 */ /* 0x000fc800078e0007 */
[----:B------:R-:W-:Y:S01]  /*62c0*/  @!P5 IMAD.MOV R42, RZ, RZ, -R42 ;  /* 0x000000ffff2ad224 */ /* 0x000fe200078e0a2a */
[C---:B------:R-:W-:Y:S01]  /*62d0*/  ISETP.GT.U32.AND P5, PT, R4.reuse, R3, PT ;  /* 0x000000030400720c */ /* 0x040fe20003fa4070 */
[----:B------:R-:W-:Y:S01]  /*62e0*/  @!P2 IMAD.MOV R68, RZ, RZ, -R68 ;  /* 0x000000ffff44a224 */ /* 0x000fe200078e0a44 */
[----:B------:R-:W-:Y:S01]  /*62f0*/  ISETP.GT.U32.AND P2, PT, R4, R8, PT ;  /* 0x000000080400720c */ /* 0x000fe20003f44070 */
[----:B------:R-:W-:Y:S01]  /*6300*/  @!P3 IMAD.MOV R11, RZ, RZ, -R11 ;  /* 0x000000ffff0bb224 */ /* 0x000fe200078e0a0b */
[----:B------:R-:W-:Y:S02]  /*6310*/  ISETP.GE.AND P3, PT, R144, RZ, PT ;  /* 0x000000ff9000720c */ /* 0x000fe40003f66270 */
[----:B------:R-:W3:Y:S07]  /*6320*/  LDL R144, [R1+0x484] ;  /* 0x0004840001907983 */ /* 0x000eee0000100800 */
[----:B------:R-:W-:-:S02]  /*6330*/  @!P5 IMAD.IADD R3, R3, 0x1, -R4 ;  /* 0x000000010303d824 */ /* 0x000fc400078e0a04 */
[----:B------:R-:W-:Y:S01]  /*6340*/  @!P2 IMAD.IADD R8, R8, 0x1, -R4 ;  /* 0x000000010808a824 */ /* 0x000fe200078e0a04 */
[----:B------:R-:W-:-:S13]  /*6350*/  ISETP.GT.U32.AND P2, PT, R4, R9, PT ;  /* 0x000000090400720c */ /* 0x000fda0003f44070 */
[----:B------:R-:W-:Y:S01]  /*6360*/  @!P2 IMAD.IADD R9, R9, 0x1, -R4 ;  /* 0x000000010909a824 */ /* 0x000fe200078e0a04 */
[----:B--2---:R-:W-:Y:S02]  /*6370*/  ISETP.GE.AND P2, PT, R51, RZ, PT ;  /* 0x000000ff3300720c */ /* 0x004fe40003f46270 */
[----:B------:R-:W2:Y:S01]  /*6380*/  LDL R51, [R1+0x480] ;  /* 0x0004800001337983 */ /* 0x000ea20000100800 */
[----:B----4-:R-:W-:-:S03]  /*6390*/  ISETP.GE.AND P5, PT, R81, RZ, PT ;  /* 0x000000ff5100720c */ /* 0x010fc60003fa6270 */
[----:B------:R-:W4:Y:S01]  /*63a0*/  LDL R81, [R1+0x430] ;  /* 0x0004300001517983 */ /* 0x000f220000100800 */
[----:B------:R-:W-:Y:S02]  /*63b0*/  ISETP.GT.U32.AND P4, PT, R4, R8, PT ;  /* 0x000000080400720c */ /* 0x000fe40003f84070 */
[----:B------:R-:W-:-:S05]  /*63c0*/  IABS R34, R137 ;  /* 0x0000008900227213 */ /* 0x000fca0000000000 */
[----:B------:R-:W-:-:S04]  /*63d0*/  IMAD.HI.U32 R30, R86, R34, RZ ;  /* 0x00000022561e7227 */ /* 0x000fc800078e00ff */
[----:B------:R-:W-:Y:S02]  /*63e0*/  IMAD.MOV R30, RZ, RZ, -R30 ;  /* 0x000000ffff1e7224 */ /* 0x000fe400078e0a1e */
[----:B------:R-:W-:Y:S01]  /*63f0*/  @!P4 IMAD.IADD R8, R8, 0x1, -R4 ;  /* 0x000000010808c824 */ /* 0x000fe200078e0a04 */
[C---:B------:R-:W-:Y:S01]  /*6400*/  ISETP.GT.U32.AND P4, PT, R4.reuse, R5, PT ;  /* 0x000000050400720c */ /* 0x040fe20003f84070 */
[C---:B------:R-:W-:Y:S01]  /*6410*/  IMAD R30, R4.reuse, R30, R34 ;  /* 0x0000001e041e7224 */ /* 0x040fe200078e0222 */
[----:B------:R-:W-:Y:S02]  /*6420*/  IABS R34, R155 ;  /* 0x0000009b00227213 */ /* 0x000fe40000000000 */
[----:B------:R-:W-:-:S03]  /*6430*/  ISETP.GT.U32.AND P6, PT, R4, R88, PT ;  /* 0x000000580400720c */ /* 0x000fc60003fc4070 */
[----:B------:R-:W-:-:S04]  /*6440*/  IMAD.HI.U32 R41, R86, R34, RZ ;  /* 0x0000002256297227 */ /* 0x000fc800078e00ff */
[----:B------:R-:W-:Y:S02]  /*6450*/  IMAD.MOV R41, RZ, RZ, -R41 ;  /* 0x000000ffff297224 */ /* 0x000fe400078e0a29 */
[----:B------:R-:W-:Y:S01]  /*6460*/  @!P4 IMAD.IADD R5, R5, 0x1, -R4 ;  /* 0x000000010505c824 */ /* 0x000fe200078e0a04 */
[C---:B------:R-:W-:Y:S01]  /*6470*/  ISETP.GT.U32.AND P4, PT, R4.reuse, R6, PT ;  /* 0x000000060400720c */ /* 0x040fe20003f84070 */
[----:B------:R-:W-:Y:S02]  /*6480*/  IMAD R25, R4, R41, R34 ;  /* 0x0000002904197224 */ /* 0x000fe400078e0222 */
[----:B------:R-:W-:Y:S02]  /*6490*/  IMAD.MOV.U32 R41, RZ, RZ, R9 ;  /* 0x000000ffff297224 */ /* 0x000fe400078e0009 */
[----:B------:R-:W-:Y:S02]  /*64a0*/  @!P6 IMAD.IADD R88, R88, 0x1, -R4 ;  /* 0x000000015858e824 */ /* 0x000fe400078e0a04 */
[----:B------:R-:W-:Y:S01]  /*64b0*/  @!P3 IMAD.MOV R41, RZ, RZ, -R41 ;  /* 0x000000ffff29b224 */ /* 0x000fe200078e0a29 */
[C---:B------:R-:W-:Y:S01]  /*64c0*/  ISETP.GT.U32.AND P3, PT, R4.reuse, R5, PT ;  /* 0x000000050400720c */ /* 0x040fe20003f64070 */
[----:B------:R-:W-:Y:S01]  /*64d0*/  @!P2 IMAD.MOV R8, RZ, RZ, -R8 ;  /* 0x000000ffff08a224 */ /* 0x000fe200078e0a08 */
[----:B------:R-:W-:-:S02]  /*64e0*/  ISETP.GT.U32.AND P2, PT, R4, R50, PT ;  /* 0x000000320400720c */ /* 0x000fc40003f44070 */
[----:B------:R-:W-:Y:S01]  /*64f0*/  ISETP.GT.U32.AND P6, PT, R4, R88, PT ;  /* 0x000000580400720c */ /* 0x000fe20003fc4070 */
[----:B------:R-:W-:Y:S01]  /*6500*/  @!P4 IMAD.IADD R6, R6, 0x1, -R4 ;  /* 0x000000010606c824 */ /* 0x000fe200078e0a04 */
[----:B------:R-:W-:Y:S02]  /*6510*/  ISETP.GT.U32.AND P4, PT, R4, R89, PT ;  /* 0x000000590400720c */ /* 0x000fe40003f84070 */
[----:B------:R-:W-:-:S05]  /*6520*/  IABS R33, R139 ;  /* 0x0000008b00217213 */ /* 0x000fca0000000000 */
[----:B------:R-:W-:Y:S01]  /*6530*/  IMAD.HI.U32 R43, R86, R33, RZ ;  /* 0x00000021562b7227 */ /* 0x000fe200078e00ff */
[----:B------:R-:W-:-:S03]  /*6540*/  IABS R27, R156 ;  /* 0x0000009c001b7213 */ /* 0x000fc60000000000 */
[--C-:B------:R-:W-:Y:S01]  /*6550*/  @!P3 IMAD.IADD R5, R5, 0x1, -R4.reuse ;  /* 0x000000010505b824 */ /* 0x100fe200078e0a04 */
[----:B------:R-:W-:Y:S01]  /*6560*/  ISETP.GT.U32.AND P3, PT, R4, R63, PT ;  /* 0x0000003f0400720c */ /* 0x000fe20003f64070 */
[--C-:B------:R-:W-:Y:S02]  /*6570*/  @!P2 IMAD.IADD R50, R50, 0x1, -R4.reuse ;  /* 0x000000013232a824 */ /* 0x100fe400078e0a04 */
[----:B------:R-:W-:Y:S02]  /*6580*/  IMAD.MOV R43, RZ, RZ, -R43 ;  /* 0x000000ffff2b7224 */ /* 0x000fe400078e0a2b */
[--C-:B------:R-:W-:Y:S02]  /*6590*/  @!P6 IMAD.IADD R88, R88, 0x1, -R4.reuse ;  /* 0x000000015858e824 */ /* 0x100fe400078e0a04 */
[----:B------:R-:W-:Y:S01]  /*65a0*/  @!P4 IMAD.IADD R89, R89, 0x1, -R4 ;  /* 0x000000015959c824 */ /* 0x000fe200078e0a04 */
[C---:B------:R-:W-:Y:S01]  /*65b0*/  ISETP.GT.U32.AND P4, PT, R4.reuse, R50, PT ;  /* 0x000000320400720c */ /* 0x040fe20003f84070 */
[----:B------:R-:W-:Y:S01]  /*65c0*/  IMAD R33, R4, R43, R33 ;  /* 0x0000002b04217224 */ /* 0x000fe200078e0221 */
[----:B------:R-:W-:Y:S01]  /*65d0*/  IABS R12, R147 ;  /* 0x00000093000c7213 */ /* 0x000fe20000000000 */
[----:B------:R-:W-:-:S04]  /*65e0*/  IMAD.HI.U32 R43, R86, R27, RZ ;  /* 0x0000001b562b7227 */ /* 0x000fc800078e00ff */
[----:B------:R-:W-:Y:S01]  /*65f0*/  @!P5 IMAD.MOV R88, RZ, RZ, -R88 ;  /* 0x000000ffff58d224 */ /* 0x000fe200078e0a58 */
[----:B------:R-:W-:Y:S01]  /*6600*/  ISETP.GT.U32.AND P5, PT, R4, R62, PT ;  /* 0x0000003e0400720c */ /* 0x000fe20003fa4070 */
[----:B------:R-:W-:Y:S01]  /*6610*/  IMAD.MOV R43, RZ, RZ, -R43 ;  /* 0x000000ffff2b7224 */ /* 0x000fe200078e0a2b */
[----:B---3--:R-:W-:Y:S01]  /*6620*/  ISETP.GE.AND P6, PT, R144, RZ, PT ;  /* 0x000000ff9000720c */ /* 0x008fe20003fc6270 */
[----:B------:R-:W-:Y:S01]  /*6630*/  IMAD.HI.U32 R7, R86, R12, RZ ;  /* 0x0000000c56077227 */ /* 0x000fe200078e00ff */
[----:B------:R-:W-:-:S03]  /*6640*/  LOP3.LUT R144, R0, 0x7e, RZ, 0xfc, !PT ;  /* 0x0000007e00907812 */ /* 0x000fc600078efcff */
[----:B------:R-:W-:Y:S01]  /*6650*/  @!P3 IMAD.IADD R63, R63, 0x1, -R4 ;  /* 0x000000013f3fb824 */ /* 0x000fe200078e0a04 */
[C---:B------:R-:W-:Y:S01]  /*6660*/  ISETP.GT.U32.AND P3, PT, R4.reuse, R3, PT ;  /* 0x000000030400720c */ /* 0x040fe20003f64070 */
[----:B------:R-:W-:Y:S02]  /*6670*/  IMAD R27, R4, R43, R27 ;  /* 0x0000002b041b7224 */ /* 0x000fe400078e021b */
[----:B------:R-:W-:Y:S01]  /*6680*/  IMAD.MOV.U32 R43, RZ, RZ, R6 ;  /* 0x000000ffff2b7224 */ /* 0x000fe200078e0006 */
[----:B------:R-:W-:Y:S01]  /*6690*/  IABS R6, R144 ;  /* 0x0000009000067213 */ /* 0x000fe20000000000 */
[----:B------:R-:W-:Y:S02]  /*66a0*/  IMAD.MOV R7, RZ, RZ, -R7 ;  /* 0x000000ffff077224 */ /* 0x000fe400078e0a07 */
[----:B------:R-:W-:Y:S01]  /*66b0*/  @!P4 IMAD.IADD R50, R50, 0x1, -R4 ;  /* 0x000000013232c824 */ /* 0x000fe200078e0a04 */
[C---:B------:R-:W-:Y:S01]  /*66c0*/  ISETP.GT.U32.AND P4, PT, R4.reuse, R104, PT ;  /* 0x000000680400720c */ /* 0x040fe20003f84070 */
[----:B------:R-:W-:-:S02]  /*66d0*/  IMAD R7, R4, R7, R12 ;  /* 0x0000000704077224 */ /* 0x000fc400078e020c */
[----:B------:R-:W-:Y:S02]  /*66e0*/  @!P5 IMAD.IADD R62, R62, 0x1, -R4 ;  /* 0x000000013e3ed824 */ /* 0x000fe400078e0a04 */
[----:B------:R-:W-:-:S04]  /*66f0*/  IMAD.HI.U32 R12, R86, R6, RZ ;  /* 0x00000006560c7227 */ /* 0x000fc800078e00ff */
[----:B------:R-:W-:Y:S02]  /*6700*/  IMAD.MOV R12, RZ, RZ, -R12 ;  /* 0x000000ffff0c7224 */ /* 0x000fe400078e0a0c */
[----:B------:R-:W-:Y:S02]  /*6710*/  @!P3 IMAD.IADD R3, R3, 0x1, -R4 ;  /* 0x000000010303b824 */ /* 0x000fe400078e0a04 */
[----:B------:R-:W-:Y:S01]  /*6720*/  @!P6 IMAD.MOV R43, RZ, RZ, -R43 ;  /* 0x000000ffff2be224 */ /* 0x000fe200078e0a2b */
[C---:B------:R-:W-:Y:S01]  /*6730*/  ISETP.GT.U32.AND P6, PT, R4.reuse, R63, PT ;  /* 0x0000003f0400720c */ /* 0x040fe20003fc4070 */
[----:B------:R-:W-:Y:S02]  /*6740*/  IMAD R6, R4, R12, R6 ;  /* 0x0000000c04067224 */ /* 0x000fe400078e0206 */
[----:B------:R-:W-:Y:S02]  /*6750*/  @!P4 IMAD.IADD R104, R104, 0x1, -R4 ;  /* 0x000000016868c824 */ /* 0x000fe400078e0a04 */
[----:B------:R-:W-:Y:S01]  /*6760*/  IMAD.MOV.U32 R12, RZ, RZ, R3 ;  /* 0x000000ffff0c7224 */ /* 0x000fe200078e0003 */
[----:B------:R-:W-:-:S02]  /*6770*/  ISETP.GT.U32.AND P3, PT, R4, R103, PT ;  /* 0x000000670400720c */ /* 0x000fc40003f64070 */
[----:B--2---:R-:W-:Y:S02]  /*6780*/  ISETP.GE.AND P2, PT, R51, RZ, PT ;  /* 0x000000ff3300720c */ /* 0x004fe40003f46270 */
[----:B------:R-:W-:-:S03]  /*6790*/  LOP3.LUT R51, R0, 0x86, RZ, 0xfc, !PT ;  /* 0x0000008600337812 */ /* 0x000fc600078efcff */
[--C-:B------:R-:W-:Y:S01]  /*67a0*/  @!P6 IMAD.IADD R63, R63, 0x1, -R4.reuse ;  /* 0x000000013f3fe824 */ /* 0x100fe200078e0a04 */
[----:B------:R-:W-:Y:S01]  /*67b0*/  ISETP.GE.AND P6, PT, R80, RZ, PT ;  /* 0x000000ff5000720c */ /* 0x000fe20003fc6270 */
[----:B------:R-:W-:Y:S01]  /*67c0*/  STL [R1+0x3bc], R144 ;  /* 0x0003bc9001007387 */ /* 0x000fe20000100800 */
[----:B------:R-:W-:Y:S02]  /*67d0*/  LOP3.LUT R80, R0, 0x8e, RZ, 0xfc, !PT ;  /* 0x0000008e00507812 */ /* 0x000fe400078efcff */
[----:B------:R-:W-:Y:S01]  /*67e0*/  ISETP.GE.AND P4, PT, R140, RZ, PT ;  /* 0x000000ff8c00720c */ /* 0x000fe20003f86270 */
[----:B------:R-:W-:Y:S01]  /*67f0*/  STL [R1+0x3b8], R51 ;  /* 0x0003b83301007387 */ /* 0x000fe20000100800 */
[----:B------:R-:W-:Y:S01]  /*6800*/  @!P3 IMAD.IADD R103, R103, 0x1, -R4 ;  /* 0x000000016767b824 */ /* 0x000fe200078e0a04 */
[----:B------:R-:W-:Y:S02]  /*6810*/  ISETP.GE.AND P3, PT, R141, RZ, PT ;  /* 0x000000ff8d00720c */ /* 0x000fe40003f66270 */
[----:B------:R-:W2:Y:S04]  /*6820*/  LDL.LU R140, [R1+0x870] ;  /* 0x00087000018c7983 */ /* 0x000ea80000300800 */
[----:B------:R-:W2:Y:S04]  /*6830*/  LDL.LU R141, [R1+0x86c] ;  /* 0x00086c00018d7983 */ /* 0x000ea80000300800 */
[----:B------:R-:W-:Y:S01]  /*6840*/  STL [R1+0x3b4], R80 ;  /* 0x0003b45001007387 */ /* 0x000fe20000100800 */
[----:B----4-:R-:W-:-:S02]  /*6850*/  ISETP.GE.AND P5, PT, R81, RZ, PT ;  /* 0x000000ff5100720c */ /* 0x010fc40003fa6270 */
[----:B------:R-:W-:-:S11]  /*6860*/  LOP3.LUT R81, R0, 0x96, RZ, 0xfc, !PT ;  /* 0x0000009600517812 */ /* 0x000fd600078efcff */
[----:B------:R-:W-:Y:S01]  /*6870*/  @!P5 IMAD.MOV R12, RZ, RZ, -R12 ;  /* 0x000000ffff0cd224 */ /* 0x000fe200078e0a0c */
[----:B------:R-:W-:Y:S01]  /*6880*/  ISETP.GT.U32.AND P5, PT, R4, R104, PT ;  /* 0x000000680400720c */ /* 0x000fe20003fa4070 */
[----:B------:R-:W-:-:S12]  /*6890*/  STL [R1+0x3b0], R81 ;  /* 0x0003b05101007387 */ /* 0x000fd80000100800 */
[----:B------:R-:W-:Y:S01]  /*68a0*/  @!P5 IMAD.IADD R104, R104, 0x1, -R4 ;  /* 0x000000016868d824 */ /* 0x000fe200078e0a04 */
[----:B------:R-:W-:Y:S02]  /*68b0*/  ISETP.GE.AND P5, PT, R2, RZ, PT ;  /* 0x000000ff0200720c */ /* 0x000fe40003fa6270 */
[----:B------:R-:W3:Y:S01]  /*68c0*/  LDL.LU R2, [R1+0x868] ;  /* 0x0008680001027983 */ /* 0x000ee20000300800 */
[----:B------:R-:W-:Y:S01]  /*68d0*/  IABS R28, R154 ;  /* 0x0000009a001c7213 */ /* 0x000fe20000000000 */
[----:B------:R-:W-:Y:S01]  /*68e0*/  @!P2 IMAD.MOV R5, RZ, RZ, -R5 ;  /* 0x000000ffff05a224 */ /* 0x000fe200078e0a05 */
[----:B------:R-:W-:-:S03]  /*68f0*/  ISETP.GT.U32.AND P2, PT, R4, R89, PT ;  /* 0x000000590400720c */ /* 0x000fc60003f44070 */
[----:B------:R-:W-:Y:S01]  /*6900*/  IMAD.HI.U32 R21, R86, R28, RZ ;  /* 0x0000001c56157227 */ /* 0x000fe200078e00ff */
[----:B------:R-:W-:-:S03]  /*6910*/  IABS R22, R153 ;  /* 0x0000009900167213 */ /* 0x000fc60000000000 */
[----:B------:R-:W-:Y:S01]  /*6920*/  IMAD.MOV R21, RZ, RZ, -R21 ;  /* 0x000000ffff157224 */ /* 0x000fe200078e0a15 */
[----:B------:R-:W-:-:S03]  /*6930*/  IABS R16, R145 ;  /* 0x0000009100107213 */ /* 0x000fc60000000000 */
[----:B------:R-:W-:Y:S02]  /*6940*/  IMAD R21, R4, R21, R28 ;  /* 0x0000001504157224 */ /* 0x000fe400078e021c */
[----:B------:R-:W-:Y:S01]  /*6950*/  IMAD.HI.U32 R28, R86, R22, RZ ;  /* 0x00000016561c7227 */ /* 0x000fe200078e00ff */
[----:B------:R-:W-:-:S03]  /*6960*/  IABS R19, R152 ;  /* 0x0000009800137213 */ /* 0x000fc60000000000 */
[----:B------:R-:W-:Y:S01]  /*6970*/  @!P2 IMAD.IADD R89, R89, 0x1, -R4 ;  /* 0x000000015959a824 */ /* 0x000fe200078e0a04 */
[----:B------:R-:W-:Y:S01]  /*6980*/  ISETP.GT.U32.AND P2, PT, R4, R101, PT ;  /* 0x000000650400720c */ /* 0x000fe20003f44070 */
[----:B------:R-:W-:Y:S02]  /*6990*/  IMAD.MOV R28, RZ, RZ, -R28 ;  /* 0x000000ffff1c7224 */ /* 0x000fe400078e0a1c */
[----:B------:R-:W-:Y:S01]  /*69a0*/  IMAD.HI.U32 R15, R86, R16, RZ ;  /* 0x00000010560f7227 */ /* 0x000fe200078e00ff */
[----:B------:R-:W-:Y:S02]  /*69b0*/  IABS R65, R162 ;  /* 0x000000a200417213 */ /* 0x000fe40000000000 */
[----:B------:R-:W-:Y:S01]  /*69c0*/  IABS R39, R150 ;  /* 0x0000009600277213 */ /* 0x000fe20000000000 */
[----:B------:R-:W-:Y:S02]  /*69d0*/  IMAD R18, R4, R28, R22 ;  /* 0x0000001c04127224 */ /* 0x000fe400078e0216 */
[----:B------:R-:W-:-:S02]  /*69e0*/  IMAD.MOV R13, RZ, RZ, -R15 ;  /* 0x000000ffff0d7224 */ /* 0x000fc400078e0a0f */
[----:B------:R-:W-:-:S04]  /*69f0*/  IMAD.HI.U32 R22, R86, R19, RZ ;  /* 0x0000001356167227 */ /* 0x000fc800078e00ff */
[----:B------:R-:W-:Y:S01]  /*6a00*/  IMAD R13, R4, R13, R16 ;  /* 0x0000000d040d7224 */ /* 0x000fe200078e0210 */
[----:B------:R-:W-:Y:S01]  /*6a10*/  IABS R16, R159 ;  /* 0x0000009f00107213 */ /* 0x000fe20000000000 */
[----:B------:R-:W-:-:S04]  /*6a20*/  IMAD.HI.U32 R59, R86, R65, RZ ;  /* 0x00000041563b7227 */ /* 0x000fc800078e00ff */
[----:B------:R-:W-:Y:S02]  /*6a30*/  IMAD.MOV R22, RZ, RZ, -R22 ;  /* 0x000000ffff167224 */ /* 0x000fe400078e0a16 */
[----:B------:R-:W-:Y:S01]  /*6a40*/  IMAD.HI.U32 R45, R86, R39, RZ ;  /* 0x00000027562d7227 */ /* 0x000fe200078e00ff */
[----:B------:R-:W-:-:S03]  /*6a50*/  IABS R56, R161 ;  /* 0x000000a100387213 */ /* 0x000fc60000000000 */
[----:B------:R-:W-:Y:S02]  /*6a60*/  IMAD.MOV R59, RZ, RZ, -R59 ;  /* 0x000000ffff3b7224 */ /* 0x000fe400078e0a3b */
[C---:B------:R-:W-:Y:S02]  /*6a70*/  IMAD R15, R4.reuse, R22, R19 ;  /* 0x00000016040f7224 */ /* 0x040fe400078e0213 */
[----:B------:R-:W-:Y:S01]  /*6a80*/  @!P2 IMAD.IADD R101, R101, 0x1, -R4 ;  /* 0x000000016565a824 */ /* 0x000fe200078e0a04 */
[----:B------:R-:W-:Y:S01]  /*6a90*/  ISETP.GT.U32.AND P2, PT, R4, R62, PT ;  /* 0x0000003e0400720c */ /* 0x000fe20003f44070 */
[----:B------:R-:W-:Y:S02]  /*6aa0*/  IMAD.MOV.U32 R44, RZ, RZ, R89 ;  /* 0x000000ffff2c7224 */ /* 0x000fe400078e0059 */
[----:B------:R-:W-:Y:S02]  /*6ab0*/  IMAD.MOV R45, RZ, RZ, -R45 ;  /* 0x000000ffff2d7224 */ /* 0x000fe400078e0a2d */
[----:B------:R-:W-:-:S04]  /*6ac0*/  IMAD.HI.U32 R19, R86, R16, RZ ;  /* 0x0000001056137227 */ /* 0x000fc800078e00ff */
[C---:B------:R-:W-:Y:S02]  /*6ad0*/  IMAD R59, R4.reuse, R59, R65 ;  /* 0x0000003b043b7224 */ /* 0x040fe400078e0241 */
[----:B------:R-:W-:Y:S01]  /*6ae0*/  @!P4 IMAD.MOV R44, RZ, RZ, -R44 ;  /* 0x000000ffff2cc224 */ /* 0x000fe200078e0a2c */
[----:B------:R-:W-:Y:S01]  /*6af0*/  ISETP.GT.U32.AND P4, PT, R4, R101, PT ;  /* 0x000000650400720c */ /* 0x000fe20003f84070 */
[----:B------:R-:W-:-:S04]  /*6b00*/  IMAD.HI.U32 R65, R86, R56, RZ ;  /* 0x0000003856417227 */ /* 0x000fc800078e00ff */
[C---:B------:R-:W-:Y:S02]  /*6b10*/  IMAD R39, R4.reuse, R45, R39 ;  /* 0x0000002d04277224 */ /* 0x040fe400078e0227 */
[----:B------:R-:W-:Y:S02]  /*6b20*/  IMAD.MOV R19, RZ, RZ, -R19 ;  /* 0x000000ffff137224 */ /* 0x000fe400078e0a13 */
[----:B------:R-:W-:Y:S02]  /*6b30*/  IMAD.MOV.U32 R45, RZ, RZ, R63 ;  /* 0x000000ffff2d7224 */ /* 0x000fe400078e003f */
[----:B------:R-:W-:Y:S02]  /*6b40*/  IMAD.MOV R65, RZ, RZ, -R65 ;  /* 0x000000ffff417224 */ /* 0x000fe400078e0a41 */
[C---:B------:R-:W-:Y:S01]  /*6b50*/  IMAD R9, R4.reuse, R19, R16 ;  /* 0x0000001304097224 */ /* 0x040fe200078e0210 */
[----:B------:R-:W-:Y:S01]  /*6b60*/  IABS R19, R51 ;  /* 0x0000003300137213 */ /* 0x000fe20000000000 */
[----:B------:R-:W-:Y:S01]  /*6b70*/  @!P3 IMAD.MOV R45, RZ, RZ, -R45 ;  /* 0x000000ffff2db224 */ /* 0x000fe200078e0a2d */
[C---:B------:R-:W-:Y:S01]  /*6b80*/  ISETP.GT.U32.AND P3, PT, R4.reuse, R109, PT ;  /* 0x0000006d0400720c */ /* 0x040fe20003f64070 */
[----:B------:R-:W-:Y:S01]  /*6b90*/  IMAD R56, R4, R65, R56 ;  /* 0x0000004104387224 */ /* 0x000fe200078e0238 */
[----:B------:R-:W-:Y:S01]  /*6ba0*/  IABS R65, R164 ;  /* 0x000000a400417213 */ /* 0x000fe20000000000 */
[----:B------:R-:W-:Y:S01]  /*6bb0*/  @!P2 IMAD.IADD R62, R62, 0x1, -R4 ;  /* 0x000000013e3ea824 */ /* 0x000fe200078e0a04 */
[----:B------:R-:W-:Y:S01]  /*6bc0*/  ISETP.GT.U32.AND P2, PT, R4, R107, PT ;  /* 0x0000006b0400720c */ /* 0x000fe20003f44070 */
[----:B------:R-:W-:Y:S01]  /*6bd0*/  IMAD.HI.U32 R16, R86, R19, RZ ;  /* 0x0000001356107227 */ /* 0x000fe200078e00ff */
[----:B------:R-:W4:Y:S03]  /*6be0*/  S2R R89, SR_TID.X ;  /* 0x0000000000597919 */ /* 0x000f260000002100 */
[----:B------:R-:W-:Y:S01]  /*6bf0*/  @!P6 IMAD.MOV R50, RZ, RZ, -R50 ;  /* 0x000000ffff32e224 */ /* 0x000fe200078e0a32 */
[----:B------:R-:W-:Y:S01]  /*6c00*/  ISETP.GT.U32.AND P6, PT, R4, R103, PT ;  /* 0x000000670400720c */ /* 0x000fe20003fc4070 */
[----:B------:R-:W-:Y:S01]  /*6c10*/  @!P4 IMAD.IADD R101, R101, 0x1, -R4 ;  /* 0x000000016565c824 */ /* 0x000fe200078e0a04 */
[----:B------:R-:W-:Y:S01]  /*6c20*/  ISETP.GE.AND P4, PT, R142, RZ, PT ;  /* 0x000000ff8e00720c */ /* 0x000fe20003f86270 */
[----:B------:R-:W-:Y:S01]  /*6c30*/  IMAD.HI.U32 R46, R86, R65, RZ ;  /* 0x00000041562e7227 */ /* 0x000fe200078e00ff */
[----:B------:R-:W-:Y:S01]  /*6c40*/  IABS R113, R122 ;  /* 0x0000007a00717213 */ /* 0x000fe20000000000 */
[----:B------:R-:W2:Y:S02]  /*6c50*/  LDL.LU R142, [R1+0x864] ;  /* 0x00086400018e7983 */ /* 0x000ea40000300800 */
[----:B------:R-:W-:-:S02]  /*6c60*/  IMAD.MOV R16, RZ, RZ, -R16 ;  /* 0x000000ffff107224 */ /* 0x000fc400078e0a10 */
[----:B------:R-:W-:Y:S02]  /*6c70*/  IMAD.MOV R46, RZ, RZ, -R46 ;  /* 0x000000ffff2e7224 */ /* 0x000fe400078e0a2e */
[C---:B------:R-:W-:Y:S02]  /*6c80*/  IMAD R19, R4.reuse, R16, R19 ;  /* 0x0000001004137224 */ /* 0x040fe400078e0213 */
[----:B------:R-:W-:Y:S02]  /*6c90*/  @!P3 IMAD.IADD R109, R109, 0x1, -R4 ;  /* 0x000000016d6db824 */ /* 0x000fe400078e0a04 */
[----:B------:R-:W-:Y:S02]  /*6ca0*/  IMAD.MOV.U32 R16, RZ, RZ, R62 ;  /* 0x000000ffff107224 */ /* 0x000fe400078e003e */
[----:B------:R-:W-:Y:S01]  /*6cb0*/  IMAD R65, R4, R46, R65 ;  /* 0x0000002e04417224 */ /* 0x000fe200078e0241 */
[----:B------:R-:W-:Y:S01]  /*6cc0*/  ISETP.GE.AND P3, PT, R143, RZ, PT ;  /* 0x000000ff8f00720c */ /* 0x000fe20003f66270 */
[----:B------:R-:W-:-:S02]  /*6cd0*/  @!P2 IMAD.IADD R107, R107, 0x1, -R4 ;  /* 0x000000016b6ba824 */ /* 0x000fc400078e0a04 */
[----:B------:R-:W-:Y:S02]  /*6ce0*/  IMAD.MOV.U32 R46, RZ, RZ, R104 ;  /* 0x000000ffff2e7224 */ /* 0x000fe400078e0068 */
[----:B------:R-:W-:Y:S01]  /*6cf0*/  @!P5 IMAD.MOV R16, RZ, RZ, -R16 ;  /* 0x000000ffff10d224 */ /* 0x000fe200078e0a10 */
[----:B------:R-:W-:Y:S01]  /*6d00*/  ISETP.GT.U32.AND P5, PT, R4, R109, PT ;  /* 0x0000006d0400720c */ /* 0x000fe20003fa4070 */
[----:B------:R-:W-:Y:S01]  /*6d10*/  IMAD.HI.U32 R47, R86, R113, RZ ;  /* 0x00000071562f7227 */ /* 0x000fe200078e00ff */
[----:B------:R-:W-:Y:S01]  /*6d20*/  ISETP.GE.AND P2, PT, R146, RZ, PT ;  /* 0x000000ff9200720c */ /* 0x000fe20003f46270 */
[----:B------:R-:W2:Y:S02]  /*6d30*/  LDL.LU R143, [R1+0x860] ;  /* 0x00086000018f7983 */ /* 0x000ea40000300800 */
[----:B------:R-:W-:Y:S01]  /*6d40*/  @!P6 IMAD.IADD R103, R103, 0x1, -R4 ;  /* 0x000000016767e824 */ /* 0x000fe200078e0a04 */
[C---:B------:R-:W-:Y:S01]  /*6d50*/  ISETP.GT.U32.AND P6, PT, R4.reuse, R106, PT ;  /* 0x0000006a0400720c */ /* 0x040fe20003fc4070 */
[----:B------:R-:W-:Y:S01]  /*6d60*/  @!P4 IMAD.MOV R46, RZ, RZ, -R46 ;  /* 0x000000ffff2ec224 */ /* 0x000fe200078e0a2e */
[C---:B------:R-:W-:Y:S01]  /*6d70*/  ISETP.GT.U32.AND P4, PT, R4.reuse, R107, PT ;  /* 0x0000006b0400720c */ /* 0x040fe20003f84070 */
[----:B------:R-:W-:Y:S01]  /*6d80*/  IMAD.MOV R47, RZ, RZ, -R47 ;  /* 0x000000ffff2f7224 */ /* 0x000fe200078e0a2f */
[----:B------:R-:W-:Y:S01]  /*6d90*/  IABS R10, R158 ;  /* 0x0000009e000a7213 */ /* 0x000fe20000000000 */
[----:B------:R-:W2:Y:S02]  /*6da0*/  LDL.LU R146, [R1+0x85c] ;  /* 0x00085c0001927983 */ /* 0x000ea40000300800 */
[----:B------:R-:W-:-:S02]  /*6db0*/  IMAD R113, R4, R47, R113 ;  /* 0x0000002f04717224 */ /* 0x000fc400078e0271 */
[----:B------:R-:W-:Y:S01]  /*6dc0*/  IMAD.MOV.U32 R47, RZ, RZ, R103 ;  /* 0x000000ffff2f7224 */ /* 0x000fe200078e0067 */
[----:B------:R-:W-:Y:S01]  /*6dd0*/  IABS R28, R80 ;  /* 0x00000050001c7213 */ /* 0x000fe20000000000 */
[----:B------:R-:W-:Y:S01]  /*6de0*/  @!P5 IMAD.IADD R109, R109, 0x1, -R4 ;  /* 0x000000016d6dd824 */ /* 0x000fe200078e0a04 */
[C---:B------:R-:W-:Y:S01]  /*6df0*/  ISETP.GT.U32.AND P5, PT, R4.reuse, R61, PT ;  /* 0x0000003d0400720c */ /* 0x040fe20003fa4070 */
[----:B------:R-:W-:Y:S01]  /*6e00*/  @!P3 IMAD.MOV R47, RZ, RZ, -R47 ;  /* 0x000000ffff2fb224 */ /* 0x000fe200078e0a2f */
[----:B------:R-:W-:Y:S01]  /*6e10*/  ISETP.GT.U32.AND P3, PT, R4, R110, PT ;  /* 0x0000006e0400720c */ /* 0x000fe20003f64070 */
[----:B------:R-:W-:-:S04]  /*6e20*/  IMAD.HI.U32 R22, R86, R10, RZ ;  /* 0x0000000a56167227 */ /* 0x000fc800078e00ff */
[--C-:B------:R-:W-:Y:S02]  /*6e30*/  @!P6 IMAD.IADD R106, R106, 0x1, -R4.reuse ;  /* 0x000000016a6ae824 */ /* 0x100fe400078e0a04 */
[----:B------:R-:W-:Y:S01]  /*6e40*/  @!P2 IMAD.MOV R101, RZ, RZ, -R101 ;  /* 0x000000ffff65a224 */ /* 0x000fe200078e0a65 */
[C---:B------:R-:W-:Y:S01]  /*6e50*/  ISETP.GT.U32.AND P2, PT, R4.reuse, R64, PT ;  /* 0x000000400400720c */ /* 0x040fe20003f44070 */
[----:B------:R-:W-:Y:S01]  /*6e60*/  @!P4 IMAD.IADD R107, R107, 0x1, -R4 ;  /* 0x000000016b6bc824 */ /* 0x000fe200078e0a04 */
[----:B------:R-:W-:Y:S01]  /*6e70*/  ISETP.GT.U32.AND P4, PT, R4, R60, PT ;  /* 0x0000003c0400720c */ /* 0x000fe20003f84070 */
[----:B------:R-:W-:Y:S01]  /*6e80*/  IMAD.HI.U32 R3, R86, R28, RZ ;  /* 0x0000001c56037227 */ /* 0x000fe200078e00ff */
[----:B------:R-:W-:-:S03]  /*6e90*/  ISETP.GT.U32.AND P6, PT, R4, R106, PT ;  /* 0x0000006a0400720c */ /* 0x000fc60003fc4070 */
[----:B------:R-:W-:Y:S01]  /*6ea0*/  IMAD.MOV R22, RZ, RZ, -R22 ;  /* 0x000000ffff167224 */ /* 0x000fe200078e0a16 */
[----:B----4-:R-:W-:Y:S01]  /*6eb0*/  SHF.R.U32.HI R48, RZ, 0x6, R89 ;  /* 0x00000006ff307819 */ /* 0x010fe20000011659 */
[----:B------:R-:W-:Y:S02]  /*6ec0*/  IMAD.MOV R3, RZ, RZ, -R3 ;  /* 0x000000ffff037224 */ /* 0x000fe400078e0a03 */
[C---:B------:R-:W-:Y:S01]  /*6ed0*/  IMAD R10, R4.reuse, R22, R10 ;  /* 0x00000016040a7224 */ /* 0x040fe200078e020a */
[----:B------:R-:W-:Y:S01]  /*6ee0*/  IABS R22, R81 ;  /* 0x0000005100167213 */ /* 0x000fe20000000000 */
[----:B------:R-:W-:Y:S01]  /*6ef0*/  IMAD R28, R4, R3, R28 ;  /* 0x00000003041c7224 */ /* 0x000fe200078e021c */
[----:B------:R-:W-:Y:S01]  /*6f00*/  SGXT.U32 R3, R48, 0x1 ;  /* 0x000000013003781a */ /* 0x000fe20000000000 */
[--C-:B------:R-:W-:Y:S01]  /*6f10*/  @!P3 IMAD.IADD R110, R110, 0x1, -R4.reuse ;  /* 0x000000016e6eb824 */ /* 0x100fe200078e0a04 */
[----:B------:R-:W-:Y:S01]  /*6f20*/  ISETP.GE.AND P3, PT, R82, RZ, PT ;  /* 0x000000ff5200720c */ /* 0x000fe20003f66270 */
[----:B------:R-:W-:Y:S01]  /*6f30*/  @!P5 IMAD.IADD R61, R61, 0x1, -R4 ;  /* 0x000000013d3dd824 */ /* 0x000fe200078e0a04 */
[----:B------:R-:W-:Y:S01]  /*6f40*/  ISETP.GE.AND P5, PT, R83, RZ, PT ;  /* 0x000000ff5300720c */ /* 0x000fe20003fa6270 */
[----:B------:R-:W-:-:S04]  /*6f50*/  IMAD.HI.U32 R34, R86, R22, RZ ;  /* 0x0000001656227227 */ /* 0x000fc800078e00ff */
[--C-:B------:R-:W-:Y:S02]  /*6f60*/  @!P2 IMAD.IADD R64, R64, 0x1, -R4.reuse ;  /* 0x000000014040a824 */ /* 0x100fe400078e0a04 */
[----:B------:R-:W-:Y:S01]  /*6f70*/  @!P4 IMAD.IADD R60, R60, 0x1, -R4 ;  /* 0x000000013c3cc824 */ /* 0x000fe200078e0a04 */
[----:B------:R-:W-:Y:S01]  /*6f80*/  ISETP.GT.U32.AND P4, PT, R4, R110, PT ;  /* 0x0000006e0400720c */ /* 0x000fe20003f84070 */
[----:B------:R-:W-:Y:S02]  /*6f90*/  IMAD.MOV R34, RZ, RZ, -R34 ;  /* 0x000000ffff227224 */ /* 0x000fe400078e0a22 */
[----:B------:R-:W-:Y:S01]  /*6fa0*/  @!P6 IMAD.IADD R106, R106, 0x1, -R4 ;  /* 0x000000016a6ae824 */ /* 0x000fe200078e0a04 */
[----:B------:R-:W-:Y:S01]  /*6fb0*/  ISETP.GE.AND P6, PT, R149, RZ, PT ;  /* 0x000000ff9500720c */ /* 0x000fe20003fc6270 */
[----:B------:R-:W-:Y:S01]  /*6fc0*/  IMAD.MOV.U32 R49, RZ, RZ, R107 ;  /* 0x000000ffff317224 */ /* 0x000fe200078e006b */
[----:B------:R-:W-:Y:S01]  /*6fd0*/  IABS R57, R160 ;  /* 0x000000a000397213 */ /* 0x000fe20000000000 */
[C---:B------:R-:W-:Y:S01]  /*6fe0*/  IMAD R22, R4.reuse, R34, R22 ;  /* 0x0000002204167224 */ /* 0x040fe200078e0216 */
[----:B------:R-:W-:Y:S01]  /*6ff0*/  PRMT R34, RZ, 0x7610, R34 ;  /* 0x00007610ff227816 */ /* 0x000fe20000000022 */
[----:B------:R-:W-:Y:S01]  /*7000*/  @!P3 IMAD.MOV R49, RZ, RZ, -R49 ;  /* 0x000000ffff31b224 */ /* 0x000fe200078e0a31 */
[----:B------:R-:W-:Y:S01]  /*7010*/  IABS R58, R123 ;  /* 0x0000007b003a7213 */ /* 0x000fe20000000000 */
[----:B------:R-:W-:Y:S01]  /*7020*/  @!P5 IMAD.MOV R106, RZ, RZ, -R106 ;  /* 0x000000ffff6ad224 */ /* 0x000fe200078e0a6a */
[----:B------:R-:W-:Y:S01]  /*7030*/  ISETP.GT.U32.AND P3, PT, R4, R64, PT ;  /* 0x000000400400720c */ /* 0x000fe20003f64070 */
[----:B------:R-:W-:Y:S01]  /*7040*/  IMAD.HI.U32 R55, R86, R57, RZ ;  /* 0x0000003956377227 */ /* 0x000fe200078e00ff */
[----:B------:R-:W-:Y:S01]  /*7050*/  ISETP.GT.U32.AND P5, PT, R4, R59, PT ;  /* 0x0000003b0400720c */ /* 0x000fe20003fa4070 */
[----:B------:R-:W4:Y:S02]  /*7060*/  LDL.LU R149, [R1+0x858] ;  /* 0x0008580001957983 */ /* 0x000f240000300800 */
[----:B------:R-:W-:-:S02]  /*7070*/  IMAD.MOV.U32 R48, RZ, RZ, R109 ;  /* 0x000000ffff307224 */ /* 0x000fc400078e006d */
[----:B------:R-:W-:Y:S01]  /*7080*/  @!P4 IMAD.IADD R110, R110, 0x1, -R4 ;  /* 0x000000016e6ec824 */ /* 0x000fe200078e0a04 */
[----:B------:R-:W-:Y:S01]  /*7090*/  ISETP.GT.U32.AND P4, PT, R4, R56, PT ;  /* 0x000000380400720c */ /* 0x000fe20003f84070 */
[----:B------:R-:W-:Y:S02]  /*70a0*/  IMAD.MOV R55, RZ, RZ, -R55 ;  /* 0x000000ffff377224 */ /* 0x000fe400078e0a37 */
[----:B------:R-:W-:-:S04]  /*70b0*/  IMAD.HI.U32 R52, R86, R58, RZ ;  /* 0x0000003a56347227 */ /* 0x000fc800078e00ff */
[----:B------:R-:W-:Y:S01]  /*70c0*/  @!P6 IMAD.MOV R48, RZ, RZ, -R48 ;  /* 0x000000ffff30e224 */ /* 0x000fe200078e0a30 */
[C---:B------:R-:W-:Y:S01]  /*70d0*/  ISETP.GT.U32.AND P6, PT, R4.reuse, R60, PT ;  /* 0x0000003c0400720c */ /* 0x040fe20003fc4070 */
[----:B------:R-:W-:Y:S02]  /*70e0*/  IMAD R57, R4, R55, R57 ;  /* 0x0000003704397224 */ /* 0x000fe400078e0239 */
[----:B------:R-:W-:Y:S02]  /*70f0*/  IMAD.MOV R52, RZ, RZ, -R52 ;  /* 0x000000ffff347224 */ /* 0x000fe400078e0a34 */
[----:B------:R-:W-:Y:S01]  /*7100*/  @!P3 IMAD.IADD R64, R64, 0x1, -R4 ;  /* 0x000000014040b824 */ /* 0x000fe200078e0a04 */
[C---:B------:R-:W-:Y:S01]  /*7110*/  ISETP.GT.U32.AND P3, PT, R4.reuse, R57, PT ;  /* 0x000000390400720c */ /* 0x040fe20003f64070 */
[----:B------:R-:W-:Y:S02]  /*7120*/  IMAD R58, R4, R52, R58 ;  /* 0x00000034043a7224 */ /* 0x000fe400078e023a */
[--C-:B------:R-:W-:Y:S01]  /*7130*/  @!P5 IMAD.IADD R59, R59, 0x1, -R4.reuse ;  /* 0x000000013b3bd824 */ /* 0x100fe200078e0a04 */
[----:B------:R-:W-:Y:S01]  /*7140*/  ISETP.GE.AND P5, PT, R165, RZ, PT ;  /* 0x000000ffa500720c */ /* 0x000fe20003fa6270 */
[----:B------:R-:W-:Y:S01]  /*7150*/  @!P4 IMAD.IADD R56, R56, 0x1, -R4 ;  /* 0x000000013838c824 */ /* 0x000fe200078e0a04 */
[----:B------:R-:W-:-:S02]  /*7160*/  ISETP.GE.AND P4, PT, R163, RZ, PT ;  /* 0x000000ffa300720c */ /* 0x000fc40003f86270 */
[----:B------:R-:W-:Y:S01]  /*7170*/  LOP3.LUT R82, R0, 0x9e, RZ, 0xfc, !PT ;  /* 0x0000009e00527812 */ /* 0x000fe200078efcff */
[----:B------:R-:W-:Y:S01]  /*7180*/  @!P6 IMAD.IADD R60, R60, 0x1, -R4 ;  /* 0x000000013c3ce824 */ /* 0x000fe200078e0a04 */
[----:B------:R-:W-:Y:S01]  /*7190*/  ISETP.GE.AND P6, PT, R148, RZ, PT ;  /* 0x000000ff9400720c */ /* 0x000fe20003fc6270 */
[----:B------:R-:W-:Y:S01]  /*71a0*/  IMAD.MOV.U32 R53, RZ, RZ, R64 ;  /* 0x000000ffff357224 */ /* 0x000fe200078e0040 */
[----:B------:R-:W-:Y:S01]  /*71b0*/  IABS R104, R82 ;  /* 0x0000005200687213 */ /* 0x000fe20000000000 */
[----:B------:R-:W-:Y:S01]  /*71c0*/  @!P3 IMAD.IADD R57, R57, 0x1, -R4 ;  /* 0x000000013939b824 */ /* 0x000fe200078e0a04 */
[----:B------:R-:W-:-:S03]  /*71d0*/  ISETP.GE.AND P3, PT, R85, RZ, PT ;  /* 0x000000ff5500720c */ /* 0x000fc60003f66270 */
[----:B------:R-:W-:Y:S01]  /*71e0*/  @!P5 IMAD.MOV R53, RZ, RZ, -R53 ;  /* 0x000000ffff35d224 */ /* 0x000fe200078e0a35 */
[----:B------:R-:W-:Y:S01]  /*71f0*/  ISETP.GT.U32.AND P5, PT, R4, R56, PT ;  /* 0x000000380400720c */ /* 0x000fe20003fa4070 */
[----:B------:R-:W-:-:S04]  /*7200*/  IMAD.HI.U32 R54, R86, R104, RZ ;  /* 0x0000006856367227 */ /* 0x000fc800078e00ff */
[----:B------:R-:W-:Y:S02]  /*7210*/  IMAD.MOV.U32 R52, RZ, RZ, R110 ;  /* 0x000000ffff347224 */ /* 0x000fe400078e006e */
[----:B------:R-:W-:Y:S02]  /*7220*/  IMAD.MOV R54, RZ, RZ, -R54 ;  /* 0x000000ffff367224 */ /* 0x000fe400078e0a36 */
[----:B------:R-:W-:Y:S02]  /*7230*/  @!P6 IMAD.MOV R52, RZ, RZ, -R52 ;  /* 0x000000ffff34e224 */ /* 0x000fe400078e0a34 */
[----:B------:R-:W-:Y:S02]  /*7240*/  IMAD R104, R4, R54, R104 ;  /* 0x0000003604687224 */ /* 0x000fe400078e0268 */
[----:B------:R-:W-:Y:S02]  /*7250*/  IMAD.MOV.U32 R54, RZ, RZ, R60 ;  /* 0x000000ffff367224 */ /* 0x000fe400078e003c */
[----:B------:R-:W-:Y:S01]  /*7260*/  @!P5 IMAD.IADD R56, R56, 0x1, -R4 ;  /* 0x000000013838d824 */ /* 0x000fe200078e0a04 */
[C---:B------:R-:W-:Y:S01]  /*7270*/  ISETP.GT.U32.AND P5, PT, R4.reuse, R39, PT ;  /* 0x000000270400720c */ /* 0x040fe20003fa4070 */
[----:B------:R-:W-:Y:S01]  /*7280*/  @!P3 IMAD.MOV R54, RZ, RZ, -R54 ;  /* 0x000000ffff36b224 */ /* 0x000fe200078e0a36 */
[----:B------:R-:W-:-:S02]  /*7290*/  ISETP.GT.U32.AND P3, PT, R4, R113, PT ;  /* 0x000000710400720c */ /* 0x000fc40003f64070 */
[----:B---3--:R-:W-:-:S13]  /*72a0*/  ISETP.LT.AND P2, PT, R3, R2, P0 ;  /* 0x000000020300720c */ /* 0x008fda0000741270 */
[----:B--2---:R-:W2:Y:S01]  /*72b0*/  @P2 LDG.E.U16 R34, desc[UR20][R140.64] ;  /* 0x000000148c222981 */ /* 0x004ea2000c1e1500 */
[----:B------:R-:W-:-:S13]  /*72c0*/  ISETP.GT.U32.AND P2, PT, R4, R61, PT ;  /* 0x0000003d0400720c */ /* 0x000fda0003f44070 */
[----:B------:R-:W-:Y:S01]  /*72d0*/  @!P2 IMAD.IADD R61, R61, 0x1, -R4 ;  /* 0x000000013d3da824 */ /* 0x000fe200078e0a04 */
[----:B------:R-:W-:-:S03]  /*72e0*/  ISETP.GT.U32.AND P2, PT, R4, R58, PT ;  /* 0x0000003a0400720c */ /* 0x000fc60003f44070 */
[----:B------:R-:W-:-:S04]  /*72f0*/  IMAD.MOV.U32 R103, RZ, RZ, R61 ;  /* 0x000000ffff677224 */ /* 0x000fc800078e003d */
[----:B------:R-:W-:Y:S01]  /*7300*/  @!P4 IMAD.MOV R103, RZ, RZ, -R103 ;  /* 0x000000ffff67c224 */ /* 0x000fe200078e0a67 */
[----:B------:R-:W-:-:S05]  /*7310*/  ISETP.GT.U32.AND P4, PT, R4, R57, PT ;  /* 0x000000390400720c */ /* 0x000fca0003f84070 */
[----:B------:R-:W-:Y:S01]  /*7320*/  @!P2 IMAD.IADD R58, R58, 0x1, -R4 ;  /* 0x000000013a3aa824 */ /* 0x000fe200078e0a04 */
[----:B------:R-:W-:-:S04]  /*7330*/  ISETP.GT.U32.AND P2, PT, R4, R59, PT ;  /* 0x0000003b0400720c */ /* 0x000fc80003f44070 */
[----:B------:R-:W-:-:S03]  /*7340*/  ISETP.GT.U32.AND P6, PT, R4, R58, PT ;  /* 0x0000003a0400720c */ /* 0x000fc60003fc4070 */
[----:B------:R-:W-:Y:S01]  /*7350*/  @!P4 IMAD.IADD R57, R57, 0x1, -R4 ;  /* 0x000000013939c824 */ /* 0x000fe200078e0a04 */
[----:B------:R-:W-:-:S05]  /*7360*/  ISETP.GE.AND P4, PT, R162, RZ, PT ;  /* 0x000000ffa200720c */ /* 0x000fca0003f86270 */
[----:B------:R-:W-:Y:S01]  /*7370*/  @!P2 IMAD.IADD R59, R59, 0x1, -R4 ;  /* 0x000000013b3ba824 */ /* 0x000fe200078e0a04 */
[----:B------:R-:W-:-:S03]  /*7380*/  ISETP.GT.U32.AND P2, PT, R4, R65, PT ;  /* 0x000000410400720c */ /* 0x000fc60003f44070 */
[--C-:B------:R-:W-:Y:S01]  /*7390*/  @!P6 IMAD.IADD R58, R58, 0x1, -R4.reuse ;  /* 0x000000013a3ae824 */ /* 0x100fe200078e0a04 */
[----:B------:R-:W-:Y:S01]  /*73a0*/  ISETP.GT.U32.AND P6, PT, R4, R37, PT ;  /* 0x000000250400720c */ /* 0x000fe20003fc4070 */
[--C-:B------:R-:W-:Y:S02]  /*73b0*/  @!P3 IMAD.IADD R113, R113, 0x1, -R4.reuse ;  /* 0x000000017171b824 */ /* 0x100fe400078e0a04 */
[----:B------:R-:W-:Y:S01]  /*73c0*/  @!P5 IMAD.IADD R39, R39, 0x1, -R4 ;  /* 0x000000012727d824 */ /* 0x000fe200078e0a04 */
[----:B------:R-:W-:Y:S01]  /*73d0*/  ISETP.GE.AND P5, PT, R123, RZ, PT ;  /* 0x000000ff7b00720c */ /* 0x000fe20003fa6270 */
[----:B------:R-:W-:-:S04]  /*73e0*/  IMAD.MOV.U32 R55, RZ, RZ, R59 ;  /* 0x000000ffff377224 */ /* 0x000fc800078e003b */
[--C-:B------:R-:W-:Y:S02]  /*73f0*/  @!P2 IMAD.IADD R65, R65, 0x1, -R4.reuse ;  /* 0x000000014141a824 */ /* 0x100fe400078e0a04 */
[----:B------:R-:W-:Y:S01]  /*7400*/  @!P4 IMAD.MOV R55, RZ, RZ, -R55 ;  /* 0x000000ffff37c224 */ /* 0x000fe200078e0a37 */
[C---:B------:R-:W-:Y:S01]  /*7410*/  ISETP.GT.U32.AND P4, PT, R4.reuse, R113, PT ;  /* 0x000000710400720c */ /* 0x040fe20003f84070 */
[----:B------:R-:W-:Y:S01]  /*7420*/  @!P6 IMAD.IADD R37, R37, 0x1, -R4 ;  /* 0x000000012525e824 */ /* 0x000fe200078e0a04 */
[----:B------:R-:W-:-:S03]  /*7430*/  ISETP.GT.U32.AND P6, PT, R4, R65, PT ;  /* 0x000000410400720c */ /* 0x000fc60003fc4070 */
[----:B------:R-:W-:Y:S01]  /*7440*/  @!P5 IMAD.MOV R58, RZ, RZ, -R58 ;  /* 0x000000ffff3ad224 */ /* 0x000fe200078e0a3a */
[----:B------:R-:W-:-:S07]  /*7450*/  ISETP.GT.U32.AND P5, PT, R4, R36, PT ;  /* 0x000000240400720c */ /* 0x000fce0003fa4070 */
[--C-:B------:R-:W-:Y:S01]  /*7460*/  @!P4 IMAD.IADD R113, R113, 0x1, -R4.reuse ;  /* 0x000000017171c824 */ /* 0x100fe200078e0a04 */
[C---:B------:R-:W-:Y:S01]  /*7470*/  ISETP.GT.U32.AND P4, PT, R4.reuse, R33, PT ;  /* 0x000000210400720c */ /* 0x040fe20003f84070 */
[----:B------:R-:W-:Y:S01]  /*7480*/  @!P6 IMAD.IADD R65, R65, 0x1, -R4 ;  /* 0x000000014141e824 */ /* 0x000fe200078e0a04 */
[----:B------:R-:W-:-:S03]  /*7490*/  ISETP.GT.U32.AND P6, PT, R4, R31, PT ;  /* 0x0000001f0400720c */ /* 0x000fc60003fc4070 */
[----:B------:R-:W-:-:S08]  /*74a0*/  @!P5 IMAD.IADD R36, R36, 0x1, -R4 ;  /* 0x000000012424d824 */ /* 0x000fd000078e0a04 */
[--C-:B------:R-:W-:Y:S01]  /*74b0*/  @!P4 IMAD.IADD R33, R33, 0x1, -R4.reuse ;  /* 0x000000012121c824 */ /* 0x100fe200078e0a04 */
[----:B------:R-:W-:Y:S01]  /*74c0*/  ISETP.GT.U32.AND P4, PT, R4, R36, PT ;  /* 0x000000240400720c */ /* 0x000fe20003f84070 */
[----:B------:R-:W-:-:S03]  /*74d0*/  @!P6 IMAD.IADD R31, R31, 0x1, -R4 ;  /* 0x000000011f1fe824 */ /* 0x000fc600078e0a04 */
[----:B------:R-:W-:-:S09]  /*74e0*/  ISETP.GT.U32.AND P6, PT, R4, R33, PT ;  /* 0x000000210400720c */ /* 0x000fd20003fc4070 */
[----:B------:R-:W-:Y:S01]  /*74f0*/  @!P4 IMAD.IADD R36, R36, 0x1, -R4 ;  /* 0x000000012424c824 */ /* 0x000fe200078e0a04 */
[----:B------:R-:W-:-:S03]  /*7500*/  ISETP.GT.U32.AND P4, PT, R4, R25, PT ;  /* 0x000000190400720c */ /* 0x000fc60003f84070 */
[----:B------:R-:W-:Y:S01]  /*7510*/  @!P6 IMAD.IADD R33, R33, 0x1, -R4 ;  /* 0x000000012121e824 */ /* 0x000fe200078e0a04 */
[----:B------:R-:W-:-:S09]  /*7520*/  ISETP.GT.U32.AND P6, PT, R4, R24, PT ;  /* 0x000000180400720c */ /* 0x000fd20003fc4070 */
[----:B------:R-:W-:-:S04]  /*7530*/  @!P4 IMAD.IADD R25, R25, 0x1, -R4 ;  /* 0x000000011919c824 */ /* 0x000fc800078e0a04 */
[----:B------:R-:W-:Y:S01]  /*7540*/  @!P6 IMAD.IADD R24, R24, 0x1, -R4 ;  /* 0x000000011818e824 */ /* 0x000fe200078e0a04 */
[----:B------:R-:W-:Y:S02]  /*7550*/  ISETP.GT.U32.AND P6, PT, R4, R25, PT ;  /* 0x000000190400720c */ /* 0x000fe40003fc4070 */
[C---:B------:R-:W-:Y:S01]  /*7560*/  LOP3.LUT R83, R0.reuse, 0xa6, RZ, 0xfc, !PT ;  /* 0x000000a600537812 */ /* 0x040fe200078efcff */
[----:B------:R-:W-:Y:S01]  /*7570*/  STL [R1+0x3ac], R82 ;  /* 0x0003ac5201007387 */ /* 0x000fe20000100800 */
[C---:B------:R-:W-:Y:S02]  /*7580*/  LOP3.LUT R85, R0.reuse, 0xae, RZ, 0xfc, !PT ;  /* 0x000000ae00557812 */ /* 0x040fe400078efcff */
[----:B------:R-:W-:Y:S01]  /*7590*/  LOP3.LUT R163, R0, 0xb6, RZ, 0xfc, !PT ;  /* 0x000000b600a37812 */ /* 0x000fe200078efcff */
[----:B------:R-:W3:Y:S01]  /*75a0*/  LDL.LU.64 R140, [R1+0x850] ;  /* 0x00085000018c7983 */ /* 0x000ee20000300a00 */
[----:B------:R-:W-:-:S05]  /*75b0*/  ISETP.GE.AND P3, PT, R161, RZ, PT ;  /* 0x000000ffa100720c */ /* 0x000fca0003f66270 */
[----:B------:R-:W-:Y:S01]  /*75c0*/  @!P6 IMAD.IADD R25, R25, 0x1, -R4 ;  /* 0x000000011919e824 */ /* 0x000fe200078e0a04 */
[----:B------:R-:W-:Y:S01]  /*75d0*/  ISETP.GT.U32.AND P6, PT, R4, R13, PT ;  /* 0x0000000d0400720c */ /* 0x000fe20003fc4070 */
[----:B------:R-:W-:Y:S01]  /*75e0*/  STL [R1+0x3a8], R83 ;  /* 0x0003a85301007387 */ /* 0x000fe20000100800 */
[----:B------:R-:W-:Y:S02]  /*75f0*/  LOP3.LUT R162, R0, 0xbe, RZ, 0xfc, !PT ;  /* 0x000000be00a27812 */ /* 0x000fe400078efcff */
[----:B------:R-:W-:Y:S01]  /*7600*/  ISETP.GE.AND P2, PT, R160, RZ, PT ;  /* 0x000000ffa000720c */ /* 0x000fe20003f46270 */
[----:B------:R-:W2:Y:S01]  /*7610*/  LDL.LU R148, [R1+0x848] ;  /* 0x0008480001947983 */ /* 0x000ea20000300800 */
[C---:B-1----:R-:W-:Y:S02]  /*7620*/  LOP3.LUT R161, R0.reuse, 0xc6, RZ, 0xfc, !PT ;  /* 0x000000c600a17812 */ /* 0x042fe400078efcff */
[C---:B------:R-:W-:Y:S01]  /*7630*/  LOP3.LUT R160, R0.reuse, 0xce, RZ, 0xfc, !PT ;  /* 0x000000ce00a07812 */ /* 0x040fe200078efcff */
[----:B------:R-:W-:Y:S01]  /*7640*/  STL [R1+0x3a4], R85 ;  /* 0x0003a45501007387 */ /* 0x000fe20000100800 */
[----:B------:R-:W-:-:S02]  /*7650*/  LOP3.LUT R40, R0, 0xd6, RZ, 0xfc, !PT ;  /* 0x000000d600287812 */ /* 0x000fc400078efcff */
[----:B------:R-:W-:Y:S01]  /*7660*/  ISETP.GE.AND P4, PT, R164, RZ, PT ;  /* 0x000000ffa400720c */ /* 0x000fe20003f86270 */
[----:B------:R-:W-:Y:S01]  /*7670*/  STL [R1+0x3a0], R163 ;  /* 0x0003a0a301007387 */ /* 0x000fe20000100800 */
[C---:B------:R-:W-:Y:S02]  /*7680*/  LOP3.LUT R165, R0.reuse, 0xde, RZ, 0xfc, !PT ;  /* 0x000000de00a57812 */ /* 0x040fe400078efcff */
[----:B0-----:R-:W-:Y:S01]  /*7690*/  LOP3.LUT R164, R0, 0xe6, RZ, 0xfc, !PT ;  /* 0x000000e600a47812 */ /* 0x001fe200078efcff */
[----:B------:R-:W-:Y:S01]  /*76a0*/  STL [R1+0x39c], R162 ;  /* 0x00039ca201007387 */ /* 0x000fe20000100800 */
[----:B------:R-:W-:-:S03]  /*76b0*/  @!P6 IMAD.IADD R13, R13, 0x1, -R4 ;  /* 0x000000010d0de824 */ /* 0x000fc600078e0a04 */
[----:B------:R-:W-:Y:S01]  /*76c0*/  STL [R1+0x398], R161 ;  /* 0x000398a101007387 */ /* 0x000fe20000100800 */
[----:B------:R-:W-:-:S03]  /*76d0*/  ISETP.GE.AND P6, PT, R150, RZ, PT ;  /* 0x000000ff9600720c */ /* 0x000fc60003fc6270 */
[----:B------:R-:W-:Y:S04]  /*76e0*/  STL [R1+0x394], R160 ;  /* 0x000394a001007387 */ /* 0x000fe80000100800 */
[----:B------:R-:W-:Y:S04]  /*76f0*/  STL [R1+0x390], R40 ;  /* 0x0003902801007387 */ /* 0x000fe80000100800 */
[----:B------:R-:W-:Y:S04]  /*7700*/  STL [R1+0x38c], R165 ;  /* 0x00038ca501007387 */ /* 0x000fe80000100800 */
[----:B------:R-:W-:Y:S04]  /*7710*/  STL [R1+0x388], R164 ;  /* 0x000388a401007387 */ /* 0x000fe80000100800 */
[----:B------:R-:W2:Y:S01]  /*7720*/  LDL.LU R150, [R1+0x844] ;  /* 0x0008440001967983 */ /* 0x000ea20000300800 */
[----:B------:R-:W-:Y:S01]  /*7730*/  @!P2 IMAD.MOV R57, RZ, RZ, -R57 ;  /* 0x000000ffff39a224 */ /* 0x000fe200078e0a39 */
[C---:B------:R-:W-:Y:S01]  /*7740*/  ISETP.GT.U32.AND P2, PT, R4.reuse, R39, PT ;  /* 0x000000270400720c */ /* 0x040fe20003f44070 */
[----:B------:R-:W-:Y:S01]  /*7750*/  @!P3 IMAD.MOV R56, RZ, RZ, -R56 ;  /* 0x000000ffff38b224 */ /* 0x000fe200078e0a38 */
[----:B------:R-:W-:-:S02]  /*7760*/  ISETP.GT.U32.AND P3, PT, R4, R37, PT ;  /* 0x000000250400720c */ /* 0x000fc40003f64070 */
[----:B------:R-:W-:Y:S02]  /*7770*/  IABS R110, R85 ;  /* 0x00000055006e7213 */ /* 0x000fe40000000000 */
[----:B------:R-:W-:-:S07]  /*7780*/  ISETP.GE.AND P5, PT, R122, RZ, PT ;  /* 0x000000ff7a00720c */ /* 0x000fce0003fa6270 */
[--C-:B------:R-:W-:Y:S01]  /*7790*/  @!P2 IMAD.IADD R39, R39, 0x1, -R4.reuse ;  /* 0x000000012727a824 */ /* 0x100fe200078e0a04 */
[C---:B------:R-:W-:Y:S01]  /*77a0*/  ISETP.GT.U32.AND P2, PT, R4.reuse, R30, PT ;  /* 0x0000001e0400720c */ /* 0x040fe20003f44070 */
[----:B------:R-:W-:Y:S01]  /*77b0*/  @!P3 IMAD.IADD R37, R37, 0x1, -R4 ;  /* 0x000000012525b824 */ /* 0x000fe200078e0a04 */
[----:B------:R-:W-:Y:S01]  /*77c0*/  ISETP.GT.U32.AND P3, PT, R4, R27, PT ;  /* 0x0000001b0400720c */ /* 0x000fe20003f64070 */
[----:B------:R-:W-:-:S04]  /*77d0*/  IMAD.HI.U32 R60, R86, R110, RZ ;  /* 0x0000006e563c7227 */ /* 0x000fc800078e00ff */
[----:B------:R-:W-:-:S04]  /*77e0*/  IMAD.MOV R59, RZ, RZ, -R60 ;  /* 0x000000ffff3b7224 */ /* 0x000fc800078e0a3c */
[----:B------:R-:W-:Y:S02]  /*77f0*/  IMAD R110, R4, R59, R110 ;  /* 0x0000003b046e7224 */ /* 0x000fe400078e026e */
[----:B------:R-:W-:Y:S02]  /*7800*/  IMAD.MOV.U32 R59, RZ, RZ, R113 ;  /* 0x000000ffff3b7224 */ /* 0x000fe400078e0071 */
[--C-:B------:R-:W-:Y:S01]  /*7810*/  @!P2 IMAD.IADD R30, R30, 0x1, -R4.reuse ;  /* 0x000000011e1ea824 */ /* 0x100fe200078e0a04 */
[C---:B------:R-:W-:Y:S01]  /*7820*/  ISETP.GT.U32.AND P2, PT, R4.reuse, R31, PT ;  /* 0x0000001f0400720c */ /* 0x040fe20003f44070 */
[----:B------:R-:W-:Y:S02]  /*7830*/  @!P3 IMAD.IADD R27, R27, 0x1, -R4 ;  /* 0x000000011b1bb824 */ /* 0x000fe400078e0a04 */
[----:B------:R-:W-:Y:S01]  /*7840*/  @!P5 IMAD.MOV R59, RZ, RZ, -R59 ;  /* 0x000000ffff3bd224 */ /* 0x000fe200078e0a3b */
[C---:B------:R-:W-:Y:S02]  /*7850*/  ISETP.GT.U32.AND P5, PT, R4.reuse, R30, PT ;  /* 0x0000001e0400720c */ /* 0x040fe40003fa4070 */
[----:B------:R-:W-:-:S07]  /*7860*/  ISETP.GT.U32.AND P3, PT, R4, R27, PT ;  /* 0x0000001b0400720c */ /* 0x000fce0003f64070 */
[----:B------:R-:W-:Y:S01]  /*7870*/  @!P2 IMAD.IADD R31, R31, 0x1, -R4 ;  /* 0x000000011f1fa824 */ /* 0x000fe200078e0a04 */
[----:B------:R-:W-:-:S03]  /*7880*/  ISETP.GT.U32.AND P2, PT, R4, R21, PT ;  /* 0x000000150400720c */ /* 0x000fc60003f44070 */
[--C-:B------:R-:W-:Y:S01]  /*7890*/  @!P5 IMAD.IADD R30, R30, 0x1, -R4.reuse ;  /* 0x000000011e1ed824 */ /* 0x100fe200078e0a04 */
[C---:B------:R-:W-:Y:S01]  /*78a0*/  ISETP.GT.U32.AND P5, PT, R4.reuse, R18, PT ;  /* 0x000000120400720c */ /* 0x040fe20003fa4070 */
[----:B------:R-:W-:Y:S01]  /*78b0*/  @!P3 IMAD.IADD R27, R27, 0x1, -R4 ;  /* 0x000000011b1bb824 */ /* 0x000fe200078e0a04 */
[----:B------:R-:W-:Y:S01]  /*78c0*/  ISETP.GT.U32.AND P3, PT, R4, R15, PT ;  /* 0x0000000f0400720c */ /* 0x000fe20003f64070 */
[----:B------:R-:W-:-:S06]  /*78d0*/  IMAD.MOV.U32 R60, RZ, RZ, R65 ;  /* 0x000000ffff3c7224 */ /* 0x000fcc00078e0041 */
[----:B------:R-:W-:Y:S01]  /*78e0*/  @!P2 IMAD.IADD R21, R21, 0x1, -R4 ;  /* 0x000000011515a824 */ /* 0x000fe200078e0a04 */
[----:B------:R-:W-:-:S03]  /*78f0*/  ISETP.GT.U32.AND P2, PT, R4, R24, PT ;  /* 0x000000180400720c */ /* 0x000fc60003f44070 */
[--C-:B------:R-:W-:Y:S01]  /*7900*/  @!P5 IMAD.IADD R18, R18, 0x1, -R4.reuse ;  /* 0x000000011212d824 */ /* 0x100fe200078e0a04 */
[----:B------:R-:W-:Y:S01]  /*7910*/  ISETP.GT.U32.AND P5, PT, R4, R21, PT ;  /* 0x000000150400720c */ /* 0x000fe20003fa4070 */
[----:B------:R-:W-:-:S03]  /*7920*/  @!P3 IMAD.IADD R15, R15, 0x1, -R4 ;  /* 0x000000010f0fb824 */ /* 0x000fc600078e0a04 */
[C---:B------:R-:W-:Y:S01]  /*7930*/  ISETP.GT.U32.AND P3, PT, R4.reuse, R18, PT ;  /* 0x000000120400720c */ /* 0x040fe20003f64070 */
[----:B------:R-:W-:Y:S01]  /*7940*/  @!P4 IMAD.MOV R60, RZ, RZ, -R60 ;  /* 0x000000ffff3cc224 */ /* 0x000fe200078e0a3c */
[----:B------:R-:W-:-:S03]  /*7950*/  ISETP.GT.U32.AND P4, PT, R4, R15, PT ;  /* 0x0000000f0400720c */ /* 0x000fc60003f84070 */
[--C-:B------:R-:W-:Y:S01]  /*7960*/  @!P2 IMAD.IADD R24, R24, 0x1, -R4.reuse ;  /* 0x000000011818a824 */ /* 0x100fe200078e0a04 */
[C---:B------:R-:W-:Y:S02]  /*7970*/  ISETP.GT.U32.AND P2, PT, R4.reuse, R10, PT ;  /* 0x0000000a0400720c */ /* 0x040fe40003f44070 */
[----:B------:R-:W-:Y:S01]  /*7980*/  IABS R123, R161 ;  /* 0x000000a1007b7213 */ /* 0x000fe20000000000 */
[----:B------:R-:W-:Y:S01]  /*7990*/  @!P5 IMAD.IADD R21, R21, 0x1, -R4 ;  /* 0x000000011515d824 */ /* 0x000fe200078e0a04 */
[----:B------:R-:W-:-:S03]  /*79a0*/  ISETP.GT.U32.AND P5, PT, R4, R9, PT ;  /* 0x000000090400720c */ /* 0x000fc60003fa4070 */
[----:B------:R-:W-:Y:S01]  /*79b0*/  @!P3 IMAD.IADD R18, R18, 0x1, -R4 ;  /* 0x000000011212b824 */ /* 0x000fe200078e0a04 */
[----:B------:R-:W-:Y:S01]  /*79c0*/  ISETP.GT.U32.AND P3, PT, R4, R7, PT ;  /* 0x000000070400720c */ /* 0x000fe20003f64070 */
[----:B------:R-:W-:-:S04]  /*79d0*/  IMAD.HI.U32 R61, R86, R123, RZ ;  /* 0x0000007b563d7227 */ /* 0x000fc800078e00ff */
[--C-:B------:R-:W-:Y:S01]  /*79e0*/  @!P4 IMAD.IADD R15, R15, 0x1, -R4.reuse ;  /* 0x000000010f0fc824 */ /* 0x100fe200078e0a04 */
[----:B------:R-:W-:Y:S01]  /*79f0*/  ISETP.GT.U32.AND P4, PT, R4, R6, PT ;  /* 0x000000060400720c */ /* 0x000fe20003f84070 */
[----:B------:R-:W-:Y:S02]  /*7a00*/  IMAD.MOV R61, RZ, RZ, -R61 ;  /* 0x000000ffff3d7224 */ /* 0x000fe400078e0a3d */
[--C-:B------:R-:W-:Y:S02]  /*7a10*/  @!P2 IMAD.IADD R10, R10, 0x1, -R4.reuse ;  /* 0x000000010a0aa824 */ /* 0x100fe400078e0a04 */
[C---:B------:R-:W-:Y:S01]  /*7a20*/  IMAD R123, R4.reuse, R61, R123 ;  /* 0x0000003d047b7224 */ /* 0x040fe200078e027b */
[----:B------:R-:W-:Y:S01]  /*7a30*/  ISETP.GE.AND P2, PT, R157, RZ, PT ;  /* 0x000000ff9d00720c */ /* 0x000fe20003f46270 */
[--C-:B------:R-:W-:Y:S01]  /*7a40*/  @!P5 IMAD.IADD R9, R9, 0x1, -R4.reuse ;  /* 0x000000010909d824 */ /* 0x100fe200078e0a04 */
[C---:B------:R-:W-:Y:S01]  /*7a50*/  ISETP.GT.U32.AND P5, PT, R4.reuse, R13, PT ;  /* 0x0000000d0400720c */ /* 0x040fe20003fa4070 */
[--C-:B------:R-:W-:Y:S01]  /*7a60*/  @!P3 IMAD.IADD R7, R7, 0x1, -R4.reuse ;  /* 0x000000010707b824 */ /* 0x100fe200078e0a04 */
[----:B------:R-:W-:Y:S01]  /*7a70*/  ISETP.GT.U32.AND P3, PT, R4, R10, PT ;  /* 0x0000000a0400720c */ /* 0x000fe20003f64070 */
[----:B------:R-:W-:Y:S01]  /*7a80*/  IMAD.MOV.U32 R61, RZ, RZ, R39 ;  /* 0x000000ffff3d7224 */ /* 0x000fe200078e0027 */
[----:B------:R-:W-:Y:S01]  /*7a90*/  IABS R107, R83 ;  /* 0x00000053006b7213 */ /* 0x000fe20000000000 */
[----:B------:R-:W-:-:S02]  /*7aa0*/  @!P4 IMAD.IADD R6, R6, 0x1, -R4 ;  /* 0x000000010606c824 */ /* 0x000fc400078e0a04 */
[----:B------:R-:W-:Y:S01]  /*7ab0*/  @!P6 IMAD.MOV R61, RZ, RZ, -R61 ;  /* 0x000000ffff3de224 */ /* 0x000fe200078e0a3d */
[C---:B------:R-:W-:Y:S01]  /*7ac0*/  ISETP.GT.U32.AND P6, PT, R4.reuse, R9, PT ;  /* 0x000000090400720c */ /* 0x040fe20003fc4070 */
[----:B------:R-:W-:Y:S01]  /*7ad0*/  IMAD.MOV.U32 R62, RZ, RZ, R37 ;  /* 0x000000ffff3e7224 */ /* 0x000fe200078e0025 */
[----:B------:R-:W-:Y:S01]  /*7ae0*/  ISETP.GT.U32.AND P4, PT, R4, R6, PT ;  /* 0x000000060400720c */ /* 0x000fe20003f84070 */
[----:B------:R-:W-:Y:S01]  /*7af0*/  IMAD.HI.U32 R3, R86, R107, RZ ;  /* 0x0000006b56037227 */ /* 0x000fe200078e00ff */
[----:B------:R-:W-:-:S03]  /*7b00*/  IABS R109, R163 ;  /* 0x000000a3006d7213 */ /* 0x000fc60000000000 */
[----:B------:R-:W-:Y:S01]  /*7b10*/  @!P2 IMAD.MOV R62, RZ, RZ, -R62 ;  /* 0x000000ffff3ea224 */ /* 0x000fe200078e0a3e */
[C---:B------:R-:W-:Y:S01]  /*7b20*/  ISETP.GT.U32.AND P2, PT, R4.reuse, R7, PT ;  /* 0x000000070400720c */ /* 0x040fe20003f44070 */
[--C-:B------:R-:W-:Y:S01]  /*7b30*/  @!P5 IMAD.IADD R13, R13, 0x1, -R4.reuse ;  /* 0x000000010d0dd824 */ /* 0x100fe200078e0a04 */
[----:B------:R-:W-:Y:S01]  /*7b40*/  ISETP.GT.U32.AND P5, PT, R4, R19, PT ;  /* 0x000000130400720c */ /* 0x000fe20003fa4070 */
[--C-:B------:R-:W-:Y:S01]  /*7b50*/  @!P3 IMAD.IADD R10, R10, 0x1, -R4.reuse ;  /* 0x000000010a0ab824 */ /* 0x100fe200078e0a04 */
[C---:B------:R-:W-:Y:S01]  /*7b60*/  ISETP.GT.U32.AND P3, PT, R4.reuse, R28, PT ;  /* 0x0000001c0400720c */ /* 0x040fe20003f64070 */
[----:B------:R-:W-:Y:S02]  /*7b70*/  IMAD.MOV R3, RZ, RZ, -R3 ;  /* 0x000000ffff037224 */ /* 0x000fe400078e0a03 */
[----:B------:R-:W-:Y:S01]  /*7b80*/  @!P6 IMAD.IADD R9, R9, 0x1, -R4 ;  /* 0x000000010909e824 */ /* 0x000fe200078e0a04 */
[C---:B------:R-:W-:Y:S01]  /*7b90*/  ISETP.GT.U32.AND P6, PT, R4.reuse, R22, PT ;  /* 0x000000160400720c */ /* 0x040fe20003fc4070 */
[----:B------:R-:W-:-:S02]  /*7ba0*/  IMAD R107, R4, R3, R107 ;  /* 0x00000003046b7224 */ /* 0x000fc400078e026b */
[----:B------:R-:W-:Y:S01]  /*7bb0*/  IMAD.HI.U32 R3, R86, R109, RZ ;  /* 0x0000006d56037227 */ /* 0x000fe200078e00ff */
[----:B------:R-:W-:-:S03]  /*7bc0*/  IABS R63, R40 ;  /* 0x00000028003f7213 */ /* 0x000fc60000000000 */
[--C-:B------:R-:W-:Y:S01]  /*7bd0*/  @!P4 IMAD.IADD R6, R6, 0x1, -R4.reuse ;  /* 0x000000010606c824 */ /* 0x100fe200078e0a04 */
[C---:B------:R-:W-:Y:S01]  /*7be0*/  ISETP.GT.U32.AND P4, PT, R4.reuse, R107, PT ;  /* 0x0000006b0400720c */ /* 0x040fe20003f84070 */
[----:B------:R-:W-:Y:S02]  /*7bf0*/  IMAD.MOV R3, RZ, RZ, -R3 ;  /* 0x000000ffff037224 */ /* 0x000fe400078e0a03 */
[--C-:B------:R-:W-:Y:S01]  /*7c00*/  @!P2 IMAD.IADD R7, R7, 0x1, -R4.reuse ;  /* 0x000000010707a824 */ /* 0x100fe200078e0a04 */
[----:B------:R-:W-:Y:S01]  /*7c10*/  ISETP.GT.U32.AND P2, PT, R4, R104, PT ;  /* 0x000000680400720c */ /* 0x000fe20003f44070 */
[--C-:B------:R-:W-:Y:S01]  /*7c20*/  @!P5 IMAD.IADD R19, R19, 0x1, -R4.reuse ;  /* 0x000000011313d824 */ /* 0x100fe200078e0a04 */
[----:B------:R-:W-:Y:S01]  /*7c30*/  ISETP.GE.AND P5, PT, R136, RZ, PT ;  /* 0x000000ff8800720c */ /* 0x000fe20003fa6270 */
[----:B------:R-:W-:Y:S02]  /*7c40*/  @!P3 IMAD.IADD R28, R28, 0x1, -R4 ;  /* 0x000000011c1cb824 */ /* 0x000fe400078e0a04 */
[----:B------:R-:W-:Y:S01]  /*7c50*/  IMAD R109, R4, R3, R109 ;  /* 0x00000003046d7224 */ /* 0x000fe200078e026d */
[----:B------:R-:W-:Y:S01]  /*7c60*/  IABS R3, R162 ;  /* 0x000000a200037213 */ /* 0x000fe20000000000 */
[----:B------:R-:W-:-:S04]  /*7c70*/  IMAD.HI.U32 R37, R86, R63, RZ ;  /* 0x0000003f56257227 */ /* 0x000fc800078e00ff */
[----:B------:R-:W-:Y:S01]  /*7c80*/  @!P6 IMAD.IADD R22, R22, 0x1, -R4 ;  /* 0x000000011616e824 */ /* 0x000fe200078e0a04 */
[C---:B------:R-:W-:Y:S01]  /*7c90*/  ISETP.GT.U32.AND P6, PT, R4.reuse, R28, PT ;  /* 0x0000001c0400720c */ /* 0x040fe20003fc4070 */
[----:B------:R-:W-:Y:S02]  /*7ca0*/  IMAD.MOV R37, RZ, RZ, -R37 ;  /* 0x000000ffff257224 */ /* 0x000fe400078e0a25 */
[----:B------:R-:W-:Y:S02]  /*7cb0*/  IMAD.MOV.U32 R113, RZ, RZ, R3 ;  /* 0x000000ffff717224 */ /* 0x000fe400078e0003 */
[C---:B------:R-:W-:Y:S01]  /*7cc0*/  IMAD R37, R4.reuse, R37, R63 ;  /* 0x0000002504257224 */ /* 0x040fe200078e023f */
[----:B------:R-:W-:Y:S01]  /*7cd0*/  ISETP.GT.U32.AND P3, PT, R4, R19, PT ;  /* 0x000000130400720c */ /* 0x000fe20003f64070 */
[----:B------:R-:W-:Y:S02]  /*7ce0*/  IMAD.MOV.U32 R63, RZ, RZ, R36 ;  /* 0x000000ffff3f7224 */ /* 0x000fe400078e0024 */
[----:B------:R-:W-:-:S02]  /*7cf0*/  @!P4 IMAD.IADD R107, R107, 0x1, -R4 ;  /* 0x000000016b6bc824 */ /* 0x000fc400078e0a04 */
[----:B------:R-:W-:Y:S01]  /*7d00*/  IMAD.HI.U32 R3, R86, R113, RZ ;  /* 0x0000007156037227 */ /* 0x000fe200078e00ff */
[----:B------:R-:W-:-:S03]  /*7d10*/  IABS R122, R160 ;  /* 0x000000a0007a7213 */ /* 0x000fc60000000000 */
[--C-:B------:R-:W-:Y:S01]  /*7d20*/  @!P2 IMAD.IADD R104, R104, 0x1, -R4.reuse ;  /* 0x000000016868a824 */ /* 0x100fe200078e0a04 */
[C---:B------:R-:W-:Y:S01]  /*7d30*/  ISETP.GT.U32.AND P2, PT, R4.reuse, R22, PT ;  /* 0x000000160400720c */ /* 0x040fe20003f44070 */
[----:B------:R-:W-:Y:S01]  /*7d40*/  @!P5 IMAD.MOV R63, RZ, RZ, -R63 ;  /* 0x000000ffff3fd224 */ /* 0x000fe200078e0a3f */
[----:B------:R-:W-:Y:S01]  /*7d50*/  ISETP.GT.U32.AND P5, PT, R4, R107, PT ;  /* 0x0000006b0400720c */ /* 0x000fe20003fa4070 */
[----:B------:R-:W-:Y:S02]  /*7d60*/  IMAD.MOV R3, RZ, RZ, -R3 ;  /* 0x000000ffff037224 */ /* 0x000fe400078e0a03 */
[----:B------:R-:W-:Y:S01]  /*7d70*/  @!P6 IMAD.IADD R28, R28, 0x1, -R4 ;  /* 0x000000011c1ce824 */ /* 0x000fe200078e0a04 */
[C---:B------:R-:W-:Y:S01]  /*7d80*/  ISETP.GT.U32.AND P6, PT, R4.reuse, R109, PT ;  /* 0x0000006d0400720c */ /* 0x040fe20003fc4070 */
[----:B------:R-:W-:Y:S02]  /*7d90*/  IMAD R113, R4, R3, R113 ;  /* 0x0000000304717224 */ /* 0x000fe400078e0271 */
[----:B------:R-:W-:-:S04]  /*7da0*/  IMAD.HI.U32 R3, R86, R122, RZ ;  /* 0x0000007a56037227 */ /* 0x000fc800078e00ff */
[----:B------:R-:W-:Y:S02]  /*7db0*/  IMAD.MOV R3, RZ, RZ, -R3 ;  /* 0x000000ffff037224 */ /* 0x000fe400078e0a03 */
[----:B------:R-:W-:Y:S01]  /*7dc0*/  @!P3 IMAD.IADD R19, R19, 0x1, -R4 ;  /* 0x000000011313b824 */ /* 0x000fe200078e0a04 */
[C---:B------:R-:W-:Y:S01]  /*7dd0*/  ISETP.GT.U32.AND P3, PT, R4.reuse, R110, PT ;  /* 0x0000006e0400720c */ /* 0x040fe20003f64070 */
[C---:B------:R-:W-:Y:S01]  /*7de0*/  IMAD R122, R4.reuse, R3, R122 ;  /* 0x00000003047a7224 */ /* 0x040fe200078e027a */
[----:B------:R-:W-:Y:S01]  /*7df0*/  ISETP.GT.U32.AND P4, PT, R4, R104, PT ;  /* 0x000000680400720c */ /* 0x000fe20003f84070 */
[--C-:B------:R-:W-:Y:S01]  /*7e00*/  @!P2 IMAD.IADD R22, R22, 0x1, -R4.reuse ;  /* 0x000000011616a824 */ /* 0x100fe200078e0a04 */
[C---:B------:R-:W-:Y:S01]  /*7e10*/  ISETP.GT.U32.AND P2, PT, R4.reuse, R113, PT ;  /* 0x000000710400720c */ /* 0x040fe20003f44070 */
[--C-:B------:R-:W-:Y:S01]  /*7e20*/  @!P5 IMAD.IADD R107, R107, 0x1, -R4.reuse ;  /* 0x000000016b6bd824 */ /* 0x100fe200078e0a04 */
[C---:B------:R-:W-:Y:S01]  /*7e30*/  ISETP.GT.U32.AND P5, PT, R4.reuse, R123, PT ;  /* 0x0000007b0400720c */ /* 0x040fe20003fa4070 */
[----:B------:R-:W-:Y:S01]  /*7e40*/  @!P6 IMAD.IADD R109, R109, 0x1, -R4 ;  /* 0x000000016d6de824 */ /* 0x000fe200078e0a04 */
[----:B------:R-:W-:-:S02]  /*7e50*/  ISETP.GT.U32.AND P6, PT, R4, R122, PT ;  /* 0x0000007a0400720c */ /* 0x000fc40003fc4070 */
[----:B------:R-:W-:Y:S02]  /*7e60*/  IABS R3, R165 ;  /* 0x000000a500037213 */ /* 0x000fe40000000000 */
[----:B------:R-:W-:Y:S01]  /*7e70*/  IABS R64, R164 ;  /* 0x000000a400407213 */ /* 0x000fe20000000000 */
[--C-:B------:R-:W-:Y:S02]  /*7e80*/  @!P3 IMAD.IADD R110, R110, 0x1, -R4.reuse ;  /* 0x000000016e6eb824 */ /* 0x100fe400078e0a04 */
[--C-:B------:R-:W-:Y:S01]  /*7e90*/  @!P4 IMAD.IADD R104, R104, 0x1, -R4.reuse ;  /* 0x000000016868c824 */ /* 0x100fe200078e0a04 */
[----:B------:R-:W-:Y:S01]  /*7ea0*/  ISETP.GE.AND P4, PT, R139, RZ, PT ;  /* 0x000000ff8b00720c */ /* 0x000fe20003f86270 */
[--C-:B------:R-:W-:Y:S02]  /*7eb0*/  @!P2 IMAD.IADD R113, R113, 0x1, -R4.reuse ;  /* 0x000000017171a824 */ /* 0x100fe400078e0a04 */
[----:B------:R-:W-:Y:S01]  /*7ec0*/  @!P5 IMAD.IADD R123, R123, 0x1, -R4 ;  /* 0x000000017b7bd824 */ /* 0x000fe200078e0a04 */
[----:B------:R-:W-:Y:S01]  /*7ed0*/  ISETP.GT.U32.AND P5, PT, R4, R110, PT ;  /* 0x0000006e0400720c */ /* 0x000fe20003fa4070 */
[----:B------:R-:W-:-:S02]  /*7ee0*/  IMAD.MOV.U32 R39, RZ, RZ, R3 ;  /* 0x000000ffff277224 */ /* 0x000fc400078e0003 */
[----:B------:R-:W-:Y:S02]  /*7ef0*/  IMAD.MOV.U32 R3, RZ, RZ, R64 ;  /* 0x000000ffff037224 */ /* 0x000fe400078e0040 */
[----:B------:R-:W-:Y:S01]  /*7f00*/  @!P6 IMAD.IADD R122, R122, 0x1, -R4 ;  /* 0x000000017a7ae824 */ /* 0x000fe200078e0a04 */
[----:B------:R-:W-:Y:S01]  /*7f10*/  ISETP.GT.U32.AND P6, PT, R4, R113, PT ;  /* 0x000000710400720c */ /* 0x000fe20003fc4070 */
[----:B------:R-:W-:Y:S01]  /*7f20*/  IMAD.HI.U32 R65, R86, R3, RZ ;  /* 0x0000000356417227 */ /* 0x000fe200078e00ff */
[----:B------:R-:W-:Y:S02]  /*7f30*/  ISETP.GE.AND P3, PT, R138, RZ, PT ;  /* 0x000000ff8a00720c */ /* 0x000fe40003f66270 */
[----:B------:R-:W-:Y:S01]  /*7f40*/  ISETP.GE.AND P2, PT, R137, RZ, PT ;  /* 0x000000ff8900720c */ /* 0x000fe20003f46270 */
[----:B------:R-:W-:Y:S01]  /*7f50*/  IMAD.MOV.U32 R138, RZ, RZ, R33 ;  /* 0x000000ffff8a7224 */ /* 0x000fe200078e0021 */
[C---:B------:R-:W-:Y:S01]  /*7f60*/  LOP3.LUT R136, R0.reuse, 0xee, RZ, 0xfc, !PT ;  /* 0x000000ee00887812 */ /* 0x040fe200078efcff */
[----:B------:R-:W-:Y:S01]  /*7f70*/  IMAD.MOV R36, RZ, RZ, -R65 ;  /* 0x000000ffff247224 */ /* 0x000fe200078e0a41 */
[----:B------:R-:W-:Y:S01]  /*7f80*/  LOP3.LUT R157, R0, 0xf6, RZ, 0xfc, !PT ;  /* 0x000000f6009d7812 */ /* 0x000fe200078efcff */
[----:B------:R-:W-:Y:S01]  /*7f90*/  @!P4 IMAD.MOV R138, RZ, RZ, -R138 ;  /* 0x000000ffff8ac224 */ /* 0x000fe200078e0a8a */
[C---:B------:R-:W-:Y:S01]  /*7fa0*/  ISETP.GT.U32.AND P4, PT, R4.reuse, R109, PT ;  /* 0x0000006d0400720c */ /* 0x040fe20003f84070 */
[----:B------:R-:W-:Y:S01]  /*7fb0*/  IMAD R36, R4, R36, R3 ;  /* 0x0000002404247224 */ /* 0x000fe200078e0203 */
[----:B------:R-:W-:Y:S01]  /*7fc0*/  IABS R65, R136 ;  /* 0x0000008800417213 */ /* 0x000fe20000000000 */
[----:B------:R-:W-:Y:S01]  /*7fd0*/  @!P5 IMAD.IADD R110, R110, 0x1, -R4 ;  /* 0x000000016e6ed824 */ /* 0x000fe200078e0a04 */
[----:B------:R-:W-:Y:S01]  /*7fe0*/  ISETP.GT.U32.AND P5, PT, R4, R37, PT ;  /* 0x000000250400720c */ /* 0x000fe20003fa4070 */
[----:B------:R-:W-:Y:S01]  /*7ff0*/  IMAD.HI.U32 R64, R86, R39, RZ ;  /* 0x0000002756407227 */ /* 0x000fe200078e00ff */
[----:B------:R-:W-:-:S03]  /*8000*/  IABS R3, R157 ;  /* 0x0000009d00037213 */ /* 0x000fc60000000000 */
[----:B------:R-:W-:Y:S02]  /*8010*/  IMAD.MOV.U32 R139, RZ, RZ, R31 ;  /* 0x000000ffff8b7224 */ /* 0x000fe400078e001f */
[----:B------:R-:W-:Y:S01]  /*8020*/  @!P6 IMAD.IADD R113, R113, 0x1, -R4 ;  /* 0x000000017171e824 */ /* 0x000fe200078e0a04 */
[C---:B------:R-:W-:Y:S01]  /*8030*/  ISETP.GT.U32.AND P6, PT, R4.reuse, R36, PT ;  /* 0x000000240400720c */ /* 0x040fe20003fc4070 */
[----:B------:R-:W-:Y:S02]  /*8040*/  IMAD.MOV R64, RZ, RZ, -R64 ;  /* 0x000000ffff407224 */ /* 0x000fe400078e0a40 */
[----:B------:R-:W-:Y:S02]  /*8050*/  IMAD.MOV.U32 R137, RZ, RZ, R30 ;  /* 0x000000ffff897224 */ /* 0x000fe400078e001e */
[----:B------:R-:W-:Y:S01]  /*8060*/  @!P3 IMAD.MOV R139, RZ, RZ, -R139 ;  /* 0x000000ffff8bb224 */ /* 0x000fe200078e0a8b */
[----:B------:R-:W-:Y:S01]  /*8070*/  ISETP.GT.U32.AND P3, PT, R4, R122, PT ;  /* 0x0000007a0400720c */ /* 0x000fe20003f64070 */
[----:B------:R-:W-:-:S04]  /*8080*/  IMAD.HI.U32 R33, R86, R65, RZ ;  /* 0x0000004156217227 */ /* 0x000fc800078e00ff */
[----:B------:R-:W-:-:S04]  /*8090*/  IMAD.HI.U32 R86, R86, R3, RZ ;  /* 0x0000000356567227 */ /* 0x000fc800078e00ff */
[C---:B------:R-:W-:Y:S02]  /*80a0*/  IMAD R39, R4.reuse, R64, R39 ;  /* 0x0000004004277224 */ /* 0x040fe400078e0227 */
[----:B------:R-:W-:Y:S01]  /*80b0*/  @!P2 IMAD.MOV R137, RZ, RZ, -R137 ;  /* 0x000000ffff89a224 */ /* 0x000fe200078e0a89 */
[C---:B------:R-:W-:Y:S01]  /*80c0*/  ISETP.GT.U32.AND P2, PT, R4.reuse, R123, PT ;  /* 0x0000007b0400720c */ /* 0x040fe20003f44070 */
[----:B------:R-:W-:Y:S02]  /*80d0*/  IMAD.MOV R86, RZ, RZ, -R86 ;  /* 0x000000ffff567224 */ /* 0x000fe400078e0a56 */
[--C-:B------:R-:W-:Y:S01]  /*80e0*/  @!P4 IMAD.IADD R109, R109, 0x1, -R4.reuse ;  /* 0x000000016d6dc824 */ /* 0x100fe200078e0a04 */
[----:B------:R-:W-:Y:S01]  /*80f0*/  ISETP.GT.U32.AND P4, PT, R4, R39, PT ;  /* 0x000000270400720c */ /* 0x000fe20003f84070 */
[----:B------:R-:W-:Y:S02]  /*8100*/  @!P5 IMAD.IADD R37, R37, 0x1, -R4 ;  /* 0x000000012525d824 */ /* 0x000fe400078e0a04 */
[----:B------:R-:W-:-:S02]  /*8110*/  IMAD.MOV R33, RZ, RZ, -R33 ;  /* 0x000000ffff217224 */ /* 0x000fc400078e0a21 */
[----:B------:R-:W-:Y:S02]  /*8120*/  IMAD R64, R4, R86, R3 ;  /* 0x0000005604407224 */ /* 0x000fe400078e0203 */
[--C-:B------:R-:W-:Y:S01]  /*8130*/  @!P6 IMAD.IADD R36, R36, 0x1, -R4.reuse ;  /* 0x000000012424e824 */ /* 0x100fe200078e0a04 */
[C---:B------:R-:W-:Y:S01]  /*8140*/  ISETP.GT.U32.AND P6, PT, R4.reuse, R37, PT ;  /* 0x000000250400720c */ /* 0x040fe20003fc4070 */
[----:B------:R-:W-:Y:S02]  /*8150*/  IMAD R65, R4, R33, R65 ;  /* 0x0000002104417224 */ /* 0x000fe400078e0241 */
[--C-:B------:R-:W-:Y:S01]  /*8160*/  @!P3 IMAD.IADD R122, R122, 0x1, -R4.reuse ;  /* 0x000000017a7ab824 */ /* 0x100fe200078e0a04 */
[C---:B------:R-:W-:Y:S01]  /*8170*/  ISETP.GT.U32.AND P3, PT, R4.reuse, R64, PT ;  /* 0x000000400400720c */ /* 0x040fe20003f64070 */
[--C-:B------:R-:W-:Y:S01]  /*8180*/  @!P2 IMAD.IADD R123, R123, 0x1, -R4.reuse ;  /* 0x000000017b7ba824 */ /* 0x100fe200078e0a04 */
[----:B------:R-:W-:Y:S01]  /*8190*/  ISETP.GT.U32.AND P2, PT, R4, R65, PT ;  /* 0x000000410400720c */ /* 0x000fe20003f44070 */
[----:B------:R-:W-:Y:S01]  /*81a0*/  @!P4 IMAD.IADD R39, R39, 0x1, -R4 ;  /* 0x000000012727c824 */ /* 0x000fe200078e0a04 */
[----:B------:R-:W-:-:S02]  /*81b0*/  ISETP.GE.AND P4, PT, R155, RZ, PT ;  /* 0x000000ff9b00720c */ /* 0x000fc40003f86270 */
[----:B------:R-:W-:-:S03]  /*81c0*/  ISETP.GE.AND P5, PT, R156, RZ, PT ;  /* 0x000000ff9c00720c */ /* 0x000fc60003fa6270 */
[--C-:B------:R-:W-:Y:S01]  /*81d0*/  @!P6 IMAD.IADD R37, R37, 0x1, -R4.reuse ;  /* 0x000000012525e824 */ /* 0x100fe200078e0a04 */
[----:B------:R-:W-:Y:S02]  /*81e0*/  ISETP.GE.AND P6, PT, R151, RZ, PT ;  /* 0x000000ff9700720c */ /* 0x000fe40003fc6270 */
[----:B------:R-:W0:Y:S01]  /*81f0*/  S2R R151, SR_TID.X ;  /* 0x0000000000977919 */ /* 0x000e220000002100 */
[--C-:B------:R-:W-:Y:S01]  /*8200*/  @!P3 IMAD.IADD R64, R64, 0x1, -R4.reuse ;  /* 0x000000014040b824 */ /* 0x100fe200078e0a04 */
[----:B------:R-:W-:Y:S01]  /*8210*/  ISETP.GT.U32.AND P3, PT, R4, R36, PT ;  /* 0x000000240400720c */ /* 0x000fe20003f64070 */
[----:B------:R-:W-:Y:S02]  /*8220*/  @!P2 IMAD.IADD R65, R65, 0x1, -R4 ;  /* 0x000000014141a824 */ /* 0x000fe400078e0a04 */
[----:B------:R-:W-:Y:S02]  /*8230*/  IMAD.MOV.U32 R155, RZ, RZ, R25 ;  /* 0x000000ffff9b7224 */ /* 0x000fe400078e0019 */
[----:B------:R-:W-:-:S02]  /*8240*/  IMAD.MOV.U32 R156, RZ, RZ, R27 ;  /* 0x000000ffff9c7224 */ /* 0x000fc400078e001b */
[----:B------:R-:W-:Y:S01]  /*8250*/  @!P4 IMAD.MOV R155, RZ, RZ, -R155 ;  /* 0x000000ffff9bc224 */ /* 0x000fe200078e0a9b */
[C---:B------:R-:W-:Y:S01]  /*8260*/  ISETP.GT.U32.AND P4, PT, R4.reuse, R65, PT ;  /* 0x000000410400720c */ /* 0x040fe20003f84070 */
[----:B------:R-:W-:Y:S01]  /*8270*/  @!P5 IMAD.MOV R156, RZ, RZ, -R156 ;  /* 0x000000ffff9cd224 */ /* 0x000fe200078e0a9c */
[----:B------:R-:W-:-:S03]  /*8280*/  ISETP.GT.U32.AND P5, PT, R4, R64, PT ;  /* 0x000000400400720c */ /* 0x000fc60003fa4070 */
[--C-:B------:R-:W-:Y:S01]  /*8290*/  @!P3 IMAD.IADD R36, R36, 0x1, -R4.reuse ;  /* 0x000000012424b824 */ /* 0x100fe200078e0a04 */
[----:B------:R-:W-:Y:S02]  /*82a0*/  ISETP.GE.AND P3, PT, R154, RZ, PT ;  /* 0x000000ff9a00720c */ /* 0x000fe40003f66270 */
[----:B------:R-:W-:Y:S02]  /*82b0*/  SHF.R.S32.HI R30, RZ, 0x6, R89 ;  /* 0x00000006ff1e7819 */ /* 0x000fe40000011459 */
[----:B------:R-:W-:Y:S02]  /*82c0*/  LOP3.LUT R89, R89, 0x3f, RZ, 0xc0, !PT ;  /* 0x0000003f59597812 */ /* 0x000fe400078ec0ff */
[----:B------:R-:W-:Y:S01]  /*82d0*/  ISETP.GT.U32.AND P2, PT, R4, R39, PT ;  /* 0x000000270400720c */ /* 0x000fe20003f44070 */
[----:B------:R-:W-:Y:S01]  /*82e0*/  @!P4 IMAD.IADD R65, R65, 0x1, -R4 ;  /* 0x000000014141c824 */ /* 0x000fe200078e0a04 */
[----:B------:R-:W-:Y:S01]  /*82f0*/  ISETP.GE.AND P4, PT, R153, RZ, PT ;  /* 0x000000ff9900720c */ /* 0x000fe20003f86270 */
[----:B------:R-:W-:Y:S01]  /*8300*/  IMAD.MOV.U32 R153, RZ, RZ, R21 ;  /* 0x000000ffff997224 */ /* 0x000fe200078e0015 */
[----:B------:R-:W-:-:S04]  /*8310*/  @!UP1 UIADD3 UR4, UPT, UPT, -UR6, 0x100000, URZ ;  /* 0x0010000006049890 */ /* 0x000fc8000fffe1ff */
[----:B------:R-:W-:Y:S02]  /*8320*/  @!UP1 USHF.L.U32 UR5, UR4, 0xb, URZ ;  /* 0x0000000b04059899 */ /* 0x000fe400080006ff */
[----:B------:R-:W-:Y:S01]  /*8330*/  @!UP1 USHF.L.U32 UR4, UR4, 0x1, URZ ;  /* 0x0000000104049899 */ /* 0x000fe200080006ff */
[----:B------:R-:W-:Y:S01]  /*8340*/  IMAD.SHL.U32 R3, R89, 0x2, RZ ;  /* 0x0000000259037824 */ /* 0x000fe200078e00ff */
[----:B------:R-:W-:Y:S01]  /*8350*/  SGXT R30, R30, 0x1 ;  /* 0x000000011e1e781a */ /* 0x000fe20000000200 */
[----:B------:R-:W-:Y:S01]  /*8360*/  @!P5 IMAD.IADD R64, R64, 0x1, -R4 ;  /* 0x000000014040d824 */ /* 0x000fe200078e0a04 */
[----:B------:R-:W-:Y:S01]  /*8370*/  ISETP.GE.AND P5, PT, R152, RZ, PT ;  /* 0x000000ff9800720c */ /* 0x000fe20003fa6270 */
[----:B------:R-:W-:Y:S01]  /*8380*/  @!P3 IMAD.MOV R153, RZ, RZ, -R153 ;  /* 0x000000ffff99b224 */ /* 0x000fe200078e0a99 */
[----:B------:R-:W-:Y:S01]  /*8390*/  ISETP.GE.AND P3, PT, R145, RZ, PT ;  /* 0x000000ff9100720c */ /* 0x000fe20003f66270 */
[----:B------:R-:W-:Y:S01]  /*83a0*/  VOTEU.ALL UP1, P1 ;  /* 0x0000000000ff7886 */ /* 0x000fe20000820000 */
[----:B------:R-:W-:Y:S01]  /*83b0*/  LOP3.LUT R3, R3, 0x90, R30, 0x78, !PT ;  /* 0x0000009003037812 */ /* 0x000fe200078e781e */
[----:B------:R-:W-:Y:S01]  /*83c0*/  IMAD.MOV.U32 R154, RZ, RZ, R24 ;  /* 0x000000ffff9a7224 */ /* 0x000fe200078e0018 */
[----:B0-----:R-:W-:Y:S01]  /*83d0*/  SHF.R.U32.HI R151, RZ, 0x5, R151 ;  /* 0x00000005ff977819 */ /* 0x001fe20000011697 */
[----:B------:R-:W-:Y:S01]  /*83e0*/  IMAD.MOV.U32 R152, RZ, RZ, R18 ;  /* 0x000000ffff987224 */ /* 0x000fe200078e0012 */
[----:B------:R-:W-:Y:S01]  /*83f0*/  STL [R1+0x384], R136 ;  /* 0x0003848801007387 */ /* 0x000fe20000100800 */
[----:B------:R-:W-:Y:S01]  /*8400*/  @!P2 IMAD.IADD R39, R39, 0x1, -R4 ;  /* 0x000000012727a824 */ /* 0x000fe200078e0a04 */
[----:B------:R0:W1:Y:S01]  /*8410*/  @!UP1 SYNCS.EXCH.64 URZ, [UR9+0x14008], UR4 ;  /* 0x0140080409ff95b2 */ /* 0x0000620008000100 */
[----:B------:R-:W-:Y:S01]  /*8420*/  ISETP.NE.U32.AND P2, PT, R151, RZ, PT ;  /* 0x000000ff9700720c */ /* 0x000fe20003f45070 */
[----:B------:R-:W-:Y:S01]  /*8430*/  STL [R1+0x4fc], R0 ;  /* 0x0004fc0001007387 */ /* 0x000fe20000100800 */
[----:B------:R-:W-:-:S02]  /*8440*/  @!P6 IMAD.MOV R154, RZ, RZ, -R154 ;  /* 0x000000ffff9ae224 */ /* 0x000fc400078e0a9a */
[----:B------:R-:W-:Y:S01]  /*8450*/  IMAD.MOV.U32 R151, RZ, RZ, R15 ;  /* 0x000000ffff977224 */ /* 0x000fe200078e000f */
[----:B--2---:R2:W-:Y:S01]  /*8460*/  STS.U16 [R3+UR9+0x10400], R150 ;  /* 0x0104009603007988 */ /* 0x0045e20008000409 */
[----:B------:R-:W-:-:S03]  /*8470*/  @!P4 IMAD.MOV R152, RZ, RZ, -R152 ;  /* 0x000000ffff98c224 */ /* 0x000fc600078e0a98 */
[----:B------:R-:W-:Y:S01]  /*8480*/  STL [R1+0x5ec], R0 ;  /* 0x0005ec0001007387 */ /* 0x000fe20000100800 */
[----:B------:R-:W-:Y:S01]  /*8490*/  @!P5 IMAD.MOV R151, RZ, RZ, -R151 ;  /* 0x000000ffff97d224 */ /* 0x000fe200078e0a97 */
[----:B------:R-:W-:Y:S01]  /*84a0*/  LOP3.LUT R89, R3, 0x20, RZ, 0x3c, !PT ;  /* 0x0000002003597812 */ /* 0x000fe200078e3cff */
[----:B0-----:R-:W0:Y:S01]  /*84b0*/  LDCU UR4, c[0x0][0x3b0] ;  /* 0x00007600ff0477ac */ /* 0x001e220008000800 */
[----:B------:R-:W-:Y:S01]  /*84c0*/  STL [R1+0x6d8], R0 ;  /* 0x0006d80001007387 */ /* 0x000fe20000100800 */
[----:B--2---:R-:W-:-:S03]  /*84d0*/  IMAD.MOV.U32 R150, RZ, RZ, R13 ;  /* 0x000000ffff967224 */ /* 0x004fc600078e000d */
[----:B------:R-:W-:Y:S01]  /*84e0*/  STL [R1+0x380], R157 ;  /* 0x0003809d01007387 */ /* 0x000fe20000100800 */
[----:B------:R-:W-:-:S03]  /*84f0*/  @!P3 IMAD.MOV R150, RZ, RZ, -R150 ;  /* 0x000000ffff96b224 */ /* 0x000fc600078e0a96 */
[----:B------:R-:W-:Y:S01]  /*8500*/  STL [R1+0x790], R156 ;  /* 0x0007909c01007387 */ /* 0x000fe20000100800 */
[----:B------:R-:W-:-:S03]  /*8510*/  ISETP.GE.AND P6, PT, R158, RZ, PT ;  /* 0x000000ff9e00720c */ /* 0x000fc60003fc6270 */
[----:B------:R-:W-:Y:S01]  /*8520*/  STL.64 [R1+0x750], R154 ;  /* 0x0007509a01007387 */ /* 0x000fe20000100a00 */
[----:B------:R-:W-:-:S03]  /*8530*/  ISETP.GE.AND P4, PT, R159, RZ, PT ;  /* 0x000000ff9f00720c */ /* 0x000fc60003f86270 */
[----:B------:R-:W2:Y:S01]  /*8540*/  LDL.LU R145, [R1+0x840] ;  /* 0x0008400001917983 */ /* 0x000ea20000300800 */
[----:B------:R-:W-:-:S03]  /*8550*/  ISETP.GE.AND P5, PT, R147, RZ, PT ;  /* 0x000000ff9300720c */ /* 0x000fc60003fa6270 */
[----:B------:R-:W-:Y:S04]  /*8560*/  STL.64 [R1+0x758], R152 ;  /* 0x0007589801007387 */ /* 0x000fe80000100a00 */
[----:B------:R-:W2:Y:S04]  /*8570*/  LDL.LU R158, [R1+0x83c] ;  /* 0x00083c00019e7983 */ /* 0x000ea80000300800 */
[----:B------:R-:W2:Y:S04]  /*8580*/  LDL.LU R159, [R1+0x838] ;  /* 0x00083800019f7983 */ /* 0x000ea80000300800 */
[----:B------:R-:W-:Y:S04]  /*8590*/  STL.64 [R1+0x768], R150 ;  /* 0x0007689601007387 */ /* 0x000fe80000100a00 */
[----:B------:R-:W2:Y:S01]  /*85a0*/  LDL.LU R147, [R1+0x834] ;  /* 0x0008340001937983 */ /* 0x000ea20000300800 */
[----:B------:R-:W-:-:S03]  /*85b0*/  ISETP.GE.AND P3, PT, R144, RZ, PT ;  /* 0x000000ff9000720c */ /* 0x000fc60003f66270 */
[----:B------:R-:W2:Y:S04]  /*85c0*/  LDL.LU R144, [R1+0x830] ;  /* 0x0008300001907983 */ /* 0x000ea80000300800 */
[----:B------:R0:W-:Y:S04]  /*85d0*/  STS.U16 [R3+UR9+0x10800], R148 ;  /* 0x0108009403007988 */ /* 0x0001e80008000409 */
[----:B----4-:R4:W-:Y:S04]  /*85e0*/  STS.U16 [R3+UR9+0x10c00], R149 ;  /* 0x010c009503007988 */ /* 0x0109e80008000409 */
[----:B------:R-:W-:Y:S01]  /*85f0*/  STS.U16 [R3+UR9+0x10000], R34 ;  /* 0x0100002203007988 */ /* 0x000fe20008000409 */
[----:B0-----:R-:W-:-:S03]  /*8600*/  IMAD.MOV.U32 R148, RZ, RZ, R9 ;  /* 0x000000ffff947224 */ /* 0x001fc600078e0009 */
[----:B------:R0:W-:Y:S01]  /*8610*/  STS.U16 [R3+UR9+0x11000], R146 ;  /* 0x0110009203007988 */ /* 0x0001e20008000409 */
[----:B----4-:R-:W-:-:S03]  /*8620*/  IMAD.MOV.U32 R149, RZ, RZ, R10 ;  /* 0x000000ffff957224 */ /* 0x010fc600078e000a */
[----:B---3--:R-:W-:Y:S01]  /*8630*/  STS.U16 [R3+UR9+0x11800], R141 ;  /* 0x0118008d03007988 */ /* 0x008fe20008000409 */
[----:B------:R-:W-:-:S03]  /*8640*/  @!P4 IMAD.MOV R148, RZ, RZ, -R148 ;  /* 0x000000ffff94c224 */ /* 0x000fc600078e0a94 */
[----:B------:R3:W-:Y:S01]  /*8650*/  STS.U16 [R3+UR9+0x11c00], R143 ;  /* 0x011c008f03007988 */ /* 0x0007e20008000409 */
[----:B------:R-:W-:Y:S01]  /*8660*/  @!P6 IMAD.MOV R149, RZ, RZ, -R149 ;  /* 0x000000ffff95e224 */ /* 0x000fe200078e0a95 */
[----:B------:R-:W-:Y:S02]  /*8670*/  ISETP.GE.AND P6, PT, R51, RZ, PT ;  /* 0x000000ff3300720c */ /* 0x000fe40003fc6270 */
[----:B------:R-:W-:Y:S01]  /*8680*/  ISETP.GE.AND P4, PT, R80, RZ, PT ;  /* 0x000000ff5000720c */ /* 0x000fe20003f86270 */
[----:B0-----:R-:W-:Y:S01]  /*8690*/  IMAD.MOV.U32 R146, RZ, RZ, R6 ;  /* 0x000000ffff927224 */ /* 0x001fe200078e0006 */
[----:B------:R-:W-:Y:S03]  /*86a0*/  STL [R1+0x794], R3 ;  /* 0x0007940301007387 */ /* 0x000fe60000100800 */
[----:B------:R-:W-:Y:S01]  /*86b0*/  @!P3 IMAD.MOV R146, RZ, RZ, -R146 ;  /* 0x000000ffff92b224 */ /* 0x000fe200078e0a92 */
[----:B------:R0:W-:Y:S01]  /*86c0*/  STL.64 [R1+0x770], R148 ;  /* 0x0007709401007387 */ /* 0x0001e20000100a00 */
[----:B---3--:R-:W-:Y:S01]  /*86d0*/  IMAD.MOV.U32 R143, RZ, RZ, R22 ;  /* 0x000000ffff8f7224 */ /* 0x008fe200078e0016 */
[----:B------:R-:W-:-:S02]  /*86e0*/  PRMT R152, RZ, 0x7610, R152 ;  /* 0x00007610ff987816 */ /* 0x000fc40000000098 */
[----:B------:R-:W3:Y:S01]  /*86f0*/  LDL.LU R51, [R1+0x82c] ;  /* 0x00082c0001337983 */ /* 0x000ee20000300800 */
[----:B------:R-:W-:-:S03]  /*8700*/  PRMT R151, RZ, 0x7610, R151 ;  /* 0x00007610ff977816 */ /* 0x000fc60000000097 */
[----:B------:R-:W4:Y:S01]  /*8710*/  LDL.LU R80, [R1+0x828] ;  /* 0x0008280001507983 */ /* 0x000f220000300800 */
[----:B------:R-:W-:Y:S02]  /*8720*/  PRMT R150, RZ, 0x7610, R150 ;  /* 0x00007610ff967816 */ /* 0x000fe40000000096 */
[----:B------:R-:W-:Y:S02]  /*8730*/  PRMT R141, RZ, 0x7610, R141 ;  /* 0x00007610ff8d7816 */ /* 0x000fe4000000008d */
[----:B0-----:R-:W-:Y:S02]  /*8740*/  PRMT R149, RZ, 0x7610, R149 ;  /* 0x00007610ff957816 */ /* 0x001fe40000000095 */
[----:B------:R-:W-:Y:S01]  /*8750*/  PRMT R148, RZ, 0x7610, R148 ;  /* 0x00007610ff947816 */ /* 0x000fe20000000094 */
[----:B--2---:R0:W-:Y:S04]  /*8760*/  STS.U16 [R3+UR9+0x11400], R145 ;  /* 0x0114009103007988 */ /* 0x0041e80008000409 */
[----:B------:R-:W-:Y:S04]  /*8770*/  STS.U16 [R89+UR9+0x10d00], R159 ;  /* 0x010d009f59007988 */ /* 0x000fe80008000409 */
[----:B------:R2:W-:Y:S01]  /*8780*/  STS.U16 [R89+UR9+0x11100], R147 ;  /* 0x0111009359007988 */ /* 0x0005e20008000409 */
[----:B0-----:R-:W-:-:S02]  /*8790*/  IMAD.MOV.U32 R145, RZ, RZ, R19 ;  /* 0x000000ffff917224 */ /* 0x001fc400078e0013 */
[----:B--2---:R-:W-:Y:S01]  /*87a0*/  IMAD.MOV.U32 R147, RZ, RZ, R7 ;  /* 0x000000ffff937224 */ /* 0x004fe200078e0007 */
[----:B------:R-:W-:Y:S03]  /*87b0*/  STS.U16 [R89+UR9+0x11500], R158 ;  /* 0x0115009e59007988 */ /* 0x000fe60008000409 */
[----:B------:R-:W-:Y:S01]  /*87c0*/  @!P5 IMAD.MOV R147, RZ, RZ, -R147 ;  /* 0x000000ffff93d224 */ /* 0x000fe200078e0a93 */
[----:B------:R-:W-:Y:S01]  /*87d0*/  ISETP.GE.AND P5, PT, R81, RZ, PT ;  /* 0x000000ff5100720c */ /* 0x000fe20003fa6270 */
[----:B------:R0:W-:Y:S01]  /*87e0*/  STS.U16 [R89+UR9+0x11900], R144 ;  /* 0x0119009059007988 */ /* 0x0001e20008000409 */
[----:B------:R-:W-:Y:S02]  /*87f0*/  @!P6 IMAD.MOV R145, RZ, RZ, -R145 ;  /* 0x000000ffff91e224 */ /* 0x000fe400078e0a91 */
[----:B0-----:R-:W-:Y:S01]  /*8800*/  IMAD.MOV.U32 R144, RZ, RZ, R28 ;  /* 0x000000ffff907224 */ /* 0x001fe200078e001c */
[----:B------:R-:W-:Y:S03]  /*8810*/  STL.64 [R1+0x778], R146 ;  /* 0x0007789201007387 */ /* 0x000fe60000100a00 */
[----:B------:R-:W-:Y:S01]  /*8820*/  @!P4 IMAD.MOV R144, RZ, RZ, -R144 ;  /* 0x000000ffff90c224 */ /* 0x000fe200078e0a90 */
[----:B------:R-:W-:Y:S01]  /*8830*/  ISETP.GE.AND P4, PT, R82, RZ, PT ;  /* 0x000000ff5200720c */ /* 0x000fe20003f86270 */
[----:B------:R-:W2:Y:S03]  /*8840*/  LDL.LU R81, [R1+0x824] ;  /* 0x0008240001517983 */ /* 0x000ea60000300800 */
[----:B------:R-:W-:Y:S01]  /*8850*/  @!P5 IMAD.MOV R143, RZ, RZ, -R143 ;  /* 0x000000ffff8fd224 */ /* 0x000fe200078e0a8f */
[----:B------:R-:W-:Y:S01]  /*8860*/  ISETP.GE.AND P5, PT, R83, RZ, PT ;  /* 0x000000ff5300720c */ /* 0x000fe20003fa6270 */
[----:B------:R-:W-:Y:S04]  /*8870*/  STS.U16 [R89+UR9+0x11d00], R140 ;  /* 0x011d008c59007988 */ /* 0x000fe80008000409 */
[----:B------:R0:W-:Y:S04]  /*8880*/  STS.U16 [R89+UR9+0x10500], R142 ;  /* 0x0105008e59007988 */ /* 0x0001e80008000409 */
[----:B------:R-:W-:Y:S04]  /*8890*/  STL.64 [R1+0x780], R144 ;  /* 0x0007809001007387 */ /* 0x000fe80000100a00 */
[----:B------:R-:W2:Y:S01]  /*88a0*/  LDL.LU R82, [R1+0x820] ;  /* 0x0008200001527983 */ /* 0x000ea20000300800 */
[----:B0-----:R-:W-:-:S03]  /*88b0*/  PRMT R142, RZ, 0x7610, R142 ;  /* 0x00007610ff8e7816 */ /* 0x001fc6000000008e */
[----:B------:R-:W2:Y:S04]  /*88c0*/  LDL.LU R83, [R1+0x81c] ;  /* 0x00081c0001537983 */ /* 0x000ea80000300800 */
[----:B------:R-:W-:Y:S04]  /*88d0*/  STL.S16 [R1+0x228], R152 ;  /* 0x0002289801007387 */ /* 0x000fe80000100600 */
[----:B------:R-:W-:Y:S04]  /*88e0*/  STL.S16 [R1+0x224], R151 ;  /* 0x0002249701007387 */ /* 0x000fe80000100600 */
[----:B------:R-:W-:Y:S04]  /*88f0*/  STL.S16 [R1+0x220], R150 ;  /* 0x0002209601007387 */ /* 0x000fe80000100600 */
[----:B------:R0:W-:Y:S04]  /*8900*/  STL.S16 [R1+0x21c], R142 ;  /* 0x00021c8e01007387 */ /* 0x0001e80000100600 */
[----:B------:R-:W-:Y:S01]  /*8910*/  STL.S16 [R1+0x218], R149 ;  /* 0x0002189501007387 */ /* 0x000fe20000100600 */
[----:B------:R-:W-:-:S03]  /*8920*/  PRMT R147, RZ, 0x7610, R147 ;  /* 0x00007610ff937816 */ /* 0x000fc60000000093 */
[----:B------:R1:W-:Y:S01]  /*8930*/  STL.S16 [R1+0x164], R141 ;  /* 0x0001648d01007387 */ /* 0x0003e20000100600 */
[----:B0-----:R-:W-:-:S04]  /*8940*/  IMAD.MOV.U32 R142, RZ, RZ, R104 ;  /* 0x000000ffff8e7224 */ /* 0x001fc800078e0068 */
[----:B------:R-:W-:Y:S02]  /*8950*/  @!P4 IMAD.MOV R142, RZ, RZ, -R142 ;  /* 0x000000ffff8ec224 */ /* 0x000fe400078e0a8e */
[----:B-1----:R-:W-:Y:S01]  /*8960*/  IMAD.MOV.U32 R141, RZ, RZ, R107 ;  /* 0x000000ffff8d7224 */ /* 0x002fe200078e006b */
[----:B------:R-:W-:Y:S01]  /*8970*/  STL.S16 [R1+0x140], R148 ;  /* 0x0001409401007387 */ /* 0x000fe20000100600 */
[----:B------:R-:W-:Y:S02]  /*8980*/  ISETP.GE.AND P4, PT, R85, RZ, PT ;  /* 0x000000ff5500720c */ /* 0x000fe40003f86270 */
[----:B------:R-:W-:Y:S01]  /*8990*/  @!P5 IMAD.MOV R141, RZ, RZ, -R141 ;  /* 0x000000ffff8dd224 */ /* 0x000fe200078e0a8d */
[----:B------:R0:W-:Y:S01]  /*89a0*/  STL.64 [R1+0x788], R142 ;  /* 0x0007888e01007387 */ /* 0x0001e20000100a00 */
[----:B------:R-:W-:Y:S02]  /*89b0*/  PRMT R146, RZ, 0x7610, R146 ;  /* 0x00007610ff927816 */ /* 0x000fe40000000092 */
[----:B------:R-:W-:Y:S01]  /*89c0*/  PRMT R145, RZ, 0x7610, R145 ;  /* 0x00007610ff917816 */ /* 0x000fe20000000091 */
[----:B------:R-:W-:Y:S01]  /*89d0*/  STL.S16 [R1+0x124], R147 ;  /* 0x0001249301007387 */ /* 0x000fe20000100600 */
[----:B------:R-:W-:-:S02]  /*89e0*/  PRMT R144, RZ, 0x7610, R144 ;  /* 0x00007610ff907816 */ /* 0x000fc40000000090 */
[----:B------:R-:W-:Y:S01]  /*89f0*/  ISETP.GE.AND P5, PT, R163, RZ, PT ;  /* 0x000000ffa300720c */ /* 0x000fe20003fa6270 */
[----:B------:R-:W2:Y:S01]  /*8a00*/  LDL.LU R85, [R1+0x818] ;  /* 0x0008180001557983 */ /* 0x000ea20000300800 */
[----:B------:R-:W-:-:S03]  /*8a10*/  PRMT R140, RZ, 0x7610, R140 ;  /* 0x00007610ff8c7816 */ /* 0x000fc6000000008c */
[----:B------:R-:W-:Y:S04]  /*8a20*/  STL [R1+0x798], R141 ;  /* 0x0007988d01007387 */ /* 0x000fe80000100800 */
[----:B------:R-:W2:Y:S04]  /*8a30*/  LDL.LU R163, [R1+0x814] ;  /* 0x0008140001a37983 */ /* 0x000ea80000300800 */
[----:B------:R-:W-:Y:S04]  /*8a40*/  STL.S16 [R1+0x120], R146 ;  /* 0x0001209201007387 */ /* 0x000fe80000100600 */
[----:B------:R-:W-:Y:S01]  /*8a50*/  STL.S16 [R1+0x104], R145 ;  /* 0x0001049101007387 */ /* 0x000fe20000100600 */
[----:B0-----:R-:W-:-:S03]  /*8a60*/  PRMT R143, RZ, 0x7610, R143 ;  /* 0x00007610ff8f7816 */ /* 0x001fc6000000008f */
[----:B------:R-:W-:Y:S01]  /*8a70*/  STL.S16 [R1+0x100], R144 ;  /* 0x0001009001007387 */ /* 0x000fe20000100600 */
[----:B------:R-:W-:-:S03]  /*8a80*/  PRMT R142, RZ, 0x7610, R142 ;  /* 0x00007610ff8e7816 */ /* 0x000fc6000000008e */
[----:B------:R0:W-:Y:S01]  /*8a90*/  STL.S16 [R1+0xe4], R140 ;  /* 0x0000e48c01007387 */ /* 0x0001e20000100600 */
[----:B------:R-:W-:Y:S02]  /*8aa0*/  PRMT R107, RZ, 0x7610, R107 ;  /* 0x00007610ff6b7816 */ /* 0x000fe4000000006b */
[----:B------:R-:W-:Y:S01]  /*8ab0*/  PRMT R104, RZ, 0x7610, R104 ;  /* 0x00007610ff687816 */ /* 0x000fe20000000068 */
[----:B------:R-:W-:Y:S01]  /*8ac0*/  STL.S16 [R1+0xe0], R143 ;  /* 0x0000e08f01007387 */ /* 0x000fe20000100600 */
[----:B0-----:R-:W-:-:S03]  /*8ad0*/  IMAD.MOV.U32 R140, RZ, RZ, R110 ;  /* 0x000000ffff8c7224 */ /* 0x001fc600078e006e */
[----:B------:R-:W-:Y:S01]  /*8ae0*/  STL.S16 [R1+0xc4], R142 ;  /* 0x0000c48e01007387 */ /* 0x000fe20000100600 */
[----:B------:R-:W-:-:S03]  /*8af0*/  @!P4 IMAD.MOV R140, RZ, RZ, -R140 ;  /* 0x000000ffff8cc224 */ /* 0x000fc600078e0a8c */
[----:B------:R0:W-:Y:S01]  /*8b00*/  STL.S16 [R1+0xc0], R107 ;  /* 0x0000c06b01007387 */ /* 0x0001e20000100600 */
[----:B------:R-:W-:-:S03]  /*8b10*/  ISETP.GE.AND P4, PT, R162, RZ, PT ;  /* 0x000000ffa200720c */ /* 0x000fc60003f86270 */
[----:B------:R-:W-:Y:S04]  /*8b20*/  STL [R1+0x79c], R140 ;  /* 0x00079c8c01007387 */ /* 0x000fe80000100800 */
[----:B------:R1:W-:Y:S04]  /*8b30*/  STL.S16 [R1+0xa4], R104 ;  /* 0x0000a46801007387 */ /* 0x0003e80000100600 */
[----:B------:R-:W2:Y:S01]  /*8b40*/  LDL.LU R162, [R1+0x810] ;  /* 0x0008100001a27983 */ /* 0x000ea20000300800 */
[----:B------:R-:W-:-:S04]  /*8b50*/  IMAD.MOV.U32 R110, RZ, RZ, R109 ;  /* 0x000000ffff6e7224 */ /* 0x000fc800078e006d */
[----:B------:R-:W-:Y:S01]  /*8b60*/  @!P5 IMAD.MOV R110, RZ, RZ, -R110 ;  /* 0x000000ffff6ed224 */ /* 0x000fe200078e0a6e */
[----:B------:R-:W-:Y:S01]  /*8b70*/  ISETP.GE.AND P5, PT, R161, RZ, PT ;  /* 0x000000ffa100720c */ /* 0x000fe20003fa6270 */
[----:B------:R-:W-:Y:S01]  /*8b80*/  @!P4 IMAD.MOV R113, RZ, RZ, -R113 ;  /* 0x000000ffff71c224 */ /* 0x000fe200078e0a71 */
[----:B------:R-:W-:Y:S02]  /*8b90*/  PRMT R34, RZ, 0x7610, R34 ;  /* 0x00007610ff227816 */ /* 0x000fe40000000022 */
[----:B------:R-:W-:Y:S02]  /*8ba0*/  PRMT R33, RZ, 0x7610, R33 ;  /* 0x00007610ff217816 */ /* 0x000fe40000000021 */
[----:B------:R-:W-:Y:S01]  /*8bb0*/  ISETP.GE.AND P4, PT, R160, RZ, PT ;  /* 0x000000ffa000720c */ /* 0x000fe20003f86270 */
[----:B------:R-:W-:Y:S01]  /*8bc0*/  STL [R1+0x7a0], R110 ;  /* 0x0007a06e01007387 */ /* 0x000fe20000100800 */
[----:B------:R-:W-:Y:S02]  /*8bd0*/  PRMT R31, RZ, 0x7610, R31 ;  /* 0x00007610ff1f7816 */ /* 0x000fe4000000001f */
[----:B------:R-:W-:Y:S01]  /*8be0*/  PRMT R30, RZ, 0x7610, R30 ;  /* 0x00007610ff1e7816 */ /* 0x000fe2000000001e */
[----:B------:R-:W2:Y:S02]  /*8bf0*/  LDL.LU R161, [R1+0x80c] ;  /* 0x00080c0001a17983 */ /* 0x000ea40000300800 */
[----:B------:R-:W-:Y:S01]  /*8c00*/  @!P5 IMAD.MOV R123, RZ, RZ, -R123 ;  /* 0x000000ffff7bd224 */ /* 0x000fe200078e0a7b */
[----:B------:R-:W-:Y:S01]  /*8c10*/  ISETP.GE.AND P5, PT, R40, RZ, PT ;  /* 0x000000ff2800720c */ /* 0x000fe20003fa6270 */
[----:B------:R-:W-:Y:S01]  /*8c20*/  STL.S16 [R1+0xa0], R34 ;  /* 0x0000a02201007387 */ /* 0x000fe20000100600 */
[----:B------:R-:W-:-:S02]  /*8c30*/  PRMT R28, RZ, 0x7610, R28 ;  /* 0x00007610ff1c7816 */ /* 0x000fc4000000001c */
[----:B------:R-:W-:Y:S01]  /*8c40*/  PRMT R27, RZ, 0x7610, R27 ;  /* 0x00007610ff1b7816 */ /* 0x000fe2000000001b */
[----:B------:R-:W-:Y:S01]  /*8c50*/  STL.S16 [R1+0x84], R33 ;  /* 0x0000842101007387 */ /* 0x000fe20000100600 */
[----:B------:R-:W-:Y:S02]  /*8c60*/  PRMT R25, RZ, 0x7610, R25 ;  /* 0x00007610ff197816 */ /* 0x000fe40000000019 */
[----:B------:R-:W-:Y:S01]  /*8c70*/  PRMT R24, RZ, 0x7610, R24 ;  /* 0x00007610ff187816 */ /* 0x000fe20000000018 */
[----:B------:R-:W-:Y:S01]  /*8c80*/  STL.S16 [R1+0x80], R31 ;  /* 0x0000801f01007387 */ /* 0x000fe20000100600 */
[----:B------:R-:W-:-:S03]  /*8c90*/  PRMT R22, RZ, 0x7610, R22 ;  /* 0x00007610ff167816 */ /* 0x000fc60000000016 */
[----:B------:R-:W-:Y:S01]  /*8ca0*/  STL.S16 [R1+0x64], R30 ;  /* 0x0000641e01007387 */ /* 0x000fe20000100600 */
[----:B------:R-:W-:-:S03]  /*8cb0*/  PRMT R21, RZ, 0x7610, R21 ;  /* 0x00007610ff157816 */ /* 0x000fc60000000015 */
[----:B------:R-:W-:Y:S01]  /*8cc0*/  STL.S16 [R1+0x60], R28 ;  /* 0x0000601c01007387 */ /* 0x000fe20000100600 */
[----:B------:R-:W-:-:S03]  /*8cd0*/  IMAD.MOV.U32 R109, RZ, RZ, R37 ;  /* 0x000000ffff6d7224 */ /* 0x000fc600078e0025 */
[----:B------:R-:W-:Y:S01]  /*8ce0*/  STL.S16 [R1+0x44], R27 ;  /* 0x0000441b01007387 */ /* 0x000fe20000100600 */
[----:B------:R-:W-:-:S03]  /*8cf0*/  PRMT R19, RZ, 0x7610, R19 ;  /* 0x00007610ff137816 */ /* 0x000fc60000000013 */
[----:B------:R-:W-:Y:S01]  /*8d00*/  STL.S16 [R1+0x40], R25 ;  /* 0x0000401901007387 */ /* 0x000fe20000100600 */
[----:B------:R-:W-:-:S03]  /*8d10*/  @!P4 IMAD.MOV R122, RZ, RZ, -R122 ;  /* 0x000000ffff7ac224 */ /* 0x000fc600078e0a7a */
[----:B------:R-:W-:Y:S01]  /*8d20*/  STL [R1+0x7a4], R113 ;  /* 0x0007a47101007387 */ /* 0x000fe20000100800 */
[----:B------:R-:W-:-:S03]  /*8d30*/  PRMT R18, RZ, 0x7610, R18 ;  /* 0x00007610ff127816 */ /* 0x000fc60000000012 */
[----:B------:R-:W-:Y:S01]  /*8d40*/  STL.S16 [R1+0x24], R24 ;  /* 0x0000241801007387 */ /* 0x000fe20000100600 */
[----:B------:R-:W-:-:S03]  /*8d50*/  @!P5 IMAD.MOV R109, RZ, RZ, -R109 ;  /* 0x000000ffff6dd224 */ /* 0x000fc600078e0a6d */
[----:B------:R-:W2:Y:S01]  /*8d60*/  LDL.LU R160, [R1+0x808] ;  /* 0x0008080001a07983 */ /* 0x000ea20000300800 */
[----:B------:R-:W-:-:S03]  /*8d70*/  PRMT R15, RZ, 0x7610, R15 ;  /* 0x00007610ff0f7816 */ /* 0x000fc6000000000f */
[----:B------:R-:W-:Y:S01]  /*8d80*/  STL [R1+0x7a8], R123 ;  /* 0x0007a87b01007387 */ /* 0x000fe20000100800 */
[----:B------:R-:W-:-:S03]  /*8d90*/  PRMT R13, RZ, 0x7610, R13 ;  /* 0x00007610ff0d7816 */ /* 0x000fc6000000000d */
[----:B------:R-:W-:Y:S01]  /*8da0*/  STL.S16 [R1+0x20], R22 ;  /* 0x0000201601007387 */ /* 0x000fe20000100600 */
[----:B------:R-:W-:-:S03]  /*8db0*/  PRMT R10, RZ, 0x7610, R10 ;  /* 0x00007610ff0a7816 */ /* 0x000fc6000000000a */
[----:B------:R-:W-:Y:S01]  /*8dc0*/  STL.S16 [R1+0x4], R21 ;  /* 0x0000041501007387 */ /* 0x000fe20000100600 */
[----:B------:R-:W-:-:S03]  /*8dd0*/  PRMT R9, RZ, 0x7610, R9 ;  /* 0x00007610ff097816 */ /* 0x000fc60000000009 */
[----:B------:R-:W-:Y:S01]  /*8de0*/  STL.S16 [R1], R19 ;  /* 0x0000001301007387 */ /* 0x000fe20000100600 */
[----:B------:R-:W-:-:S03]  /*8df0*/  PRMT R7, RZ, 0x7610, R7 ;  /* 0x00007610ff077816 */ /* 0x000fc60000000007 */
[----:B------:R-:W-:Y:S01]  /*8e00*/  STL [R1+0x7ac], R122 ;  /* 0x0007ac7a01007387 */ /* 0x000fe20000100800 */
[----:B------:R-:W-:-:S03]  /*8e10*/  PRMT R4, RZ, 0x7610, R4 ;  /* 0x00007610ff047816 */ /* 0x000fc60000000004 */
[----:B------:R-:W-:Y:S01]  /*8e20*/  STL.S16 [R1+0x284], R18 ;  /* 0x0002841201007387 */ /* 0x000fe20000100600 */
[----:B------:R-:W-:-:S03]  /*8e30*/  ISETP.GE.AND P4, PT, R165, RZ, PT ;  /* 0x000000ffa500720c */ /* 0x000fc60003f86270 */
[----:B------:R-:W-:Y:S01]  /*8e40*/  STL [R1+0x7b8], R109 ;  /* 0x0007b86d01007387 */ /* 0x000fe20000100800 */
[----:B---3--:R-:W-:-:S03]  /*8e50*/  ISETP.NE.AND P3, PT, R51, RZ, PT ;  /* 0x000000ff3300720c */ /* 0x008fc60003f65270 */
[----:B------:R3:W-:Y:S01]  /*8e60*/  STL.S16 [R1+0x260], R15 ;  /* 0x0002600f01007387 */ /* 0x0007e20000100600 */
[----:B------:R-:W-:-:S03]  /*8e70*/  LOP3.LUT R89, RZ, R51, RZ, 0x33, !PT ;  /* 0x00000033ff597212 */ /* 0x000fc600078e33ff */
[----:B------:R-:W-:Y:S04]  /*8e80*/  STL.S16 [R1+0x298], R13 ;  /* 0x0002980d01007387 */ /* 0x000fe80000100600 */
[----:B------:R-:W-:Y:S01]  /*8e90*/  STL.S16 [R1+0x294], R10 ;  /* 0x0002940a01007387 */ /* 0x000fe20000100600 */
[----:B------:R-:W-:-:S03]  /*8ea0*/  ISETP.GE.AND P5, PT, R164, RZ, PT ;  /* 0x000000ffa400720c */ /* 0x000fc60003fa6270 */
[----:B------:R-:W-:Y:S04]  /*8eb0*/  STL.S16 [R1+0x290], R9 ;  /* 0x0002900901007387 */ /* 0x000fe80000100600 */
[----:B------:R-:W-:Y:S04]  /*8ec0*/  STL.S16 [R1+0x28c], R7 ;  /* 0x00028c0701007387 */ /* 0x000fe80000100600 */
[----:B------:R2:W-:Y:S01]  /*8ed0*/  STL.S16 [R1+0x288], R4 ;  /* 0x0002880401007387 */ /* 0x0005e20000100600 */
[----:B0-----:R-:W-:Y:S01]  /*8ee0*/  IMAD.MOV.U32 R107, RZ, RZ, R39 ;  /* 0x000000ffff6b7224 */ /* 0x001fe200078e0027 */
[----:B------:R-:W-:Y:S01]  /*8ef0*/  PRMT R6, RZ, 0x7610, R6 ;  /* 0x00007610ff067816 */ /* 0x000fe20000000006 */
[----:B-1----:R-:W-:Y:S01]  /*8f00*/  IMAD.MOV.U32 R104, RZ, RZ, R36 ;  /* 0x000000ffff687224 */ /* 0x002fe200078e0024 */
[C---:B------:R-:W-:Y:S01]  /*8f10*/  SEL R37, R89.reuse, R106, !P3 ;  /* 0x0000006a59257207 */ /* 0x040fe20005800000 */
[----:B------:R-:W-:Y:S01]  /*8f20*/  @!P4 IMAD.MOV R107, RZ, RZ, -R107 ;  /* 0x000000ffff6bc224 */ /* 0x000fe200078e0a6b */
[C---:B----4-:R-:W-:Y:S01]  /*8f30*/  SEL R80, R89.reuse, R80, !P3 ;  /* 0x0000005059507207 */ /* 0x050fe20005800000 */
[----:B------:R-:W-:Y:S01]  /*8f40*/  STL.S16 [R1+0x25c], R6 ;  /* 0x00025c0601007387 */ /* 0x000fe20000100600 */
[----:B------:R-:W-:Y:S01]  /*8f50*/  @!P5 IMAD.MOV R104, RZ, RZ, -R104 ;  /* 0x000000ffff68d224 */ /* 0x000fe200078e0a68 */
[----:B------:R-:W-:-:S02]  /*8f60*/  SEL R90, R89, R90, !P3 ;  /* 0x0000005a595a7207 */ /* 0x000fc40005800000 */
[----:B------:R0:W-:Y:S01]  /*8f70*/  STL [R1+0x7e8], R107 ;  /* 0x0007e86b01007387 */ /* 0x0001e20000100800 */
[C---:B------:R-:W-:Y:S01]  /*8f80*/  SEL R79, R89.reuse, R79, !P3 ;  /* 0x0000004f594f7207 */ /* 0x040fe20005800000 */
[----:B------:R-:W-:Y:S01]  /*8f90*/  IMAD R80, R80, UR4, RZ ;  /* 0x0000000450507c24 */ /* 0x000fe2000f8e02ff */
[C---:B------:R-:W-:Y:S02]  /*8fa0*/  SEL R78, R89.reuse, R78, !P3 ;  /* 0x0000004e594e7207 */ /* 0x040fe40005800000 */
[C---:B------:R-:W-:Y:S02]  /*8fb0*/  SEL R91, R89.reuse, R91, !P3 ;  /* 0x0000005b595b7207 */ /* 0x040fe40005800000 */
[C---:B---3--:R-:W-:Y:S01]  /*8fc0*/  SEL R15, R89.reuse, R26, !P3 ;  /* 0x0000001a590f7207 */ /* 0x048fe20005800000 */
[----:B------:R-:W-:Y:S01]  /*8fd0*/  IMAD R26, R90, UR4, RZ ;  /* 0x000000045a1a7c24 */ /* 0x000fe2000f8e02ff */
[----:B------:R-:W-:Y:S01]  /*8fe0*/  SEL R77, R89, R77, !P3 ;  /* 0x0000004d594d7207 */ /* 0x000fe20005800000 */
[----:B------:R-:W-:Y:S01]  /*8ff0*/  IMAD R79, R79, UR4, RZ ;  /* 0x000000044f4f7c24 */ /* 0x000fe2000f8e02ff */
[----:B------:R-:W-:Y:S01]  /*9000*/  STL [R1+0x7f8], R104 ;  /* 0x0007f86801007387 */ /* 0x000fe20000100800 */
[C---:B------:R-:W-:Y:S01]  /*9010*/  SEL R76, R89.reuse, R76, !P3 ;  /* 0x0000004c594c7207 */ /* 0x040fe20005800000 */
[----:B------:R-:W-:Y:S01]  /*9020*/  IMAD R78, R78, UR4, RZ ;  /* 0x000000044e4e7c24 */ /* 0x000fe2000f8e02ff */
[----:B------:R-:W-:Y:S01]  /*9030*/  SEL R28, R89, R11, !P3 ;  /* 0x0000000b591c7207 */ /* 0x000fe20005800000 */
[----:B------:R-:W-:Y:S01]  /*9040*/  IMAD R11, R91, UR4, RZ ;  /* 0x000000045b0b7c24 */ /* 0x000fe2000f8e02ff */
[----:B------:R-:W-:Y:S01]  /*9050*/  SEL R75, R89, R75, !P3 ;  /* 0x0000004b594b7207 */ /* 0x000fe20005800000 */
[----:B------:R-:W-:Y:S01]  /*9060*/  IMAD R77, R77, UR4, RZ ;  /* 0x000000044d4d7c24 */ /* 0x000fe2000f8e02ff */
[C---:B------:R-:W-:Y:S01]  /*9070*/  SEL R95, R89.reuse, R95, !P3 ;  /* 0x0000005f595f7207 */ /* 0x040fe20005800000 */
[----:B------:R-:W-:Y:S01]  /*9080*/  IMAD R76, R76, UR4, RZ ;  /* 0x000000044c4c7c24 */ /* 0x000fe2000f8e02ff */
[----:B------:R-:W-:-:S02]  /*9090*/  SEL R22, R89, R94, !P3 ;  /* 0x0000005e59167207 */ /* 0x000fc40005800000 */
[----:B------:R-:W-:Y:S01]  /*90a0*/  SEL R74, R89, R74, !P3 ;  /* 0x0000004a594a7207 */ /* 0x000fe20005800000 */
[----:B------:R-:W-:Y:S01]  /*90b0*/  IMAD R75, R75, UR4, RZ ;  /* 0x000000044b4b7c24 */ /* 0x000fe2000f8e02ff */
[----:B------:R-:W-:Y:S01]  /*90c0*/  SEL R19, R89, R20, !P3 ;  /* 0x0000001459137207 */ /* 0x000fe20005800000 */
[----:B------:R-:W-:Y:S01]  /*90d0*/  IMAD R20, R95, UR4, RZ ;  /* 0x000000045f147c24 */ /* 0x000fe2000f8e02ff */
[----:B------:R-:W-:Y:S01]  /*90e0*/  SEL R84, R89, R84, !P3 ;  /* 0x0000005459547207 */ /* 0x000fe20005800000 */
[----:B------:R-:W-:-:S04]  /*90f0*/  IMAD R74, R74, UR4, RZ ;  /* 0x000000044a4a7c24 */ /* 0x000fc8000f8e02ff */
[----:B------:R-:W-:Y:S01]  /*9100*/  IMAD R84, R84, UR4, RZ ;  /* 0x0000000454547c24 */ /* 0x000fe2000f8e02ff */
[----:B--2---:R-:W-:-:S05]  /*9110*/  SEL R81, R89, R81, !P3 ;  /* 0x0000005159517207 */ /* 0x004fca0005800000 */
[----:B------:R-:W-:Y:S01]  /*9120*/  IMAD R81, R81, UR4, RZ ;  /* 0x0000000451517c24 */ /* 0x000fe2000f8e02ff */
[C---:B------:R-:W-:Y:S02]  /*9130*/  SEL R82, R89.reuse, R82, !P3 ;  /* 0x0000005259527207 */ /* 0x040fe40005800000 */
[----:B------:R-:W-:-:S03]  /*9140*/  SEL R83, R89, R83, !P3 ;  /* 0x0000005359537207 */ /* 0x000fc60005800000 */
[----:B------:R-:W-:Y:S02]  /*9150*/  IMAD R82, R82, UR4, RZ ;  /* 0x0000000452527c24 */ /* 0x000fe4000f8e02ff */
[----:B------:R-:W-:Y:S01]  /*9160*/  IMAD R83, R83, UR4, RZ ;  /* 0x0000000453537c24 */ /* 0x000fe2000f8e02ff */
[----:B------:R-:W-:-:S05]  /*9170*/  SEL R4, R89, R85, !P3 ;  /* 0x0000005559047207 */ /* 0x000fca0005800000 */
[----:B------:R-:W-:Y:S02]  /*9180*/  IMAD R4, R4, UR4, RZ ;  /* 0x0000000404047c24 */ /* 0x000fe4000f8e02ff */
[----:B------:R-:W-:Y:S01]  /*9190*/  IMAD.MOV.U32 R85, RZ, RZ, R79 ;  /* 0x000000ffff557224 */ /* 0x000fe200078e004f */
[C---:B------:R-:W-:Y:S02]  /*91a0*/  SEL R25, R89.reuse, R92, !P3 ;  /* 0x0000005c59197207 */ /* 0x040fe40005800000 */
[----:B------:R-:W-:Y:S02]  /*91b0*/  SEL R24, R89, R93, !P3 ;  /* 0x0000005d59187207 */ /* 0x000fe40005800000 */
[CC--:B------:R-:W-:Y:S02]  /*91c0*/  LEA R106, P4, R4.reuse, R162.reuse, 0x1 ;  /* 0x000000a2046a7211 */ /* 0x0c0fe400078808ff */
[----:B------:R-:W-:Y:S02]  /*91d0*/  LEA R144, P5, R83, R162, 0x1 ;  /* 0x000000a253907211 */ /* 0x000fe400078a08ff */
[----:B0-----:R-:W-:-:S02]  /*91e0*/  LEA.HI.X.SX32 R107, R4, R163, 0x1, P4 ;  /* 0x000000a3046b7211 */ /* 0x001fc400020f0eff */
[CC--:B------:R-:W-:Y:S02]  /*91f0*/  LEA R142, P4, R82.reuse, R162.reuse, 0x1 ;  /* 0x000000a2528e7211 */ /* 0x0c0fe400078808ff */
[-C--:B------:R-:W-:Y:S02]  /*9200*/  LEA.HI.X.SX32 R145, R83, R163.reuse, 0x1, P5 ;  /* 0x000000a353917211 */ /* 0x080fe400028f0eff */
[CC--:B------:R-:W-:Y:S02]  /*9210*/  LEA R4, P5, R81.reuse, R162.reuse, 0x1 ;  /* 0x000000a251047211 */ /* 0x0c0fe400078a08ff */
[-C--:B------:R-:W-:Y:S02]  /*9220*/  LEA.HI.X.SX32 R143, R82, R163.reuse, 0x1, P4 ;  /* 0x000000a3528f7211 */ /* 0x080fe400020f0eff */
[----:B------:R-:W-:Y:S01]  /*9230*/  LEA R90, P4, R80, R162, 0x1 ;  /* 0x000000a2505a7211 */ /* 0x000fe200078808ff */
[----:B------:R-:W-:Y:S01]  /*9240*/  IMAD.MOV.U32 R83, RZ, RZ, R5 ;  /* 0x000000ffff537224 */ /* 0x000fe200078e0005 */
[----:B------:R-:W-:Y:S01]  /*9250*/  STL.64 [R1+0x178], R106 ;  /* 0x0001786a01007387 */ /* 0x000fe20000100a00 */
[----:B------:R-:W-:-:S02]  /*9260*/  LEA.HI.X.SX32 R83, R81, R163, 0x1, P5 ;  /* 0x000000a351537211 */ /* 0x000fc400028f0eff */
[----:B------:R-:W-:Y:S01]  /*9270*/  LEA.HI.X.SX32 R91, R80, R163, 0x1, P4 ;  /* 0x000000a3505b7211 */ /* 0x000fe200020f0eff */
[----:B------:R0:W-:Y:S01]  /*9280*/  STL.64 [R1+0x170], R144 ;  /* 0x0001709001007387 */ /* 0x0001e20000100a00 */
[----:B------:R-:W-:-:S03]  /*9290*/  LEA R94, P4, R78, R162, 0x1 ;  /* 0x000000a24e5e7211 */ /* 0x000fc600078808ff */
[----:B------:R-:W-:Y:S04]  /*92a0*/  STL [R1+0x158], R4 ;  /* 0x0001580401007387 */ /* 0x000fe80000100800 */
[----:B------:R-:W-:Y:S01]  /*92b0*/  STL.64 [R1+0x168], R142 ;  /* 0x0001688e01007387 */ /* 0x000fe20000100a00 */
[----:B0-----:R-:W-:-:S03]  /*92c0*/  LEA R144, P5, R79, R162, 0x1 ;  /* 0x000000a24f907211 */ /* 0x001fc600078a08ff */
[----:B------:R-:W-:Y:S01]  /*92d0*/  STL.64 [R1+0x7b0], R142 ;  /* 0x0007b08e01007387 */ /* 0x000fe20000100a00 */
[-C--:B------:R-:W-:Y:S02]  /*92e0*/  LEA.HI.X.SX32 R95, R78, R163.reuse, 0x1, P4 ;  /* 0x000000a34e5f7211 */ /* 0x080fe400020f0eff */
[----:B------:R-:W-:Y:S01]  /*92f0*/  LEA.HI.X.SX32 R145, R79, R163, 0x1, P5 ;  /* 0x000000a34f917211 */ /* 0x000fe200028f0eff */
[----:B------:R-:W-:Y:S01]  /*9300*/  STL [R1+0x15c], R83 ;  /* 0x00015c5301007387 */ /* 0x000fe20000100800 */
[----:B------:R-:W-:-:S03]  /*9310*/  LEA R146, P4, R76, R162, 0x1 ;  /* 0x000000a24c927211 */ /* 0x000fc600078808ff */
[----:B------:R0:W-:Y:S01]  /*9320*/  STL.64 [R1+0x150], R90 ;  /* 0x0001505a01007387 */ /* 0x0001e20000100a00 */
[----:B------:R-:W-:Y:S02]  /*9330*/  LEA.HI.X.SX32 R147, R76, R163, 0x1, P4 ;  /* 0x000000a34c937211 */ /* 0x000fe400020f0eff */
[-C--:B------:R-:W-:Y:S02]  /*9340*/  LEA R80, P4, R74, R162.reuse, 0x1 ;  /* 0x000000a24a507211 */ /* 0x080fe400078808ff */
[----:B0-----:R-:W-:-:S04]  /*9350*/  LEA R90, P5, R77, R162, 0x1 ;  /* 0x000000a24d5a7211 */ /* 0x001fc800078a08ff */
[-C--:B------:R-:W-:Y:S02]  /*9360*/  LEA.HI.X.SX32 R91, R77, R163.reuse, 0x1, P5 ;  /* 0x000000a34d5b7211 */ /* 0x080fe400028f0eff */
[CC--:B------:R-:W-:Y:S01]  /*9370*/  LEA R154, P5, R75.reuse, R162.reuse, 0x1 ;  /* 0x000000a24b9a7211 */ /* 0x0c0fe200078a08ff */
[----:B------:R-:W-:Y:S01]  /*9380*/  STL.64 [R1+0x148], R144 ;  /* 0x0001489001007387 */ /* 0x000fe20000100a00 */
[-C--:B------:R-:W-:Y:S02]  /*9390*/  LEA.HI.X.SX32 R81, R74, R163.reuse, 0x1, P4 ;  /* 0x000000a34a517211 */ /* 0x080fe400020f0eff */
[-C--:B------:R-:W-:Y:S01]  /*93a0*/  LEA.HI.X.SX32 R155, R75, R163.reuse, 0x1, P5 ;  /* 0x000000a34b9b7211 */ /* 0x080fe200028f0eff */
[----:B------:R-:W-:Y:S01]  /*93b0*/  STL.64 [R1+0x7c0], R144 ;  /* 0x0007c09001007387 */ /* 0x000fe20000100a00 */
[-C--:B------:R-:W-:Y:S02]  /*93c0*/  LEA R148, P5, R84, R162.reuse, 0x1 ;  /* 0x000000a254947211 */ /* 0x080fe400078a08ff */
[----:B------:R-:W-:Y:S01]  /*93d0*/  LEA R78, P4, R26, R162, 0x1 ;  /* 0x000000a21a4e7211 */ /* 0x000fe200078808ff */
[----:B------:R-:W-:Y:S01]  /*93e0*/  STL.64 [R1+0x138], R94 ;  /* 0x0001385e01007387 */ /* 0x000fe20000100a00 */
[----:B------:R-:W-:-:S03]  /*93f0*/  LEA.HI.X.SX32 R149, R84, R163, 0x1, P5 ;  /* 0x000000a354957211 */ /* 0x000fc600028f0eff */
[----:B------:R-:W-:Y:S01]  /*9400*/  STL.64 [R1+0x130], R90 ;  /* 0x0001305a01007387 */ /* 0x000fe20000100a00 */
[----:B------:R-:W-:-:S03]  /*9410*/  LEA.HI.X.SX32 R85, R26, R163, 0x1, P4 ;  /* 0x000000a31a557211 */ /* 0x000fc600020f0eff */
[----:B------:R-:W-:Y:S04]  /*9420*/  STL.64 [R1+0x128], R146 ;  /* 0x0001289201007387 */ /* 0x000fe80000100a00 */
[----:B------:R-:W-:Y:S04]  /*9430*/  STL.64 [R1+0x7c8], R146 ;  /* 0x0007c89201007387 */ /* 0x000fe80000100a00 */
[----:B------:R-:W-:Y:S04]  /*9440*/  STL.64 [R1+0x118], R154 ;  /* 0x0001189a01007387 */ /* 0x000fe80000100a00 */
[----:B------:R-:W-:Y:S04]  /*9450*/  STL [R1+0xf8], R78 ;  /* 0x0000f84e01007387 */ /* 0x000fe80000100800 */
[----:B------:R0:W-:Y:S04]  /*9460*/  STL.64 [R1+0x110], R80 ;  /* 0x0001105001007387 */ /* 0x0001e80000100a00 */
[----:B------:R-:W-:Y:S04]  /*9470*/  STL.64 [R1+0x108], R148 ;  /* 0x0001089401007387 */ /* 0x000fe80000100a00 */
[----:B------:R-:W-:Y:S04]  /*9480*/  STL.64 [R1+0x7d0], R148 ;  /* 0x0007d09401007387 */ /* 0x000fe80000100a00 */
[----:B------:R-:W-:Y:S04]  /*9490*/  STL [R1+0xfc], R85 ;  /* 0x0000fc5501007387 */ /* 0x000fe80000100800 */
[----:B------:R-:W2:Y:S01]  /*94a0*/  LDL.64 R92, [R1+0x190] ;  /* 0x00019000015c7983 */ /* 0x000ea20000100a00 */
[----:B------:R-:W-:Y:S01]  /*94b0*/  IMAD R24, R24, UR4, RZ ;  /* 0x0000000418187c24 */ /* 0x000fe2000f8e02ff */
[----:B------:R-:W-:Y:S01]  /*94c0*/  LEA R76, P5, R11, R162, 0x1 ;  /* 0x000000a20b4c7211 */ /* 0x000fe200078a08ff */
[----:B------:R-:W-:Y:S01]  /*94d0*/  IMAD R25, R25, UR4, RZ ;  /* 0x0000000419197c24 */ /* 0x000fe2000f8e02ff */
[----:B------:R-:W-:-:S02]  /*94e0*/  SEL R97, R89, R97, !P3 ;  /* 0x0000006159617207 */ /* 0x000fc40005800000 */
[----:B------:R-:W-:Y:S02]  /*94f0*/  LEA.HI.X.SX32 R77, R11, R163, 0x1, P5 ;  /* 0x000000a30b4d7211 */ /* 0x000fe400028f0eff */
[-C--:B0-----:R-:W-:Y:S01]  /*9500*/  LEA R80, P5, R24, R162.reuse, 0x1 ;  /* 0x000000a218507211 */ /* 0x081fe200078a08ff */
[----:B------:R-:W-:Y:S01]  /*9510*/  IMAD R22, R22, UR4, RZ ;  /* 0x0000000416167c24 */ /* 0x000fe2000f8e02ff */
[----:B------:R-:W-:Y:S02]  /*9520*/  LEA R150, P4, R25, R162, 0x1 ;  /* 0x000000a219967211 */ /* 0x000fe400078808ff */
[----:B------:R-:W-:Y:S01]  /*9530*/  SEL R21, R89, R17, !P3 ;  /* 0x0000001159157207 */ /* 0x000fe20005800000 */
[----:B------:R-:W-:Y:S01]  /*9540*/  IMAD R17, R97, UR4, RZ ;  /* 0x0000000461117c24 */ /* 0x000fe2000f8e02ff */
[----:B------:R-:W-:Y:S02]  /*9550*/  LEA.HI.X.SX32 R81, R24, R163, 0x1, P5 ;  /* 0x000000a318517211 */ /* 0x000fe400028f0eff */
[----:B------:R-:W-:-:S02]  /*9560*/  SEL R18, R89, R96, !P3 ;  /* 0x0000006059127207 */ /* 0x000fc40005800000 */
[----:B------:R-:W-:Y:S02]  /*9570*/  SEL R99, R89, R99, !P3 ;  /* 0x0000006359637207 */ /* 0x000fe40005800000 */
[-C--:B------:R-:W-:Y:S02]  /*9580*/  LEA R164, P5, R20, R162.reuse, 0x1 ;  /* 0x000000a214a47211 */ /* 0x080fe400078a08ff */
[-C--:B------:R-:W-:Y:S02]  /*9590*/  LEA.HI.X.SX32 R151, R25, R163.reuse, 0x1, P4 ;  /* 0x000000a319977211 */ /* 0x080fe400020f0eff */
[----:B------:R-:W-:Y:S01]  /*95a0*/  LEA R146, P4, R22, R162, 0x1 ;  /* 0x000000a216927211 */ /* 0x000fe200078808ff */
[----:B------:R-:W-:Y:S01]  /*95b0*/  IMAD R18, R18, UR4, RZ ;  /* 0x0000000412127c24 */ /* 0x000fe2000f8e02ff */
[----:B------:R-:W-:Y:S01]  /*95c0*/  SEL R27, R89, R14, !P3 ;  /* 0x0000000e591b7207 */ /* 0x000fe20005800000 */
[----:B------:R-:W-:Y:S01]  /*95d0*/  IMAD R14, R99, UR4, RZ ;  /* 0x00000004630e7c24 */ /* 0x000fe2000f8e02ff */
[----:B------:R-:W-:-:S02]  /*95e0*/  LEA.HI.X.SX32 R165, R20, R163, 0x1, P5 ;  /* 0x000000a314a57211 */ /* 0x000fc400028f0eff */
[C---:B------:R-:W-:Y:S02]  /*95f0*/  SEL R98, R89.reuse, R98, !P3 ;  /* 0x0000006259627207 */ /* 0x040fe40005800000 */
[----:B------:R-:W-:Y:S02]  /*9600*/  SEL R10, R89, R102, !P3 ;  /* 0x00000066590a7207 */ /* 0x000fe40005800000 */
[----:B------:R-:W-:Y:S01]  /*9610*/  LEA R144, P5, R17, R162, 0x1 ;  /* 0x000000a211907211 */ /* 0x000fe200078a08ff */
[----:B------:R0:W-:Y:S01]  /*9620*/  STL.64 [R1+0xf0], R76 ;  /* 0x0000f04c01007387 */ /* 0x0001e20000100a00 */
[-C--:B------:R-:W-:Y:S01]  /*9630*/  LEA.HI.X.SX32 R147, R22, R163.reuse, 0x1, P4 ;  /* 0x000000a316937211 */ /* 0x080fe200020f0eff */
[----:B------:R-:W-:Y:S01]  /*9640*/  IMAD R10, R10, UR4, RZ ;  /* 0x000000040a0a7c24 */ /* 0x000fe2000f8e02ff */
[----:B------:R-:W-:Y:S01]  /*9650*/  SEL R33, R89, R16, !P3 ;  /* 0x0000001059217207 */ /* 0x000fe20005800000 */
[----:B------:R-:W-:Y:S01]  /*9660*/  STL.64 [R1+0xe8], R150 ;  /* 0x0000e89601007387 */ /* 0x000fe20000100a00 */
[----:B------:R-:W-:Y:S01]  /*9670*/  LEA.HI.X.SX32 R145, R17, R163, 0x1, P5 ;  /* 0x000000a311917211 */ /* 0x000fe200028f0eff */
[----:B------:R-:W-:Y:S01]  /*9680*/  IMAD R16, R98, UR4, RZ ;  /* 0x0000000462107c24 */ /* 0x000fe2000f8e02ff */
[C---:B------:R-:W-:Y:S01]  /*9690*/  SEL R100, R89.reuse, R100, !P3 ;  /* 0x0000006459647207 */ /* 0x040fe20005800000 */
[----:B------:R-:W-:Y:S01]  /*96a0*/  STL.64 [R1+0x7d8], R150 ;  /* 0x0007d89601007387 */ /* 0x000fe20000100a00 */
[----:B------:R-:W-:-:S02]  /*96b0*/  SEL R108, R89, R108, !P3 ;  /* 0x0000006c596c7207 */ /* 0x000fc40005800000 */
[-C--:B------:R-:W-:Y:S01]  /*96c0*/  LEA R74, P5, R14, R162.reuse, 0x1 ;  /* 0x000000a20e4a7211 */ /* 0x080fe200078a08ff */
[----:B------:R-:W-:Y:S01]  /*96d0*/  STL.64 [R1+0xd8], R80 ;  /* 0x0000d85001007387 */ /* 0x000fe20000100a00 */
[C---:B0-----:R-:W-:Y:S01]  /*96e0*/  LEA R76, P4, R18.reuse, R162, 0x1 ;  /* 0x000000a2124c7211 */ /* 0x041fe200078808ff */
[--C-:B------:R-:W-:Y:S02]  /*96f0*/  IMAD.MOV.U32 R82, RZ, RZ, R4.reuse ;  /* 0x000000ffff527224 */ /* 0x100fe400078e0004 */
[----:B------:R-:W-:Y:S01]  /*9700*/  STL.64 [R1+0xd0], R146 ;  /* 0x0000d09201007387 */ /* 0x000fe20000100a00 */
[C---:B------:R-:W-:Y:S01]  /*9710*/  SEL R31, R89.reuse, R12, !P3 ;  /* 0x0000000c591f7207 */ /* 0x040fe20005800000 */
[----:B------:R-:W-:Y:S02]  /*9720*/  IMAD.MOV.U32 R82, RZ, RZ, R4 ;  /* 0x000000ffff527224 */ /* 0x000fe400078e0004 */
[----:B------:R-:W-:Y:S01]  /*9730*/  STL.64 [R1+0x7e0], R146 ;  /* 0x0007e09201007387 */ /* 0x000fe20000100a00 */
[-C--:B------:R-:W-:Y:S01]  /*9740*/  LEA.HI.X.SX32 R77, R18, R163.reuse, 0x1, P4 ;  /* 0x000000a3124d7211 */ /* 0x080fe200020f0eff */
[----:B------:R-:W-:Y:S01]  /*9750*/  IMAD R12, R100, UR4, RZ ;  /* 0x00000004640c7c24 */ /* 0x000fe2000f8e02ff */
[----:B------:R-:W-:Y:S01]  /*9760*/  LEA.HI.X.SX32 R75, R14, R163, 0x1, P5 ;  /* 0x000000a30e4b7211 */ /* 0x000fe200028f0eff */
[----:B------:R-:W-:Y:S01]  /*9770*/  STL.64 [R1+0xc8], R164 ;  /* 0x0000c8a401007387 */ /* 0x000fe20000100a00 */
[C---:B------:R-:W-:Y:S01]  /*9780*/  SEL R105, R89.reuse, R105, !P3 ;  /* 0x0000006959697207 */ /* 0x040fe20005800000 */
[----:B------:R-:W-:Y:S01]  /*9790*/  IMAD R4, R108, UR4, RZ ;  /* 0x000000046c047c24 */ /* 0x000fe2000f8e02ff */
[----:B------:R-:W-:Y:S01]  /*97a0*/  SEL R112, R89, R112, !P3 ;  /* 0x0000007059707207 */ /* 0x000fe20005800000 */
[----:B------:R0:W-:Y:S01]  /*97b0*/  STL.64 [R1+0x7f0], R164 ;  /* 0x0007f0a401007387 */ /* 0x0001e20000100a00 */
[----:B------:R-:W-:-:S02]  /*97c0*/  LEA R152, P4, R16, R162, 0x1 ;  /* 0x000000a210987211 */ /* 0x000fc400078808ff */
[C---:B------:R-:W-:Y:S02]  /*97d0*/  SEL R13, R89.reuse, R29, !P3 ;  /* 0x0000001d590d7207 */ /* 0x040fe40005800000 */
[----:B------:R-:W-:Y:S01]  /*97e0*/  SEL R29, R89, R8, !P3 ;  /* 0x00000008591d7207 */ /* 0x000fe20005800000 */
[----:B------:R-:W-:Y:S01]  /*97f0*/  IMAD R8, R105, UR4, RZ ;  /* 0x0000000469087c24 */ /* 0x000fe2000f8e02ff */
[C---:B------:R-:W-:Y:S02]  /*9800*/  SEL R30, R89.reuse, R5, !P3 ;  /* 0x00000005591e7207 */ /* 0x040fe40005800000 */
[----:B0-----:R-:W-:Y:S01]  /*9810*/  LEA R164, P5, R10, R162, 0x1 ;  /* 0x000000a20aa47211 */ /* 0x001fe200078a08ff */
[----:B------:R-:W-:Y:S01]  /*9820*/  IMAD R5, R112, UR4, RZ ;  /* 0x0000000470057c24 */ /* 0x000fe2000f8e02ff */
[-C--:B------:R-:W-:Y:S02]  /*9830*/  LEA.HI.X.SX32 R153, R16, R163.reuse, 0x1, P4 ;  /* 0x000000a310997211 */ /* 0x080fe400020f0eff */
[----:B------:R-:W-:Y:S01]  /*9840*/  LEA.HI.X.SX32 R165, R10, R163, 0x1, P5 ;  /* 0x000000a30aa57211 */ /* 0x000fe200028f0eff */
[----:B------:R-:W0:Y:S01]  /*9850*/  S2R R40, SR_TID.X ;  /* 0x0000000000287919 */ /* 0x000e220000002100 */
[----:B------:R-:W-:-:S02]  /*9860*/  SEL R9, R89, R35, !P3 ;  /* 0x0000002359097207 */ /* 0x000fc40005800000 */
[-C--:B------:R-:W-:Y:S02]  /*9870*/  LEA R142, P4, R12, R162.reuse, 0x1 ;  /* 0x000000a20c8e7211 */ /* 0x080fe400078808ff */
[-C--:B------:R-:W-:Y:S01]  /*9880*/  LEA R150, P5, R4, R162.reuse, 0x1 ;  /* 0x000000a204967211 */ /* 0x080fe200078a08ff */
[----:B------:R-:W-:Y:S01]  /*9890*/  IMAD R9, R9, UR4, RZ ;  /* 0x0000000409097c24 */ /* 0x000fe2000f8e02ff */
[-C--:B------:R-:W-:Y:S02]  /*98a0*/  LEA.HI.X.SX32 R143, R12, R163.reuse, 0x1, P4 ;  /* 0x000000a30c8f7211 */ /* 0x080fe400020f0eff */
[-C--:B------:R-:W-:Y:S02]  /*98b0*/  LEA.HI.X.SX32 R151, R4, R163.reuse, 0x1, P5 ;  /* 0x000000a304977211 */ /* 0x080fe400028f0eff */
[CC--:B------:R-:W-:Y:S02]  /*98c0*/  LEA R146, P4, R8.reuse, R162.reuse, 0x1 ;  /* 0x000000a208927211 */ /* 0x0c0fe400078808ff */
[----:B------:R-:W-:Y:S01]  /*98d0*/  LEA R4, P5, R5, R162, 0x1 ;  /* 0x000000a205047211 */ /* 0x000fe200078a08ff */
[----:B------:R-:W-:Y:S01]  /*98e0*/  IMAD R13, R13, UR4, RZ ;  /* 0x000000040d0d7c24 */ /* 0x000fe2000f8e02ff */
[----:B------:R-:W-:-:S02]  /*98f0*/  LEA.HI.X.SX32 R147, R8, R163, 0x1, P4 ;  /* 0x000000a308937211 */ /* 0x000fc400020f0eff */
[----:B------:R-:W-:Y:S02]  /*9900*/  LEA.HI.X.SX32 R5, R5, R163, 0x1, P5 ;  /* 0x000000a305057211 */ /* 0x000fe400028f0eff */
[----:B------:R-:W-:Y:S02]  /*9910*/  SEL R23, R89, R23, !P3 ;  /* 0x0000001759177207 */ /* 0x000fe40005800000 */
[----:B------:R-:W-:-:S03]  /*9920*/  LEA R8, P5, R9, R162, 0x1 ;  /* 0x000000a209087211 */ /* 0x000fc600078a08ff */
[----:B------:R-:W-:Y:S01]  /*9930*/  IMAD R17, R23, UR4, RZ ;  /* 0x0000000417117c24 */ /* 0x000fe2000f8e02ff */
[----:B------:R-:W-:Y:S02]  /*9940*/  LEA.HI.X.SX32 R9, R9, R163, 0x1, P5 ;  /* 0x000000a309097211 */ /* 0x000fe400028f0eff */
[----:B------:R-:W-:Y:S01]  /*9950*/  LEA R12, P5, R13, R162, 0x1 ;  /* 0x000000a20d0c7211 */ /* 0x000fe200078a08ff */
[----:B------:R-:W-:-:S03]  /*9960*/  IMAD R21, R21, UR4, RZ ;  /* 0x0000000415157c24 */ /* 0x000fc6000f8e02ff */
[----:B------:R-:W-:Y:S02]  /*9970*/  LEA.HI.X.SX32 R13, R13, R163, 0x1, P5 ;  /* 0x000000a30d0d7211 */ /* 0x000fe400028f0eff */
[----:B------:R-:W-:Y:S01]  /*9980*/  LEA R16, P5, R17, R162, 0x1 ;  /* 0x000000a211107211 */ /* 0x000fe200078a08ff */
[----:B------:R-:W-:-:S03]  /*9990*/  IMAD R25, R28, UR4, RZ ;  /* 0x000000041c197c24 */ /* 0x000fc6000f8e02ff */
[-C--:B------:R-:W-:Y:S02]  /*99a0*/  LEA.HI.X.SX32 R17, R17, R163.reuse, 0x1, P5 ;  /* 0x000000a311117211 */ /* 0x080fe400028f0eff */
[-C--:B------:R-:W-:Y:S01]  /*99b0*/  LEA R20, P5, R21, R162.reuse, 0x1 ;  /* 0x000000a215147211 */ /* 0x080fe200078a08ff */
[----:B------:R-:W-:Y:S02]  /*99c0*/  IMAD R23, R27, UR4, RZ ;  /* 0x000000041b177c24 */ /* 0x000fe4000f8e02ff */
[----:B------:R-:W-:Y:S01]  /*99d0*/  IMAD R27, R29, UR4, RZ ;  /* 0x000000041d1b7c24 */ /* 0x000fe2000f8e02ff */
[----:B------:R-:W-:Y:S01]  /*99e0*/  LEA.HI.X.SX32 R21, R21, R163, 0x1, P5 ;  /* 0x000000a315157211 */ /* 0x000fe200028f0eff */
[----:B------:R-:W-:Y:S01]  /*99f0*/  IMAD R29, R30, UR4, RZ ;  /* 0x000000041e1d7c24 */ /* 0x000fe2000f8e02ff */
[----:B------:R-:W-:Y:S02]  /*9a00*/  LEA R24, P5, R25, R162, 0x1 ;  /* 0x000000a219187211 */ /* 0x000fe400078a08ff */
[----:B------:R-:W-:-:S02]  /*9a10*/  SEL R6, R89, R111, !P3 ;  /* 0x0000006f59067207 */ /* 0x000fc40005800000 */
[----:B0-----:R-:W-:Y:S01]  /*9a20*/  SHF.R.U32.HI R40, RZ, 0x6, R40 ;  /* 0x00000006ff287819 */ /* 0x001fe20000011628 */
[----:B------:R-:W-:Y:S01]  /*9a30*/  IMAD R33, R33, UR4, RZ ;  /* 0x0000000421217c24 */ /* 0x000fe2000f8e02ff */
[----:B------:R-:W-:Y:S02]  /*9a40*/  SEL R32, R89, R32, !P3 ;  /* 0x0000002059207207 */ /* 0x000fe40005800000 */
[-C--:B------:R-:W-:Y:S01]  /*9a50*/  LEA.HI.X.SX32 R25, R25, R163.reuse, 0x1, P5 ;  /* 0x000000a319197211 */ /* 0x080fe200028f0eff */
[----:B------:R-:W-:Y:S01]  /*9a60*/  IMAD R6, R6, UR4, RZ ;  /* 0x0000000406067c24 */ /* 0x000fe2000f8e02ff */
[----:B------:R-:W-:Y:S02]  /*9a70*/  LEA R28, P5, R29, R162, 0x1 ;  /* 0x000000a21d1c7211 */ /* 0x000fe400078a08ff */
[----:B------:R-:W-:Y:S02]  /*9a80*/  SEL R7, R89, R38, !P3 ;  /* 0x0000002659077207 */ /* 0x000fe40005800000 */
[----:B------:R-:W-:Y:S01]  /*9a90*/  SGXT.U32 R40, R40, 0x1 ;  /* 0x000000012828781a */ /* 0x000fe20000000000 */
[----:B------:R-:W-:Y:S01]  /*9aa0*/  IMAD R11, R32, UR4, RZ ;  /* 0x00000004200b7c24 */ /* 0x000fe2000f8e02ff */
[----:B------:R-:W-:Y:S01]  /*9ab0*/  LEA.HI.X.SX32 R29, R29, R163, 0x1, P5 ;  /* 0x000000a31d1d7211 */ /* 0x000fe200028f0eff */
[----:B------:R-:W-:Y:S01]  /*9ac0*/  IMAD R7, R7, UR4, RZ ;  /* 0x0000000407077c24 */ /* 0x000fe2000f8e02ff */
[----:B------:R-:W-:-:S02]  /*9ad0*/  LEA R32, P5, R33, R162, 0x1 ;  /* 0x000000a221207211 */ /* 0x000fc400078a08ff */
[----:B------:R-:W-:Y:S02]  /*9ae0*/  LOP3.LUT R36, R40, 0x2, RZ, 0xfc, !PT ;  /* 0x0000000228247812 */ /* 0x000fe400078efcff */
[C---:B------:R-:W-:Y:S02]  /*9af0*/  LEA R148, P4, R6.reuse, R162, 0x1 ;  /* 0x000000a206947211 */ /* 0x040fe400078808ff */
[-C--:B------:R-:W-:Y:S02]  /*9b00*/  LEA.HI.X.SX32 R33, R33, R163.reuse, 0x1, P5 ;  /* 0x000000a321217211 */ /* 0x080fe400028f0eff */
[----:B------:R-:W-:Y:S02]  /*9b10*/  LEA.HI.X.SX32 R149, R6, R163, 0x1, P4 ;  /* 0x000000a306957211 */ /* 0x000fe400020f0eff */
[----:B------:R-:W-:Y:S02]  /*9b20*/  ISETP.LT.AND P5, PT, R36, R2, P0 ;  /* 0x000000022400720c */ /* 0x000fe400007a1270 */
[----:B------:R-:W-:Y:S01]  /*9b30*/  LEA R6, P4, R7, R162, 0x1 ;  /* 0x000000a207067211 */ /* 0x000fe200078808ff */
[----:B------:R-:W-:Y:S01]  /*9b40*/  IMAD R15, R15, UR4, RZ ;  /* 0x000000040f0f7c24 */ /* 0x000fe2000f8e02ff */
[----:B------:R-:W-:-:S02]  /*9b50*/  PRMT R51, RZ, 0x7610, R51 ;  /* 0x00007610ff337816 */ /* 0x000fc40000000033 */
[----:B------:R-:W-:Y:S02]  /*9b60*/  LEA.HI.X.SX32 R7, R7, R163, 0x1, P4 ;  /* 0x000000a307077211 */ /* 0x000fe400020f0eff */
[----:B------:R-:W-:Y:S01]  /*9b70*/  LEA R10, P4, R11, R162, 0x1 ;  /* 0x000000a20b0a7211 */ /* 0x000fe200078808ff */
[----:B------:R-:W-:-:S03]  /*9b80*/  IMAD R19, R19, UR4, RZ ;  /* 0x0000000413137c24 */ /* 0x000fc6000f8e02ff */
[----:B------:R-:W-:Y:S02]  /*9b90*/  LEA.HI.X.SX32 R11, R11, R163, 0x1, P4 ;  /* 0x000000a30b0b7211 */ /* 0x000fe400020f0eff */
[----:B------:R-:W-:-:S04]  /*9ba0*/  LEA R14, P4, R15, R162, 0x1 ;  /* 0x000000a20f0e7211 */ /* 0x000fc800078808ff */
[----:B------:R-:W-:Y:S02]  /*9bb0*/  LEA.HI.X.SX32 R15, R15, R163, 0x1, P4 ;  /* 0x000000a30f0f7211 */ /* 0x000fe400020f0eff */
[----:B------:R-:W-:-:S04]  /*9bc0*/  LEA R18, P4, R19, R162, 0x1 ;  /* 0x000000a213127211 */ /* 0x000fc800078808ff */
[----:B------:R-:W-:Y:S02]  /*9bd0*/  LEA.HI.X.SX32 R19, R19, R163, 0x1, P4 ;  /* 0x000000a313137211 */ /* 0x000fe400020f0eff */
[-C--:B------:R-:W-:Y:S01]  /*9be0*/  LEA R22, P4, R23, R162.reuse, 0x1 ;  /* 0x000000a217167211 */ /* 0x080fe200078808ff */
[----:B------:R-:W-:Y:S01]  /*9bf0*/  IMAD R31, R31, UR4, RZ ;  /* 0x000000041f1f7c24 */ /* 0x000fe2000f8e02ff */
[----:B------:R-:W-:Y:S02]  /*9c00*/  SEL R35, R89, R101, !P3 ;  /* 0x0000006559237207 */ /* 0x000fe40005800000 */
[----:B------:R-:W-:Y:S02]  /*9c10*/  LEA.HI.X.SX32 R23, R23, R163, 0x1, P4 ;  /* 0x000000a317177211 */ /* 0x000fe400020f0eff */
[----:B------:R-:W-:Y:S01]  /*9c20*/  LEA R26, P4, R27, R162, 0x1 ;  /* 0x000000a21b1a7211 */ /* 0x000fe200078808ff */
[----:B------:R-:W-:-:S03]  /*9c30*/  IMAD R35, R35, UR4, RZ ;  /* 0x0000000423237c24 */ /* 0x000fc6000f8e02ff */
[----:B------:R-:W-:Y:S02]  /*9c40*/  LEA.HI.X.SX32 R27, R27, R163, 0x1, P4 ;  /* 0x000000a31b1b7211 */ /* 0x000fe400020f0eff */
[-C--:B------:R-:W-:Y:S01]  /*9c50*/  LEA R30, P4, R31, R162.reuse, 0x1 ;  /* 0x000000a21f1e7211 */ /* 0x080fe200078808ff */
[----:B------:R-:W-:Y:S01]  /*9c60*/  IMAD R37, R37, UR4, RZ ;  /* 0x0000000425257c24 */ /* 0x000fe2000f8e02ff */
[----:B------:R-:W-:Y:S02]  /*9c70*/  SEL R39, R89, R103, !P3 ;  /* 0x0000006759277207 */ /* 0x000fe40005800000 */
[-C--:B------:R-:W-:Y:S02]  /*9c80*/  LEA.HI.X.SX32 R31, R31, R163.reuse, 0x1, P4 ;  /* 0x000000a31f1f7211 */ /* 0x080fe400020f0eff */
[----:B------:R-:W-:Y:S01]  /*9c90*/  LEA R34, P4, R35, R162, 0x1 ;  /* 0x000000a223227211 */ /* 0x000fe200078808ff */
[----:B------:R-:W-:Y:S01]  /*9ca0*/  IMAD R39, R39, UR4, RZ ;  /* 0x0000000427277c24 */ /* 0x000fe2000f8e02ff */
[----:B------:R-:W-:Y:S02]  /*9cb0*/  STL.64 [R1+0xb8], R76 ;  /* 0x0000b84c01007387 */ /* 0x000fe40000100a00 */
[----:B------:R-:W-:-:S02]  /*9cc0*/  LEA.HI.X.SX32 R35, R35, R163, 0x1, P4 ;  /* 0x000000a323237211 */ /* 0x000fc400020f0eff */
[CC--:B------:R-:W-:Y:S01]  /*9cd0*/  LEA R36, P4, R37.reuse, R162.reuse, 0x1 ;  /* 0x000000a225247211 */ /* 0x0c0fe200078808ff */
[----:B------:R-:W-:Y:S03]  /*9ce0*/  STL.64 [R1+0xb0], R144 ;  /* 0x0000b09001007387 */ /* 0x000fe60000100a00 */
[----:B------:R-:W-:Y:S01]  /*9cf0*/  LEA.HI.X.SX32 R37, R37, R163, 0x1, P4 ;  /* 0x000000a325257211 */ /* 0x000fe200020f0eff */
[----:B------:R-:W-:Y:S01]  /*9d00*/  STL [R1+0x7fc], R145 ;  /* 0x0007fc9101007387 */ /* 0x000fe20000100800 */
[----:B------:R-:W-:-:S03]  /*9d10*/  LEA R38, P4, R39, R162, 0x1 ;  /* 0x000000a227267211 */ /* 0x000fc600078808ff */
[----:B------:R-:W-:Y:S04]  /*9d20*/  STL.64 [R1+0xa8], R152 ;  /* 0x0000a89801007387 */ /* 0x000fe80000100a00 */
[----:B------:R0:W-:Y:S01]  /*9d30*/  STL.64 [R1+0x98], R74 ;  /* 0x0000984a01007387 */ /* 0x0001e20000100a00 */
[----:B------:R-:W-:-:S03]  /*9d40*/  LEA.HI.X.SX32 R39, R39, R163, 0x1, P4 ;  /* 0x000000a327277211 */ /* 0x000fc600020f0eff */
[----:B------:R-:W-:Y:S01]  /*9d50*/  STL.64 [R1+0x90], R142 ;  /* 0x0000908e01007387 */ /* 0x000fe20000100a00 */
[----:B------:R-:W-:-:S03]  /*9d60*/  ISETP.GE.AND P4, PT, R136, RZ, PT ;  /* 0x000000ff8800720c */ /* 0x000fc60003f86270 */
[----:B------:R-:W-:Y:S01]  /*9d70*/  STL.64 [R1+0x78], R164 ;  /* 0x000078a401007387 */ /* 0x000fe20000100a00 */
[----:B------:R-:W-:-:S03]  /*9d80*/  ISETP.GE.AND P6, PT, R157, RZ, PT ;  /* 0x000000ff9d00720c */ /* 0x000fc60003fc6270 */
[----:B------:R-:W-:Y:S04]  /*9d90*/  STL.64 [R1+0x58], R146 ;  /* 0x0000589201007387 */ /* 0x000fe80000100a00 */
[----:B------:R-:W-:Y:S04]  /*9da0*/  STL.64 [R1+0x38], R150 ;  /* 0x0000389601007387 */ /* 0x000fe80000100a00 */
[----:B------:R-:W-:Y:S04]  /*9db0*/  STL.64 [R1+0x18], R148 ;  /* 0x0000189401007387 */ /* 0x000fe80000100a00 */
[----:B------:R-:W3:Y:S04]  /*9dc0*/  LDL.LU R136, [R1+0x804] ;  /* 0x0008040001887983 */ /* 0x000ee80000300800 */
[----:B------:R-:W4:Y:S04]  /*9dd0*/  LDL.LU R157, [R1+0x800] ;  /* 0x00080000019d7983 */ /* 0x000f280000300800 */
[----:B--2---:R4:W2:Y:S01]  /*9de0*/  @P5 LDG.E.U16 R51, desc[UR20][R92.64] ;  /* 0x000000145c335981 */ /* 0x0048a2000c1e1500 */
[--C-:B------:R-:W-:Y:S01]  /*9df0*/  IMAD.MOV.U32 R84, RZ, RZ, R78.reuse ;  /* 0x000000ffff547224 */ /* 0x100fe200078e004e */
[C---:B------:R-:W-:Y:S01]  /*9e00*/  LOP3.LUT R79, R40.reuse, 0x4, RZ, 0xfc, !PT ;  /* 0x00000004284f7812 */ /* 0x040fe200078efcff */
[----:B------:R-:W-:Y:S01]  /*9e10*/  IMAD.MOV.U32 R84, RZ, RZ, R78 ;  /* 0x000000ffff547224 */ /* 0x000fe200078e004e */
[----:B------:R-:W-:Y:S01]  /*9e20*/  LOP3.LUT R78, R40, 0x6, RZ, 0xfc, !PT ;  /* 0x00000006284e7812 */ /* 0x000fe200078efcff */
[----:B------:R-:W-:Y:S01]  /*9e30*/  IMAD.MOV.U32 R91, RZ, RZ, R65 ;  /* 0x000000ffff5b7224 */ /* 0x000fe200078e0041 */
[----:B------:R-:W-:-:S03]  /*9e40*/  ISETP.LT.AND P5, PT, R79, R2, P0 ;  /* 0x000000024f00720c */ /* 0x000fc600007a1270 */
[----:B------:R-:W-:Y:S01]  /*9e50*/  @!P4 IMAD.MOV R91, RZ, RZ, -R91 ;  /* 0x000000ffff5bc224 */ /* 0x000fe200078e0a5b */
[----:B------:R-:W-:Y:S02]  /*9e60*/  ISETP.LT.AND P4, PT, R78, R2, P0 ;  /* 0x000000024e00720c */ /* 0x000fe40000781270 */
[C---:B------:R-:W-:Y:S02]  /*9e70*/  SEL R97, R89.reuse, R118, !P3 ;  /* 0x0000007659617207 */ /* 0x040fe40005800000 */
[C---:B------:R-:W-:Y:S02]  /*9e80*/  SEL R99, R89.reuse, R116, !P3 ;  /* 0x0000007459637207 */ /* 0x040fe40005800000 */
[C---:B------:R-:W-:Y:S02]  /*9e90*/  SEL R101, R89.reuse, R114, !P3 ;  /* 0x0000007259657207 */ /* 0x040fe40005800000 */
[C---:B------:R-:W-:Y:S02]  /*9ea0*/  SEL R103, R89.reuse, R73, !P3 ;  /* 0x0000004959677207 */ /* 0x040fe40005800000 */
[----:B------:R-:W-:-:S02]  /*9eb0*/  SEL R105, R89, R71, !P3 ;  /* 0x0000004759697207 */ /* 0x000fc40005800000 */
[C---:B------:R-:W-:Y:S02]  /*9ec0*/  SEL R111, R89.reuse, R69, !P3 ;  /* 0x00000045596f7207 */ /* 0x040fe40005800000 */
[C---:B------:R-:W-:Y:S02]  /*9ed0*/  SEL R112, R89.reuse, R67, !P3 ;  /* 0x0000004359707207 */ /* 0x040fe40005800000 */
[C---:B------:R-:W-:Y:S01]  /*9ee0*/  SEL R40, R89.reuse, R134, !P3 ;  /* 0x0000008659287207 */ /* 0x040fe20005800000 */
[----:B------:R-:W-:Y:S01]  /*9ef0*/  IMAD.MOV.U32 R134, RZ, RZ, R74 ;  /* 0x000000ffff867224 */ /* 0x000fe200078e004a */
[C---:B------:R-:W-:Y:S01]  /*9f00*/  SEL R67, R89.reuse, R42, !P3 ;  /* 0x0000002a59437207 */ /* 0x040fe20005800000 */
[----:B------:R-:W-:Y:S01]  /*9f10*/  IMAD.MOV.U32 R42, RZ, RZ, R106 ;  /* 0x000000ffff2a7224 */ /* 0x000fe200078e006a */
[C---:B------:R-:W-:Y:S02]  /*9f20*/  SEL R114, R89.reuse, R41, !P3 ;  /* 0x0000002959727207 */ /* 0x040fe40005800000 */
[C---:B0-----:R-:W-:Y:S01]  /*9f30*/  SEL R74, R89.reuse, R132, !P3 ;  /* 0x00000084594a7207 */ /* 0x041fe20005800000 */
[----:B------:R-:W-:Y:S01]  /*9f40*/  IMAD.MOV.U32 R132, RZ, RZ, R76 ;  /* 0x000000ffff847224 */ /* 0x000fe200078e004c */
[C---:B------:R-:W-:Y:S01]  /*9f50*/  SEL R106, R89.reuse, R45, !P3 ;  /* 0x0000002d596a7207 */ /* 0x040fe20005800000 */
        /* <DEDUP_REMOVED lines=9> */
[----:B----4-:R-:W-:Y:S01]  /*9ff0*/  SEL R93, R89, R157, !P3 ;  /* 0x0000009d595d7207 */ /* 0x010fe20005800000 */
[----:B--2---:R0:W-:Y:S02]  /*a000*/  STL [R1+0x160], R51 ;  /* 0x0001603301007387 */ /* 0x0041e40000100800 */
[----:B0-----:R-:W0:Y:S02]  /*a010*/  S2R R51, SR_TID.X ;  /* 0x0000000000337919 */ /* 0x001e240000002100 */
[----:B------:R-:W-:Y:S04]  /*a020*/  STL [R1+0x500], R2 ;  /* 0x0005000201007387 */ /* 0x000fe80000100800 */
[----:B------:R-:W-:Y:S04]  /*a030*/  STL [R1+0x658], R2 ;  /* 0x0006580201007387 */ /* 0x000fe80000100800 */
[----:B------:R1:W-:Y:S04]  /*a040*/  STL [R1+0x724], R93 ;  /* 0x0007245d01007387 */ /* 0x0003e80000100800 */
[----:B-1----:R-:W2:Y:S01]  /*a050*/  LDL.LU R93, [R1+0x104] ;  /* 0x00010400015d7983 */ /* 0x002ea20000300800 */
[----:B0-----:R-:W-:-:S04]  /*a060*/  LOP3.LUT R51, R51, 0x3f, RZ, 0xc0, !PT ;  /* 0x0000003f33337812 */ /* 0x001fc800078ec0ff */
[----:B------:R-:W-:Y:S02]  /*a070*/  ISETP.LT.AND P0, PT, R51, R2, P0 ;  /* 0x000000023300720c */ /* 0x000fe40000701270 */
[C---:B------:R-:W-:Y:S01]  /*a080*/  SEL R51, R89.reuse, R135, !P3 ;  /* 0x0000008759337207 */ /* 0x040fe20005800000 */
[----:B------:R-:W-:Y:S01]  /*a090*/  IMAD.MOV.U32 R135, RZ, RZ, R75 ;  /* 0x000000ffff877224 */ /* 0x000fe200078e004b */
[C---:B------:R-:W-:Y:S01]  /*a0a0*/  SEL R75, R89.reuse, R131, !P3 ;  /* 0x00000083594b7207 */ /* 0x040fe20005800000 */
[----:B------:R-:W-:Y:S01]  /*a0b0*/  IMAD.MOV.U32 R131, RZ, RZ, R95 ;  /* 0x000000ffff837224 */ /* 0x000fe200078e005f */
[----:B------:R-:W-:-:S05]  /*a0c0*/  SEL R95, R89, R120, !P3 ;  /* 0x00000078595f7207 */ /* 0x000fca0005800000 */
[----:B------:R0:W-:Y:S04]  /*a0d0*/  STL [R1+0x728], R95 ;  /* 0x0007285f01007387 */ /* 0x0001e80000100800 */
[----:B0-----:R-:W4:Y:S04]  /*a0e0*/  LDL.LU R95, [R1+0x120] ;  /* 0x00012000015f7983 */ /* 0x001f280000300800 */
[----:B------:R0:W-:Y:S04]  /*a0f0*/  STL [R1+0x72c], R97 ;  /* 0x00072c6101007387 */ /* 0x0001e80000100800 */
[----:B0-----:R-:W3:Y:S04]  /*a100*/  LDL.LU R97, [R1+0x124] ;  /* 0x0001240001617983 */ /* 0x001ee80000300800 */
        /* <DEDUP_REMOVED lines=14> */
[----:B------:R-:W3:Y:S01]  /*a1f0*/  LDL.64 R154, [R1+0x188] ;  /* 0x00018800019a7983 */ /* 0x000ee20000100a00 */
[----:B------:R-:W-:-:S02]  /*a200*/  SEL R129, R89, R129, !P3 ;  /* 0x0000008159817207 */ /* 0x000fc40005800000 */
[C---:B------:R-:W-:Y:S02]  /*a210*/  SEL R128, R89.reuse, R128, !P3 ;  /* 0x0000008059807207 */ /* 0x040fe40005800000 */
[C---:B------:R-:W-:Y:S02]  /*a220*/  SEL R125, R89.reuse, R125, !P3 ;  /* 0x0000007d597d7207 */ /* 0x040fe40005800000 */
[C---:B------:R-:W-:Y:S02]  /*a230*/  SEL R124, R89.reuse, R124, !P3 ;  /* 0x0000007c597c7207 */ /* 0x040fe40005800000 */
[C---:B------:R-:W-:Y:S01]  /*a240*/  SEL R102, R89.reuse, R47, !P3 ;  /* 0x0000002f59667207 */ /* 0x040fe20005800000 */
[----:B------:R-:W-:Y:S01]  /*a250*/  IMAD R47, R74, UR4, RZ ;  /* 0x000000044a2f7c24 */ /* 0x000fe2000f8e02ff */
[C---:B------:R-:W-:Y:S01]  /*a260*/  SEL R121, R89.reuse, R121, !P3 ;  /* 0x0000007959797207 */ /* 0x040fe20005800000 */
[----:B------:R-:W-:Y:S01]  /*a270*/  IMAD.MOV.U32 R74, RZ, RZ, R42 ;  /* 0x000000ffff4a7224 */ /* 0x000fe200078e002a */
[C---:B------:R-:W-:Y:S01]  /*a280*/  SEL R108, R89.reuse, R50, !P3 ;  /* 0x00000032596c7207 */ /* 0x040fe20005800000 */
[----:B------:R-:W-:Y:S01]  /*a290*/  IMAD R50, R40, UR4, RZ ;  /* 0x0000000428327c24 */ /* 0x000fe2000f8e02ff */
[----:B------:R-:W-:Y:S01]  /*a2a0*/  SEL R119, R89, R119, !P3 ;  /* 0x0000007759777207 */ /* 0x000fe20005800000 */
[----:B------:R-:W-:Y:S01]  /*a2b0*/  IMAD R40, R129, UR4, RZ ;  /* 0x0000000481287c24 */ /* 0x000fe2000f8e02ff */
[C---:B------:R-:W-:Y:S01]  /*a2c0*/  SEL R92, R89.reuse, R63, !P3 ;  /* 0x0000003f595c7207 */ /* 0x040fe20005800000 */
[----:B------:R-:W-:Y:S01]  /*a2d0*/  IMAD.MOV.U32 R63, RZ, RZ, R45 ;  /* 0x000000ffff3f7224 */ /* 0x000fe200078e002d */
[C---:B------:R-:W-:Y:S01]  /*a2e0*/  SEL R100, R89.reuse, R49, !P3 ;  /* 0x0000003159647207 */ /* 0x040fe20005800000 */
[----:B------:R-:W-:Y:S01]  /*a2f0*/  IMAD R42, R128, UR4, RZ ;  /* 0x00000004802a7c24 */ /* 0x000fe2000f8e02ff */
[----:B------:R-:W-:Y:S01]  /*a300*/  SEL R78, R89, R52, !P3 ;  /* 0x00000034594e7207 */ /* 0x000fe20005800000 */
[----:B------:R-:W3:Y:S01]  /*a310*/  LDL.64 R128, [R1+0x180] ;  /* 0x0001800001807983 */ /* 0x000ee20000100a00 */
[----:B------:R-:W-:Y:S01]  /*a320*/  IMAD R45, R125, UR4, RZ ;  /* 0x000000047d2d7c24 */ /* 0x000fe2000f8e02ff */
[----:B------:R-:W-:Y:S01]  /*a330*/  SEL R98, R89, R53, !P3 ;  /* 0x0000003559627207 */ /* 0x000fe20005800000 */
[----:B------:R-:W-:Y:S01]  /*a340*/  IMAD R52, R51, UR4, RZ ;  /* 0x0000000433347c24 */ /* 0x000fe2000f8e02ff */
[----:B------:R-:W3:Y:S01]  /*a350*/  LDL.LU R125, [R1+0xc4] ;  /* 0x0000c400017d7983 */ /* 0x000ee20000300800 */
[----:B------:R-:W-:-:S02]  /*a360*/  IMAD R49, R124, UR4, RZ ;  /* 0x000000047c317c24 */ /* 0x000fc4000f8e02ff */
[----:B------:R-:W-:Y:S01]  /*a370*/  IMAD R51, R121, UR4, RZ ;  /* 0x0000000479337c24 */ /* 0x000fe2000f8e02ff */
[----:B------:R-:W3:Y:S01]  /*a380*/  LDL.LU R124, [R1+0xe0] ;  /* 0x0000e000017c7983 */ /* 0x000ee20000300800 */
[----:B------:R-:W-:Y:S01]  /*a390*/  IMAD R53, R119, UR4, RZ ;  /* 0x0000000477357c24 */ /* 0x000fe2000f8e02ff */
[----:B------:R-:W-:Y:S02]  /*a3a0*/  PRMT R86, RZ, 0x7610, R86 ;  /* 0x00007610ff567816 */ /* 0x000fe40000000056 */
[----:B------:R-:W3:Y:S04]  /*a3b0*/  LDL.LU R121, [R1+0xe4] ;  /* 0x0000e40001797983 */ /* 0x000ee80000300800 */
[----:B------:R-:W3:Y:S01]  /*a3c0*/  LDL.LU R119, [R1+0x100] ;  /* 0x0001000001777983 */ /* 0x000ee20000300800 */
[----:B------:R-:W-:-:S02]  /*a3d0*/  SEL R116, R89, R43, !P3 ;  /* 0x0000002b59747207 */ /* 0x000fc40005800000 */
[C---:B------:R-:W-:Y:S02]  /*a3e0*/  SEL R126, R89.reuse, R126, !P3 ;  /* 0x0000007e597e7207 */ /* 0x040fe40005800000 */
[C---:B------:R-:W-:Y:S02]  /*a3f0*/  SEL R127, R89.reuse, R127, !P3 ;  /* 0x0000007f597f7207 */ /* 0x040fe40005800000 */
[C---:B------:R-:W-:Y:S02]  /*a400*/  SEL R73, R89.reuse, R46, !P3 ;  /* 0x0000002e59497207 */ /* 0x040fe40005800000 */
[C---:B------:R-:W-:Y:S02]  /*a410*/  SEL R65, R89.reuse, R133, !P3 ;  /* 0x0000008559417207 */ /* 0x040fe40005800000 */
[C---:B------:R-:W-:Y:S01]  /*a420*/  SEL R69, R89.reuse, R88, !P3 ;  /* 0x0000005859457207 */ /* 0x040fe20005800000 */
[----:B------:R-:W-:Y:S01]  /*a430*/  IMAD.MOV.U32 R90, RZ, RZ, R64 ;  /* 0x000000ffff5a7224 */ /* 0x000fe200078e0040 */
[----:B--2---:R-:W2:Y:S04]  /*a440*/  @P0 LDG.E.U16 R93, desc[UR20][R164.64] ;  /* 0x00000014a45d0981 */ /* 0x004ea8000c1e1500 */
[----:B----4-:R-:W4:Y:S01]  /*a450*/  @P0 LDG.E.U16 R95, desc[UR20][R134.64] ;  /* 0x00000014865f0981 */ /* 0x010f22000c1e1500 */
[----:B------:R-:W-:-:S02]  /*a460*/  SEL R71, R89, R44, !P3 ;  /* 0x0000002c59477207 */ /* 0x000fc40005800000 */
[C---:B------:R-:W-:Y:S02]  /*a470*/  SEL R79, R89.reuse, R54, !P3 ;  /* 0x00000036594f7207 */ /* 0x040fe40005800000 */
[C---:B------:R-:W-:Y:S02]  /*a480*/  SEL R117, R89.reuse, R117, !P3 ;  /* 0x0000007559757207 */ /* 0x040fe40005800000 */
[C---:B------:R-:W-:Y:S02]  /*a490*/  SEL R87, R89.reuse, R87, !P3 ;  /* 0x0000005759577207 */ /* 0x040fe40005800000 */
[C---:B------:R-:W-:Y:S02]  /*a4a0*/  SEL R96, R89.reuse, R55, !P3 ;  /* 0x0000003759607207 */ /* 0x040fe40005800000 */
[C---:B------:R-:W-:Y:S02]  /*a4b0*/  SEL R70, R89.reuse, R70, !P3 ;  /* 0x0000004659467207 */ /* 0x040fe40005800000 */
[----:B------:R-:W-:-:S02]  /*a4c0*/  SEL R115, R89, R115, !P3 ;  /* 0x0000007359737207 */ /* 0x000fc40005800000 */
[C---:B------:R-:W-:Y:S02]  /*a4d0*/  SEL R66, R89.reuse, R66, !P3 ;  /* 0x0000004259427207 */ /* 0x040fe40005800000 */
[C---:B------:R-:W-:Y:S02]  /*a4e0*/  SEL R72, R89.reuse, R72, !P3 ;  /* 0x0000004859487207 */ /* 0x040fe40005800000 */
[----:B------:R-:W-:Y:S02]  /*a4f0*/  SEL R68, R89, R68, !P3 ;  /* 0x0000004459447207 */ /* 0x000fe40005800000 */
[----:B------:R-:W-:Y:S02]  /*a500*/  PRMT R161, RZ, 0x7610, R161 ;  /* 0x00007610ffa17816 */ /* 0x000fe400000000a1 */
[----:B------:R-:W-:Y:S01]  /*a510*/  PRMT R160, RZ, 0x7610, R160 ;  /* 0x00007610ffa07816 */ /* 0x000fe200000000a0 */
[----:B------:R-:W-:Y:S01]  /*a520*/  IMAD R85, R85, UR4, RZ ;  /* 0x0000000455557c24 */ /* 0x000fe2000f8e02ff */
[----:B------:R-:W-:Y:S01]  /*a530*/  PRMT R159, RZ, 0x7610, R159 ;  /* 0x00007610ff9f7816 */ /* 0x000fe2000000009f */
[----:B---3--:R-:W3:Y:S04]  /*a540*/  @P0 LDG.E.U16 R103, desc[UR20][R58.64] ;  /* 0x000000143a670981 */ /* 0x008ee8000c1e1500 */
[----:B------:R-:W2:Y:S01]  /*a550*/  @P5 LDG.E.U16 R86, desc[UR20][R154.64] ;  /* 0x000000149a565981 */ /* 0x000ea2000c1e1500 */
[----:B------:R-:W-:-:S02]  /*a560*/  IMAD.MOV.U32 R43, RZ, RZ, R107 ;  /* 0x000000ffff2b7224 */ /* 0x000fc400078e006b */
[----:B------:R-:W-:Y:S02]  /*a570*/  IMAD R46, R75, UR4, RZ ;  /* 0x000000044b2e7c24 */ /* 0x000fe4000f8e02ff */
[----:B------:R-:W-:Y:S02]  /*a580*/  IMAD R41, R127, UR4, RZ ;  /* 0x000000047f297c24 */ /* 0x000fe4000f8e02ff */
[----:B------:R-:W-:Y:S01]  /*a590*/  IMAD.MOV.U32 R133, RZ, RZ, R77 ;  /* 0x000000ffff857224 */ /* 0x000fe200078e004d */
[C---:B------:R-:W-:Y:S01]  /*a5a0*/  SEL R88, R89.reuse, R61, !P3 ;  /* 0x0000003d59587207 */ /* 0x040fe20005800000 */
[----:B------:R-:W-:Y:S01]  /*a5b0*/  IMAD.MOV.U32 R75, RZ, RZ, R43 ;  /* 0x000000ffff4b7224 */ /* 0x000fe200078e002b */
[----:B------:R-:W-:Y:S01]  /*a5c0*/  SEL R64, R89, R136, !P3 ;  /* 0x0000008859407207 */ /* 0x000fe20005800000 */
[----:B------:R-:W-:Y:S01]  /*a5d0*/  IMAD R43, R126, UR4, RZ ;  /* 0x000000047e2b7c24 */ /* 0x000fe2000f8e02ff */
[----:B------:R-:W3:Y:S04]  /*a5e0*/  @P0 LDG.E.U16 R97, desc[UR20][R132.64] ;  /* 0x0000001484610981 */ /* 0x000ee8000c1e1500 */
[----:B------:R-:W3:Y:S04]  /*a5f0*/  LDL.LU R126, [R1+0xc0] ;  /* 0x0000c000017e7983 */ /* 0x000ee80000300800 */
[----:B------:R-:W3:Y:S04]  /*a600*/  LDL.LU R127, [R1+0xa4] ;  /* 0x0000a400017f7983 */ /* 0x000ee80000300800 */
[----:B------:R-:W3:Y:S01]  /*a610*/  @P4 LDG.E.U16 R114, desc[UR20][R128.64] ;  /* 0x0000001480724981 */ /* 0x000ee2000c1e1500 */
[----:B------:R-:W-:Y:S01]  /*a620*/  IMAD.MOV.U32 R61, RZ, RZ, R131 ;  /* 0x000000ffff3d7224 */ /* 0x000fe200078e0083 */
[----:B------:R-:W-:-:S02]  /*a630*/  PRMT R109, RZ, 0x7610, R109 ;  /* 0x00007610ff6d7816 */ /* 0x000fc4000000006d */
[----:B------:R-:W-:Y:S02]  /*a640*/  PRMT R122, RZ, 0x7610, R122 ;  /* 0x00007610ff7a7816 */ /* 0x000fe4000000007a */
[----:B------:R-:W-:Y:S01]  /*a650*/  PRMT R123, RZ, 0x7610, R123 ;  /* 0x00007610ff7b7816 */ /* 0x000fe2000000007b */
[----:B------:R-:W3:Y:S04]  /*a660*/  @P0 LDG.E.U16 R124, desc[UR20][R148.64] ;  /* 0x00000014947c0981 */ /* 0x000ee8000c1e1500 */
[----:B------:R-:W3:Y:S04]  /*a670*/  LDL.LU R128, [R1+0xa0] ;  /* 0x0000a00001807983 */ /* 0x000ee80000300800 */
[----:B------:R-:W3:Y:S04]  /*a680*/  LDL.LU R129, [R1+0x84] ;  /* 0x0000840001817983 */ /* 0x000ee80000300800 */
[----:B------:R-:W3:Y:S04]  /*a690*/  @P0 LDG.E.U16 R119, desc[UR20][R146.64] ;  /* 0x0000001492770981 */ /* 0x000ee8000c1e1500 */
[----:B------:R-:W3:Y:S04]  /*a6a0*/  LDL.LU R118, [R1+0x80] ;  /* 0x0000800001767983 */ /* 0x000ee80000300800 */
[----:B------:R-:W3:Y:S04]  /*a6b0*/  @P0 LDG.E.U16 R121, desc[UR20][R150.64] ;  /* 0x0000001496790981 */ /* 0x000ee8000c1e1500 */
[----:B------:R-:W3:Y:S04]  /*a6c0*/  LDL R145, [R1+0x284] ;  /* 0x0002840001917983 */ /* 0x000ee80000100800 */
[----:B------:R-:W3:Y:S04]  /*a6d0*/  LDL R104, [R1+0x260] ;  /* 0x0002600001687983 */ /* 0x000ee80000100800 */
[----:B------:R-:W3:Y:S04]  /*a6e0*/  LDL.64 R164, [R1+0x170] ;  /* 0x0001700001a47983 */ /* 0x000ee80000100a00 */
[----:B------:R-:W3:Y:S04]  /*a6f0*/  LDL R107, [R1+0x298] ;  /* 0x00029800016b7983 */ /* 0x000ee80000100800 */
[----:B------:R-:W3:Y:S04]  /*a700*/  LDL.64 R146, [R1+0x150] ;  /* 0x0001500001927983 */ /* 0x000ee80000100a00 */
[----:B------:R-:W3:Y:S04]  /*a710*/  LDL.64 R150, [R1+0x130] ;  /* 0x0001300001967983 */ /* 0x000ee80000100a00 */
[----:B------:R-:W3:Y:S04]  /*a720*/  LDL.64 R148, [R1+0x110] ;  /* 0x0001100001947983 */ /* 0x000ee80000100a00 */
[----:B------:R-:W3:Y:S04]  /*a730*/  LDL.LU R120, [R1+0x64] ;  /* 0x0000640001787983 */ /* 0x000ee80000300800 */
[----:B------:R-:W3:Y:S04]  /*a740*/  LDL.LU R131, [R1+0x60] ;  /* 0x0000600001837983 */ /* 0x000ee80000300800 */
[----:B------:R-:W3:Y:S04]  /*a750*/  LDL.LU R132, [R1+0x44] ;  /* 0x0000440001847983 */ /* 0x000ee80000300800 */
[----:B------:R-:W3:Y:S04]  /*a760*/  LDL.LU R133, [R1+0x40] ;  /* 0x0000400001857983 */ /* 0x000ee80000300800 */
[----:B------:R-:W3:Y:S01]  /*a770*/  LDL.LU R134, [R1+0x24] ;  /* 0x0000240001867983 */ /* 0x000ee20000300800 */
[----:B------:R-:W-:Y:S01]  /*a780*/  IMAD R64, R64, UR4, RZ ;  /* 0x0000000440407c24 */ /* 0x000fe2000f8e02ff */
[----:B------:R-:W-:Y:S01]  /*a790*/  SEL R77, R89, R48, !P3 ;  /* 0x00000030594d7207 */ /* 0x000fe20005800000 */
[----:B------:R-:W-:Y:S01]  /*a7a0*/  IMAD.MOV.U32 R44, RZ, RZ, R82 ;  /* 0x000000ffff2c7224 */ /* 0x000fe200078e0052 */
[----:B------:R-:W3:Y:S01]  /*a7b0*/  @P0 LDG.E.U16 R112, desc[UR20][R74.64] ;  /* 0x000000144a700981 */ /* 0x000ee2000c1e1500 */
[----:B------:R-:W-:-:S02]  /*a7c0*/  IMAD.MOV.U32 R54, RZ, RZ, R80 ;  /* 0x000000ffff367224 */ /* 0x000fc400078e0050 */
[----:B------:R-:W-:Y:S01]  /*a7d0*/  IMAD R117, R117, UR4, RZ ;  /* 0x0000000475757c24 */ /* 0x000fe2000f8e02ff */
[----:B------:R-:W3:Y:S01]  /*a7e0*/  @P0 LDG.E.U16 R161, desc[UR20][R32.64] ;  /* 0x0000001420a10981 */ /* 0x000ee2000c1e1500 */
[----:B------:R-:W-:Y:S02]  /*a7f0*/  IMAD.MOV.U32 R55, RZ, RZ, R81 ;  /* 0x000000ffff377224 */ /* 0x000fe400078e0051 */
[----:B------:R-:W-:Y:S01]  /*a800*/  IMAD R87, R87, UR4, RZ ;  /* 0x0000000457577c24 */ /* 0x000fe2000f8e02ff */
[----:B------:R-:W3:Y:S01]  /*a810*/  @P0 LDG.E.U16 R160, desc[UR20][R34.64] ;  /* 0x0000001422a00981 */ /* 0x000ee2000c1e1500 */
[----:B------:R-:W-:Y:S02]  /*a820*/  IMAD R70, R70, UR4, RZ ;  /* 0x0000000446467c24 */ /* 0x000fe4000f8e02ff */
[----:B------:R-:W-:Y:S01]  /*a830*/  IMAD R115, R115, UR4, RZ ;  /* 0x0000000473737c24 */ /* 0x000fe2000f8e02ff */
[----:B------:R-:W3:Y:S01]  /*a840*/  @P0 LDG.E.U16 R159, desc[UR20][R36.64] ;  /* 0x00000014249f0981 */ /* 0x000ee2000c1e1500 */
[----:B------:R-:W-:-:S02]  /*a850*/  IMAD R72, R72, UR4, RZ ;  /* 0x0000000448487c24 */ /* 0x000fc4000f8e02ff */
[----:B------:R-:W-:Y:S01]  /*a860*/  IMAD R69, R69, UR4, RZ ;  /* 0x0000000445457c24 */ /* 0x000fe2000f8e02ff */
[----:B------:R-:W-:Y:S01]  /*a870*/  PRMT R113, RZ, 0x7610, R113 ;  /* 0x00007610ff717816 */ /* 0x000fe20000000071 */
[----:B------:R-:W-:Y:S01]  /*a880*/  IMAD R73, R73, UR4, RZ ;  /* 0x0000000449497c24 */ /* 0x000fe2000f8e02ff */
[----:B------:R-:W-:Y:S01]  /*a890*/  PRMT R110, RZ, 0x7610, R110 ;  /* 0x00007610ff6e7816 */ /* 0x000fe2000000006e */
[----:B------:R-:W3:Y:S01]  /*a8a0*/  @P0 LDG.E.U16 R122, desc[UR20][R142.64] ;  /* 0x000000148e7a0981 */ /* 0x000ee2000c1e1500 */
[----:B------:R-:W-:Y:S02]  /*a8b0*/  PRMT R140, RZ, 0x7610, R140 ;  /* 0x00007610ff8c7816 */ /* 0x000fe4000000008c */
[----:B------:R-:W-:Y:S02]  /*a8c0*/  PRMT R0, RZ, 0x7610, R0 ;  /* 0x00007610ff007816 */ /* 0x000fe40000000000 */
[----:B------:R-:W-:Y:S02]  /*a8d0*/  PRMT R141, RZ, 0x7610, R141 ;  /* 0x00007610ff8d7816 */ /* 0x000fe4000000008d */
[----:B------:R-:W-:-:S02]  /*a8e0*/  PRMT R3, RZ, 0x7610, R3 ;  /* 0x00007610ff037816 */ /* 0x000fc40000000003 */
[----:B------:R-:W-:Y:S01]  /*a8f0*/  PRMT R156, RZ, 0x7610, R156 ;  /* 0x00007610ff9c7816 */ /* 0x000fe2000000009c */
[----:B------:R-:W-:Y:S01]  /*a900*/  IMAD R67, R67, UR4, RZ ;  /* 0x0000000443437c24 */ /* 0x000fe2000f8e02ff */
[----:B------:R-:W3:Y:S04]  /*a910*/  @P0 LDG.E.U16 R125, desc[UR20][R4.64] ;  /* 0x00000014047d0981 */ /* 0x000ee8000c1e1500 */
[----:B--2---:R-:W-:Y:S04]  /*a920*/  STL [R1+0x144], R86 ;  /* 0x0001445601007387 */ /* 0x004fe80000100800 */
[----:B------:R-:W2:Y:S04]  /*a930*/  LDL.LU R135, [R1+0x20] ;  /* 0x0000200001877983 */ /* 0x000ea80000300800 */
[----:B------:R-:W4:Y:S04]  /*a940*/  LDL.LU R136, [R1+0x4] ;  /* 0x0000040001887983 */ /* 0x000f280000300800 */
[----:B------:R-:W4:Y:S04]  /*a950*/  LDL.LU R157, [R1] ;  /* 0x00000000019d7983 */ /* 0x000f280000300800 */
[----:B------:R-:W-:Y:S04]  /*a960*/  STL.64 [R1+0x508], R4 ;  /* 0x0005080401007387 */ /* 0x000fe80000100a00 */
[----:B------:R-:W-:Y:S04]  /*a970*/  STL [R1+0x660], R4 ;  /* 0x0006600401007387 */ /* 0x000fe80000100800 */
[----:B------:R-:W-:Y:S04]  /*a980*/  STL [R1+0x65c], R5 ;  /* 0x00065c0501007387 */ /* 0x000fe80000100800 */
[----:B------:R-:W-:Y:S04]  /*a990*/  STL [R1+0x520], R6 ;  /* 0x0005200601007387 */ /* 0x000fe80000100800 */
[----:B------:R-:W-:Y:S04]  /*a9a0*/  STL [R1+0x510], R7 ;  /* 0x0005100701007387 */ /* 0x000fe80000100800 */
[----:B------:R-:W-:Y:S04]  /*a9b0*/  STL.64 [R1+0x600], R6 ;  /* 0x0006000601007387 */ /* 0x000fe80000100a00 */
[----:B------:R-:W-:Y:S04]  /*a9c0*/  STL.64 [R1+0x518], R8 ;  /* 0x0005180801007387 */ /* 0x000fe80000100a00 */
[----:B------:R-:W-:Y:S04]  /*a9d0*/  STL [R1+0x668], R8 ;  /* 0x0006680801007387 */ /* 0x000fe80000100800 */
[----:B------:R-:W-:Y:S04]  /*a9e0*/  STL [R1+0x664], R9 ;  /* 0x0006640901007387 */ /* 0x000fe80000100800 */
[----:B------:R-:W-:Y:S04]  /*a9f0*/  STL.64 [R1+0x528], R10 ;  /* 0x0005280a01007387 */ /* 0x000fe80000100a00 */
[----:B------:R-:W-:Y:S04]  /*aa00*/  STL [R1+0x670], R10 ;  /* 0x0006700a01007387 */ /* 0x000fe80000100800 */
[----:B------:R-:W-:Y:S04]  /*aa10*/  STL [R1+0x66c], R11 ;  /* 0x00066c0b01007387 */ /* 0x000fe80000100800 */
[----:B------:R-:W-:Y:S04]  /*aa20*/  STL.64 [R1+0x538], R12 ;  /* 0x0005380c01007387 */ /* 0x000fe80000100a00 */
[----:B------:R-:W-:Y:S04]  /*aa30*/  STL [R1+0x678], R12 ;  /* 0x0006780c01007387 */ /* 0x000fe80000100800 */
[----:B------:R-:W-:Y:S04]  /*aa40*/  STL [R1+0x674], R13 ;  /* 0x0006740d01007387 */ /* 0x000fe80000100800 */
[----:B------:R-:W-:Y:S04]  /*aa50*/  STL [R1+0x550], R14 ;  /* 0x0005500e01007387 */ /* 0x000fe80000100800 */
[----:B------:R-:W-:Y:S04]  /*aa60*/  STL [R1+0x540], R15 ;  /* 0x0005400f01007387 */ /* 0x000fe80000100800 */
[----:B------:R-:W-:Y:S04]  /*aa70*/  STL.64 [R1+0x640], R14 ;  /* 0x0006400e01007387 */ /* 0x000fe80000100a00 */
[----:B------:R-:W-:Y:S04]  /*aa80*/  STL.64 [R1+0x548], R16 ;  /* 0x0005481001007387 */ /* 0x000fe80000100a00 */
[----:B------:R-:W-:Y:S04]  /*aa90*/  STL.64 [R1+0x5f0], R16 ;  /* 0x0005f01001007387 */ /* 0x000fe80000100a00 */
[----:B------:R-:W-:Y:S04]  /*aaa0*/  STL.64 [R1+0x558], R18 ;  /* 0x0005581201007387 */ /* 0x000fe80000100a00 */
[----:B------:R-:W-:Y:S04]  /*aab0*/  STL [R1+0x67c], R18 ;  /* 0x00067c1201007387 */ /* 0x000fe80000100800 */
[----:B------:R-:W-:Y:S04]  /*aac0*/  STL.64 [R1+0x560], R20 ;  /* 0x0005601401007387 */ /* 0x000fe80000100a00 */
[----:B------:R-:W-:Y:S04]  /*aad0*/  STL [R1+0x684], R20 ;  /* 0x0006841401007387 */ /* 0x000fe80000100800 */
[----:B------:R-:W-:Y:S04]  /*aae0*/  STL [R1+0x680], R21 ;  /* 0x0006801501007387 */ /* 0x000fe80000100800 */
[----:B------:R-:W-:Y:S04]  /*aaf0*/  STL.64 [R1+0x568], R22 ;  /* 0x0005681601007387 */ /* 0x000fe80000100a00 */
[----:B------:R0:W-:Y:S04]  /*ab00*/  STL.64 [R1+0x608], R22 ;  /* 0x0006081601007387 */ /* 0x0001e80000100a00 */
[----:B------:R-:W-:Y:S04]  /*ab10*/  STL.64 [R1+0x570], R24 ;  /* 0x0005701801007387 */ /* 0x000fe80000100a00 */
[----:B------:R-:W-:Y:S04]  /*ab20*/  STL.64 [R1+0x5f8], R24 ;  /* 0x0005f81801007387 */ /* 0x000fe80000100a00 */
[----:B------:R-:W-:Y:S04]  /*ab30*/  STL.64 [R1+0x578], R26 ;  /* 0x0005781a01007387 */ /* 0x000fe80000100a00 */
[----:B------:R-:W-:Y:S04]  /*ab40*/  STL.64 [R1+0x610], R26 ;  /* 0x0006101a01007387 */ /* 0x000fe80000100a00 */
[----:B------:R-:W-:Y:S01]  /*ab50*/  STL [R1+0x584], R28 ;  /* 0x0005841c01007387 */ /* 0x000fe20000100800 */
[----:B------:R-:W-:-:S03]  /*ab60*/  LEA R154, P5, R64, R162, 0x1 ;  /* 0x000000a2409a7211 */ /* 0x000fc600078a08ff */
[----:B------:R-:W-:Y:S01]  /*ab70*/  STL [R1+0x580], R29 ;  /* 0x0005801d01007387 */ /* 0x000fe20000100800 */
[----:B------:R-:W-:-:S03]  /*ab80*/  IMAD R48, R65, UR4, RZ ;  /* 0x0000000441307c24 */ /* 0x000fc6000f8e02ff */
[----:B------:R-:W-:Y:S04]  /*ab90*/  STL.64 [R1+0x618], R28 ;  /* 0x0006181c01007387 */ /* 0x000fe80000100a00 */
[----:B------:R-:W-:Y:S04]  /*aba0*/  STL.64 [R1+0x588], R30 ;  /* 0x0005881e01007387 */ /* 0x000fe80000100a00 */
[----:B------:R-:W-:Y:S01]  /*abb0*/  STL.64 [R1+0x620], R30 ;  /* 0x0006201e01007387 */ /* 0x000fe20000100a00 */
[----:B------:R-:W-:-:S03]  /*abc0*/  LEA.HI.X.SX32 R155, R64, R163, 0x1, P5 ;  /* 0x000000a3409b7211 */ /* 0x000fc600028f0eff */
[----:B---3--:R0:W3:Y:S01]  /*abd0*/  @P0 LDG.E.U16 R133, desc[UR20][R22.64] ;  /* 0x0000001416850981 */ /* 0x0080e2000c1e1500 */
[C---:B------:R-:W-:Y:S01]  /*abe0*/  SEL R80, R89.reuse, R60, !P3 ;  /* 0x0000003c59507207 */ /* 0x040fe20005800000 */
[----:B------:R-:W-:Y:S01]  /*abf0*/  IMAD.MOV.U32 R60, RZ, RZ, R130 ;  /* 0x000000ffff3c7224 */ /* 0x000fe200078e0082 */
[----:B------:R-:W-:Y:S01]  /*ac00*/  SEL R130, R89, R62, !P3 ;  /* 0x0000003e59827207 */ /* 0x000fe20005800000 */
[----:B------:R-:W-:Y:S01]  /*ac10*/  IMAD.MOV.U32 R62, RZ, RZ, R44 ;  /* 0x000000ffff3e7224 */ /* 0x000fe200078e002c */
[----:B------:R1:W3:Y:S04]  /*ac20*/  @P0 LDG.E.U16 R120, desc[UR20][R16.64] ;  /* 0x0000001410780981 */ /* 0x0002e8000c1e1500 */
[----:B------:R1:W3:Y:S01]  /*ac30*/  @P0 LDG.E.U16 R118, desc[UR20][R14.64] ;  /* 0x000000140e760981 */ /* 0x0002e2000c1e1500 */
[----:B0-----:R-:W-:Y:S01]  /*ac40*/  LEA R22, P5, R50, R162, 0x1 ;  /* 0x000000a232167211 */ /* 0x001fe200078a08ff */
[----:B------:R-:W-:-:S02]  /*ac50*/  IMAD R44, R76, UR4, RZ ;  /* 0x000000044c2c7c24 */ /* 0x000fc4000f8e02ff */
[----:B------:R-:W3:Y:S01]  /*ac60*/  @P0 LDG.E.U16 R134, desc[UR20][R24.64] ;  /* 0x0000001418860981 */ /* 0x000ee2000c1e1500 */
[-C--:B------:R-:W-:Y:S02]  /*ac70*/  LEA.HI.X.SX32 R23, R50, R163.reuse, 0x1, P5 ;  /* 0x000000a332177211 */ /* 0x080fe400028f0eff */
[CC--:B-1----:R-:W-:Y:S01]  /*ac80*/  LEA R16, P5, R47.reuse, R162.reuse, 0x1 ;  /* 0x000000a22f107211 */ /* 0x0c2fe200078a08ff */
[----:B------:R0:W3:Y:S03]  /*ac90*/  @P0 LDG.E.U16 R126, desc[UR20][R6.64] ;  /* 0x00000014067e0981 */ /* 0x0000e6000c1e1500 */
[-C--:B------:R-:W-:Y:S01]  /*aca0*/  LEA.HI.X.SX32 R17, R47, R163.reuse, 0x1, P5 ;  /* 0x000000a32f117211 */ /* 0x080fe200028f0eff */
[----:B------:R-:W3:Y:S01]  /*acb0*/  @P0 LDG.E.U16 R105, desc[UR20][R60.64] ;  /* 0x000000143c690981 */ /* 0x000ee2000c1e1500 */
[----:B------:R-:W-:Y:S02]  /*acc0*/  LEA R14, P5, R44, R162, 0x1 ;  /* 0x000000a22c0e7211 */ /* 0x000fe400078a08ff */
[----:B------:R-:W-:Y:S01]  /*acd0*/  SEL R81, R89, R56, !P3 ;  /* 0x0000003859517207 */ /* 0x000fe20005800000 */
[----:B------:R-:W-:Y:S01]  /*ace0*/  IMAD R65, R66, UR4, RZ ;  /* 0x0000000442417c24 */ /* 0x000fe2000f8e02ff */
[----:B------:R-:W-:Y:S01]  /*acf0*/  LEA.HI.X.SX32 R15, R44, R163, 0x1, P5 ;  /* 0x000000a32c0f7211 */ /* 0x000fe200028f0eff */
[----:B------:R-:W3:Y:S01]  /*ad00*/  @P0 LDG.E.U16 R99, desc[UR20][R54.64] ;  /* 0x0000001436630981 */ /* 0x000ee2000c1e1500 */
[----:B0-----:R-:W-:-:S03]  /*ad10*/  LEA R6, P5, R42, R162, 0x1 ;  /* 0x000000a22a067211 */ /* 0x001fc600078a08ff */
[----:B------:R0:W3:Y:S01]  /*ad20*/  @P0 LDG.E.U16 R111, desc[UR20][R62.64] ;  /* 0x000000143e6f0981 */ /* 0x0000e2000c1e1500 */
[-C--:B------:R-:W-:Y:S02]  /*ad30*/  LEA.HI.X.SX32 R7, R42, R163.reuse, 0x1, P5 ;  /* 0x000000a32a077211 */ /* 0x080fe400028f0eff */
[C---:B------:R-:W-:Y:S01]  /*ad40*/  LEA R42, P5, R43.reuse, R162, 0x1 ;  /* 0x000000a22b2a7211 */ /* 0x040fe200078a08ff */
[----:B------:R-:W3:Y:S03]  /*ad50*/  @P0 LDG.E.U16 R107, desc[UR20][R164.64] ;  /* 0x00000014a46b0981 */ /* 0x000ee6000c1e1500 */
[----:B------:R-:W-:Y:S01]  /*ad60*/  LEA.HI.X.SX32 R43, R43, R163, 0x1, P5 ;  /* 0x000000a32b2b7211 */ /* 0x000fe200028f0eff */
[----:B------:R-:W-:Y:S01]  /*ad70*/  IMAD.MOV.U32 R56, RZ, RZ, R84 ;  /* 0x000000ffff387224 */ /* 0x000fe200078e0054 */
[----:B------:R-:W3:Y:S04]  /*ad80*/  @P0 LDG.E.U16 R131, desc[UR20][R18.64] ;  /* 0x0000001412830981 */ /* 0x000ee8000c1e1500 */
[----:B------:R-:W3:Y:S01]  /*ad90*/  @P0 LDG.E.U16 R101, desc[UR20][R56.64] ;  /* 0x0000001438650981 */ /* 0x000ee2000c1e1500 */
[----:B0-----:R-:W-:-:S02]  /*ada0*/  IMAD R63, R68, UR4, RZ ;  /* 0x00000004443f7c24 */ /* 0x001fc4000f8e02ff */
[----:B------:R-:W-:Y:S01]  /*adb0*/  IMAD R75, R77, UR4, RZ ;  /* 0x000000044d4b7c24 */ /* 0x000fe2000f8e02ff */
[----:B------:R-:W3:Y:S01]  /*adc0*/  @P0 LDG.E.U16 R132, desc[UR20][R20.64] ;  /* 0x0000001414840981 */ /* 0x000ee2000c1e1500 */
[----:B------:R-:W-:Y:S02]  /*add0*/  IMAD R77, R78, UR4, RZ ;  /* 0x000000044e4d7c24 */ /* 0x000fe4000f8e02ff */
[----:B------:R-:W-:Y:S01]  /*ade0*/  IMAD R81, R81, UR4, RZ ;  /* 0x0000000451517c24 */ /* 0x000fe2000f8e02ff */
[----:B------:R-:W-:Y:S04]  /*adf0*/  STL [R1+0x5a0], R32 ;  /* 0x0005a02001007387 */ /* 0x000fe80000100800 */
[----:B------:R-:W-:Y:S04]  /*ae00*/  STL [R1+0x590], R33 ;  /* 0x0005902101007387 */ /* 0x000fe80000100800 */
[----:B------:R0:W-:Y:S01]  /*ae10*/  STL.64 [R1+0x628], R32 ;  /* 0x0006282001007387 */ /* 0x0001e20000100a00 */
[----:B------:R-:W-:-:S03]  /*ae20*/  IMAD R71, R71, UR4, RZ ;  /* 0x0000000447477c24 */ /* 0x000fc6000f8e02ff */
[----:B------:R-:W3:Y:S04]  /*ae30*/  @P0 LDG.E.U16 R129, desc[UR20][R12.64] ;  /* 0x000000140c810981 */ /* 0x000ee8000c1e1500 */
[----:B------:R-:W3:Y:S04]  /*ae40*/  @P0 LDG.E.U16 R128, desc[UR20][R10.64] ;  /* 0x000000140a800981 */ /* 0x000ee8000c1e1500 */
[----:B0-----:R-:W3:Y:S04]  /*ae50*/  LDL R32, [R1+0x288] ;  /* 0x0002880001207983 */ /* 0x001ee80000100800 */
[----:B------:R-:W3:Y:S04]  /*ae60*/  LDL R33, [R1+0x25c] ;  /* 0x00025c0001217983 */ /* 0x000ee80000100800 */
[----:B------:R-:W3:Y:S04]  /*ae70*/  @P0 LDG.E.U16 R127, desc[UR20][R8.64] ;  /* 0x00000014087f0981 */ /* 0x000ee8000c1e1500 */
[----:B--2---:R-:W2:Y:S04]  /*ae80*/  @P0 LDG.E.U16 R135, desc[UR20][R26.64] ;  /* 0x000000141a870981 */ /* 0x004ea8000c1e1500 */
[----:B----4-:R-:W4:Y:S04]  /*ae90*/  @P0 LDG.E.U16 R136, desc[UR20][R28.64] ;  /* 0x000000141c880981 */ /* 0x010f28000c1e1500 */
[----:B------:R0:W2:Y:S02]  /*aea0*/  @P0 LDG.E.U16 R157, desc[UR20][R30.64] ;  /* 0x000000141e9d0981 */ /* 0x0000a4000c1e1500 */
[----:B0-----:R-:W-:-:S04]  /*aeb0*/  LEA R30, P4, R52, R162, 0x1 ;  /* 0x000000a2341e7211 */ /* 0x001fc800078808ff */
[-C--:B------:R-:W-:Y:S02]  /*aec0*/  LEA.HI.X.SX32 R31, R52, R163.reuse, 0x1, P4 ;  /* 0x000000a3341f7211 */ /* 0x080fe400020f0eff */
[CC--:B------:R-:W-:Y:S01]  /*aed0*/  LEA R28, P4, R48.reuse, R162.reuse, 0x1 ;  /* 0x000000a2301c7211 */ /* 0x0c0fe200078808ff */
[----:B------:R-:W-:Y:S03]  /*aee0*/  STL.64 [R1+0x598], R34 ;  /* 0x0005982201007387 */ /* 0x000fe60000100a00 */
[----:B------:R-:W-:Y:S01]  /*aef0*/  LEA.HI.X.SX32 R29, R48, R163, 0x1, P4 ;  /* 0x000000a3301d7211 */ /* 0x000fe200020f0eff */
[----:B------:R-:W2:Y:S01]  /*af00*/  @P0 LDG.E.U16 R123, desc[UR20][R30.64] ;  /* 0x000000141e7b0981 */ /* 0x000ea2000c1e1500 */
[----:B------:R-:W-:-:S03]  /*af10*/  LEA R26, P4, R46, R162, 0x1 ;  /* 0x000000a22e1a7211 */ /* 0x000fc600078808ff */
[----:B------:R0:W-:Y:S01]  /*af20*/  STL.64 [R1+0x648], R34 ;  /* 0x0006482201007387 */ /* 0x0001e20000100a00 */
[-C--:B------:R-:W-:Y:S02]  /*af30*/  LEA.HI.X.SX32 R27, R46, R163.reuse, 0x1, P4 ;  /* 0x000000a32e1b7211 */ /* 0x080fe400020f0eff */
[CC--:B------:R-:W-:Y:S01]  /*af40*/  LEA R24, P4, R40.reuse, R162.reuse, 0x1 ;  /* 0x000000a228187211 */ /* 0x0c0fe200078808ff */
[----:B------:R-:W2:Y:S03]  /*af50*/  @P0 LDG.E.U16 R113, desc[UR20][R28.64] ;  /* 0x000000141c710981 */ /* 0x000ea6000c1e1500 */
[-C--:B------:R-:W-:Y:S01]  /*af60*/  LEA.HI.X.SX32 R25, R40, R163.reuse, 0x1, P4 ;  /* 0x000000a328197211 */ /* 0x080fe200020f0eff */
[----:B------:R-:W2:Y:S01]  /*af70*/  @P0 LDG.E.U16 R110, desc[UR20][R26.64] ;  /* 0x000000141a6e0981 */ /* 0x000ea2000c1e1500 */
[-C--:B------:R-:W-:Y:S02]  /*af80*/  LEA R40, P4, R41, R162.reuse, 0x1 ;  /* 0x000000a229287211 */ /* 0x080fe400078808ff */
[----:B------:R-:W-:Y:S01]  /*af90*/  LEA R46, P5, R49, R162, 0x1 ;  /* 0x000000a2312e7211 */ /* 0x000fe200078a08ff */
[----:B0-----:R-:W3:Y:S01]  /*afa0*/  LDL.64 R34, [R1+0xf0] ;  /* 0x0000f00001227983 */ /* 0x001ee20000100a00 */
[----:B------:R-:W-:-:S02]  /*afb0*/  LEA.HI.X.SX32 R41, R41, R163, 0x1, P4 ;  /* 0x000000a329297211 */ /* 0x000fc400020f0eff */
[CC--:B------:R-:W-:Y:S01]  /*afc0*/  LEA R44, P4, R45.reuse, R162.reuse, 0x1 ;  /* 0x000000a22d2c7211 */ /* 0x0c0fe200078808ff */
[----:B------:R-:W2:Y:S03]  /*afd0*/  @P0 LDG.E.U16 R140, desc[UR20][R24.64] ;  /* 0x00000014188c0981 */ /* 0x000ea6000c1e1500 */
[-C--:B------:R-:W-:Y:S02]  /*afe0*/  LEA.HI.X.SX32 R45, R45, R163.reuse, 0x1, P4 ;  /* 0x000000a32d2d7211 */ /* 0x080fe400020f0eff */
[-C--:B------:R-:W-:Y:S01]  /*aff0*/  LEA.HI.X.SX32 R47, R49, R163.reuse, 0x1, P5 ;  /* 0x000000a3312f7211 */ /* 0x080fe200028f0eff */
[----:B------:R-:W-:Y:S01]  /*b000*/  STL.64 [R1+0x5a8], R36 ;  /* 0x0005a82401007387 */ /* 0x000fe20000100a00 */
[-C--:B------:R-:W-:Y:S02]  /*b010*/  LEA R48, P4, R51, R162.reuse, 0x1 ;  /* 0x000000a233307211 */ /* 0x080fe400078808ff */
[----:B------:R-:W-:Y:S01]  /*b020*/  LEA R50, P5, R53, R162, 0x1 ;  /* 0x000000a235327211 */ /* 0x000fe200078a08ff */
[----:B------:R-:W2:Y:S01]  /*b030*/  @P0 LDG.E.U16 R0, desc[UR20][R40.64] ;  /* 0x0000001428000981 */ /* 0x000ea2000c1e1500 */
[----:B------:R-:W-:-:S02]  /*b040*/  LEA.HI.X.SX32 R49, R51, R163, 0x1, P4 ;  /* 0x000000a333317211 */ /* 0x000fc400020f0eff */
[-C--:B------:R-:W-:Y:S01]  /*b050*/  LEA R52, P4, R117, R162.reuse, 0x1 ;  /* 0x000000a275347211 */ /* 0x080fe200078808ff */
[----:B------:R-:W2:Y:S01]  /*b060*/  @P0 LDG.E.U16 R141, desc[UR20][R44.64] ;  /* 0x000000142c8d0981 */ /* 0x000ea2000c1e1500 */
[-C--:B------:R-:W-:Y:S02]  /*b070*/  LEA.HI.X.SX32 R51, R53, R163.reuse, 0x1, P5 ;  /* 0x000000a335337211 */ /* 0x080fe400028f0eff */
[-C--:B------:R-:W-:Y:S01]  /*b080*/  LEA.HI.X.SX32 R53, R117, R163.reuse, 0x1, P4 ;  /* 0x000000a375357211 */ /* 0x080fe200020f0eff */
[----:B------:R0:W-:Y:S01]  /*b090*/  STL [R1+0x68c], R36 ;  /* 0x00068c2401007387 */ /* 0x0001e20000100800 */
[-C--:B------:R-:W-:Y:S02]  /*b0a0*/  LEA R56, P4, R87, R162.reuse, 0x1 ;  /* 0x000000a257387211 */ /* 0x080fe400078808ff */
[----:B------:R-:W-:Y:S01]  /*b0b0*/  LEA R54, P5, R115, R162, 0x1 ;  /* 0x000000a273367211 */ /* 0x000fe200078a08ff */
[----:B------:R-:W2:Y:S01]  /*b0c0*/  @P0 LDG.E.U16 R3, desc[UR20][R48.64] ;  /* 0x0000001430030981 */ /* 0x000ea2000c1e1500 */
[----:B------:R-:W-:-:S02]  /*b0d0*/  LEA.HI.X.SX32 R57, R87, R163, 0x1, P4 ;  /* 0x000000a357397211 */ /* 0x000fc400020f0eff */
[CC--:B------:R-:W-:Y:S01]  /*b0e0*/  LEA R60, P4, R70.reuse, R162.reuse, 0x1 ;  /* 0x000000a2463c7211 */ /* 0x0c0fe200078808ff */
[----:B------:R-:W2:Y:S03]  /*b0f0*/  @P0 LDG.E.U16 R156, desc[UR20][R50.64] ;  /* 0x00000014329c0981 */ /* 0x000ea6000c1e1500 */
[-C--:B------:R-:W-:Y:S01]  /*b100*/  LEA.HI.X.SX32 R61, R70, R163.reuse, 0x1, P4 ;  /* 0x000000a3463d7211 */ /* 0x080fe200020f0eff */
[----:B0-----:R-:W2:Y:S01]  /*b110*/  LDL R36, [R1+0x28c] ;  /* 0x00028c0001247983 */ /* 0x001ea20000100800 */
[----:B------:R-:W-:Y:S02]  /*b120*/  LEA R64, P4, R65, R162, 0x1 ;  /* 0x000000a241407211 */ /* 0x000fe400078808ff */
[-C--:B------:R-:W-:Y:S02]  /*b130*/  LEA.HI.X.SX32 R55, R115, R163.reuse, 0x1, P5 ;  /* 0x000000a373377211 */ /* 0x080fe400028f0eff */
[----:B------:R-:W-:-:S02]  /*b140*/  LEA.HI.X.SX32 R65, R65, R163, 0x1, P4 ;  /* 0x000000a341417211 */ /* 0x000fc400020f0eff */
[CC--:B------:R-:W-:Y:S02]  /*b150*/  LEA R58, P5, R72.reuse, R162.reuse, 0x1 ;  /* 0x000000a2483a7211 */ /* 0x0c0fe400078a08ff */
[CC--:B------:R-:W-:Y:S02]  /*b160*/  LEA R68, P4, R69.reuse, R162.reuse, 0x1 ;  /* 0x000000a245447211 */ /* 0x0c0fe400078808ff */
[-C--:B------:R-:W-:Y:S02]  /*b170*/  LEA.HI.X.SX32 R59, R72, R163.reuse, 0x1, P5 ;  /* 0x000000a3483b7211 */ /* 0x080fe400028f0eff */
[----:B------:R-:W-:Y:S02]  /*b180*/  LEA.HI.X.SX32 R69, R69, R163, 0x1, P4 ;  /* 0x000000a345457211 */ /* 0x000fe400020f0eff */
[----:B------:R-:W-:-:S04]  /*b190*/  LEA R72, P4, R73, R162, 0x1 ;  /* 0x000000a249487211 */ /* 0x000fc800078808ff */
[----:B------:R-:W-:Y:S02]  /*b1a0*/  LEA.HI.X.SX32 R73, R73, R163, 0x1, P4 ;  /* 0x000000a349497211 */ /* 0x000fe400020f0eff */
[----:B------:R-:W-:Y:S01]  /*b1b0*/  LEA R76, P4, R77, R162, 0x1 ;  /* 0x000000a24d4c7211 */ /* 0x000fe200078808ff */
[----:B------:R-:W-:-:S03]  /*b1c0*/  IMAD R87, R80, UR4, RZ ;  /* 0x0000000450577c24 */ /* 0x000fc6000f8e02ff */
[----:B------:R-:W-:Y:S02]  /*b1d0*/  LEA.HI.X.SX32 R77, R77, R163, 0x1, P4 ;  /* 0x000000a34d4d7211 */ /* 0x000fe400020f0eff */
[----:B------:R-:W-:-:S04]  /*b1e0*/  LEA R80, P4, R81, R162, 0x1 ;  /* 0x000000a251507211 */ /* 0x000fc800078808ff */
[----:B------:R-:W-:-:S05]  /*b1f0*/  LEA.HI.X.SX32 R81, R81, R163, 0x1, P4 ;  /* 0x000000a351517211 */ /* 0x000fca00020f0eff */
[----:B------:R-:W4:Y:S01]  /*b200*/  @P0 LDG.E.U16 R145, desc[UR20][R80.64] ;  /* 0x0000001450910981 */ /* 0x000f22000c1e1500 */
[----:B------:R-:W-:-:S03]  /*b210*/  LEA R84, P4, R85, R162, 0x1 ;  /* 0x000000a255547211 */ /* 0x000fc600078808ff */
[----:B------:R-:W-:Y:S01]  /*b220*/  STL [R1+0x688], R37 ;  /* 0x0006882501007387 */ /* 0x000fe20000100800 */
[----:B------:R-:W-:-:S03]  /*b230*/  LEA.HI.X.SX32 R85, R85, R163, 0x1, P4 ;  /* 0x000000a355557211 */ /* 0x000fc600020f0eff */
[----:B------:R-:W-:Y:S04]  /*b240*/  STL.64 [R1+0x5b0], R38 ;  /* 0x0005b02601007387 */ /* 0x000fe80000100a00 */
[----:B------:R-:W-:Y:S04]  /*b250*/  STL [R1+0x694], R38 ;  /* 0x0006942601007387 */ /* 0x000fe80000100800 */
[----:B------:R-:W-:Y:S04]  /*b260*/  STL [R1+0x690], R39 ;  /* 0x0006902701007387 */ /* 0x000fe80000100800 */
[----:B------:R-:W-:Y:S04]  /*b270*/  STL.64 [R1+0x88], R154 ;  /* 0x0000889a01007387 */ /* 0x000fe80000100a00 */
[----:B------:R-:W-:Y:S04]  /*b280*/  STL.64 [R1+0x70], R30 ;  /* 0x0000701e01007387 */ /* 0x000fe80000100a00 */
[----:B------:R-:W-:Y:S04]  /*b290*/  STL.64 [R1+0x68], R22 ;  /* 0x0000681601007387 */ /* 0x000fe80000100a00 */
[----:B------:R-:W4:Y:S04]  /*b2a0*/  @P0 LDG.E.U16 R104, desc[UR20][R84.64] ;  /* 0x0000001454680981 */ /* 0x000f28000c1e1500 */
[----:B------:R-:W-:Y:S04]  /*b2b0*/  STL.64 [R1+0x50], R28 ;  /* 0x0000501c01007387 */ /* 0x000fe80000100a00 */
[----:B------:R-:W-:Y:S04]  /*b2c0*/  STL.64 [R1+0x48], R16 ;  /* 0x0000481001007387 */ /* 0x000fe80000100a00 */
[----:B------:R-:W-:Y:S04]  /*b2d0*/  STL.64 [R1+0x30], R26 ;  /* 0x0000301a01007387 */ /* 0x000fe80000100a00 */
[----:B------:R-:W-:Y:S04]  /*b2e0*/  STL.64 [R1+0x28], R14 ;  /* 0x0000280e01007387 */ /* 0x000fe80000100a00 */
[----:B------:R-:W-:Y:S04]  /*b2f0*/  STL.64 [R1+0x10], R24 ;  /* 0x0000101801007387 */ /* 0x000fe80000100a00 */
[----:B------:R-:W-:Y:S04]  /*b300*/  STL.64 [R1+0x8], R6 ;  /* 0x0000080601007387 */ /* 0x000fe80000100a00 */
[----:B------:R-:W4:Y:S04]  /*b310*/  LDL R115, [R1+0x294] ;  /* 0x0002940001737983 */ /* 0x000f280000100800 */
[----:B------:R-:W4:Y:S04]  /*b320*/  LDL R117, [R1+0x290] ;  /* 0x0002900001757983 */ /* 0x000f280000100800 */
[----:B---3--:R-:W3:Y:S04]  /*b330*/  @P0 LDG.E.U16 R32, desc[UR20][R34.64] ;  /* 0x0000001422200981 */ /* 0x008ee8000c1e1500 */
[----:B--2---:R-:W2:Y:S04]  /*b340*/  @P0 LDG.E.U16 R36, desc[UR20][R148.64] ;  /* 0x0000001494240981 */ /* 0x004ea8000c1e1500 */
[----:B----4-:R0:W-:Y:S04]  /*b350*/  @P0 STL [R1+0x284], R145 ;  /* 0x0002849101000387 */ /* 0x0101e80000100800 */
[----:B0-----:R-:W4:Y:S04]  /*b360*/  LDL.LU R145, [R1+0x7fc] ;  /* 0x0007fc0001917983 */ /* 0x001f280000300800 */
[----:B------:R-:W-:Y:S04]  /*b370*/  STL.64 [R1+0x5b8], R80 ;  /* 0x0005b85001007387 */ /* 0x000fe80000100a00 */
[----:B------:R-:W-:Y:S04]  /*b380*/  STL [R1+0x69c], R80 ;  /* 0x00069c5001007387 */ /* 0x000fe80000100800 */
[----:B------:R-:W-:Y:S04]  /*b390*/  STL [R1+0x698], R81 ;  /* 0x0006985101007387 */ /* 0x000fe80000100800 */
[----:B------:R0:W-:Y:S04]  /*b3a0*/  @P0 STL [R1+0x260], R104 ;  /* 0x0002606801000387 */ /* 0x0001e80000100800 */
[----:B0-----:R-:W2:Y:S04]  /*b3b0*/  LDL.LU R104, [R1+0x7f8] ;  /* 0x0007f80001687983 */ /* 0x001ea80000300800 */
[----:B------:R-:W-:Y:S04]  /*b3c0*/  STL.64 [R1+0x5c0], R84 ;  /* 0x0005c05401007387 */ /* 0x000fe80000100a00 */
[----:B------:R-:W-:Y:S04]  /*b3d0*/  STL [R1+0x6a4], R84 ;  /* 0x0006a45401007387 */ /* 0x000fe80000100800 */
[----:B------:R-:W-:Y:S04]  /*b3e0*/  STL [R1+0x6a0], R85 ;  /* 0x0006a05501007387 */ /* 0x000fe80000100800 */
[----:B------:R-:W2:Y:S04]  /*b3f0*/  LDL.LU.64 R164, [R1+0x7f0] ;  /* 0x0007f00001a47983 */ /* 0x000ea80000300a00 */
[----:B------:R0:W-:Y:S04]  /*b400*/  @P0 STL [R1+0x298], R107 ;  /* 0x0002986b01000387 */ /* 0x0001e80000100800 */
[----:B------:R-:W2:Y:S04]  /*b410*/  @P0 LDG.E.U16 R115, desc[UR20][R146.64] ;  /* 0x0000001492730981 */ /* 0x000ea8000c1e1500 */
[----:B------:R-:W2:Y:S04]  /*b420*/  @P0 LDG.E.U16 R117, desc[UR20][R150.64] ;  /* 0x0000001496750981 */ /* 0x000ea8000c1e1500 */
[----:B0-----:R-:W2:Y:S04]  /*b430*/  LDL.LU R107, [R1+0x7e8] ;  /* 0x0007e800016b7983 */ /* 0x001ea80000300800 */
[----:B------:R-:W2:Y:S04]  /*b440*/  LDL.LU.64 R146, [R1+0x7e0] ;  /* 0x0007e00001927983 */ /* 0x000ea80000300a00 */
[----:B------:R-:W3:Y:S04]  /*b450*/  LDL.LU.64 R150, [R1+0x7d8] ;  /* 0x0007d80001967983 */ /* 0x000ee80000300a00 */
[----:B------:R-:W3:Y:S04]  /*b460*/  LDL.LU.64 R148, [R1+0x7d0] ;  /* 0x0007d00001947983 */ /* 0x000ee80000300a00 */
[----:B----4-:R-:W4:Y:S04]  /*b470*/  @P0 LDG.E.U16 R109, desc[UR20][R144.64] ;  /* 0x00000014906d0981 */ /* 0x010f28000c1e1500 */
[----:B--2---:R-:W2:Y:S04]  /*b480*/  @P0 LDG.E.U16 R33, desc[UR20][R146.64] ;  /* 0x0000001492210981 */ /* 0x004ea8000c1e1500 */
[----:B------:R-:W2:Y:S04]  /*b490*/  LDL.LU.64 R146, [R1+0x7c8] ;  /* 0x0007c80001927983 */ /* 0x000ea80000300a00 */
[----:B------:R-:W2:Y:S01]  /*b4a0*/  LDL.LU.64 R144, [R1+0x7c0] ;  /* 0x0007c00001907983 */ /* 0x000ea20000300a00 */
[----:B------:R-:W-:-:S04]  /*b4b0*/  LEA R62, P5, R63, R162, 0x1 ;  /* 0x000000a23f3e7211 */ /* 0x000fc800078a08ff */
[-C--:B------:R-:W-:Y:S02]  /*b4c0*/  LEA.HI.X.SX32 R63, R63, R163.reuse, 0x1, P5 ;  /* 0x000000a33f3f7211 */ /* 0x080fe400028f0eff */
[C---:B------:R-:W-:Y:S02]  /*b4d0*/  LEA R66, P5, R67.reuse, R162, 0x1 ;  /* 0x000000a243427211 */ /* 0x040fe400078a08ff */
[----:B------:R-:W-:Y:S02]  /*b4e0*/  PRMT R19, RZ, 0x7610, R19 ;  /* 0x00007610ff137816 */ /* 0x000fe40000000013 */
[----:B------:R-:W-:-:S04]  /*b4f0*/  LEA.HI.X.SX32 R67, R67, R163, 0x1, P5 ;  /* 0x000000a343437211 */ /* 0x000fc800028f0eff */
[----:B------:R-:W2:Y:S04]  /*b500*/  @P0 LDG.E.U16 R19, desc[UR20][R52.64] ;  /* 0x0000001434130981 */ /* 0x000ea8000c1e1500 */
[----:B----4-:R0:W-:Y:S04]  /*b510*/  STL [R1+0x250], R109 ;  /* 0x0002506d01007387 */ /* 0x0101e80000100800 */
[----:B0-----:R-:W4:Y:S04]  /*b520*/  LDL.LU R109, [R1+0x7b8] ;  /* 0x0007b800016d7983 */ /* 0x001f280000300800 */
[----:B------:R-:W4:Y:S04]  /*b530*/  LDL.LU.64 R142, [R1+0x7b0] ;  /* 0x0007b000018e7983 */ /* 0x000f280000300a00 */
[----:B------:R0:W-:Y:S04]  /*b540*/  STL [R1+0x24c], R122 ;  /* 0x00024c7a01007387 */ /* 0x0001e80000100800 */
[----:B0-----:R-:W4:Y:S04]  /*b550*/  LDL.LU R122, [R1+0x7ac] ;  /* 0x0007ac00017a7983 */ /* 0x001f280000300800 */
        /* <DEDUP_REMOVED lines=8> */
[----:B------:R-:W-:Y:S04]  /*b5e0*/  STL [R1+0x6dc], R0 ;  /* 0x0006dc0001007387 */ /* 0x000fe80000100800 */
[----:B------:R-:W-:Y:S04]  /*b5f0*/  STL.64 [R1+0x5c8], R40 ;  /* 0x0005c82801007387 */ /* 0x000fe80000100a00 */
[----:B------:R-:W-:Y:S04]  /*b600*/  STL [R1+0x6a8], R41 ;  /* 0x0006a82901007387 */ /* 0x000fe80000100800 */
[----:B------:R-:W-:Y:S04]  /*b610*/  @P0 STL [R1+0x294], R115 ;  /* 0x0002947301000387 */ /* 0x000fe80000100800 */
[----:B------:R0:W-:Y:S04]  /*b620*/  STL [R1+0x238], R141 ;  /* 0x0002388d01007387 */ /* 0x0001e80000100800 */
[----:B------:R-:W-:Y:S04]  /*b630*/  @P0 STL [R1+0x290], R117 ;  /* 0x0002907501000387 */ /* 0x000fe80000100800 */
[----:B0-----:R-:W4:Y:S04]  /*b640*/  LDL.LU R141, [R1+0x798] ;  /* 0x00079800018d7983 */ /* 0x001f280000300800 */
[----:B------:R-:W-:Y:S04]  /*b650*/  STL.64 [R1+0x5d0], R44 ;  /* 0x0005d02c01007387 */ /* 0x000fe80000100a00 */
[----:B------:R-:W-:Y:S04]  /*b660*/  @P0 STL [R1+0x28c], R36 ;  /* 0x00028c2401000387 */ /* 0x000fe80000100800 */
[----:B------:R-:W-:Y:S04]  /*b670*/  STL [R1+0x6b0], R44 ;  /* 0x0006b02c01007387 */ /* 0x000fe80000100800 */
[----:B---3--:R-:W-:Y:S04]  /*b680*/  @P0 STL [R1+0x288], R32 ;  /* 0x0002882001000387 */ /* 0x008fe80000100800 */
[----:B------:R-:W-:Y:S04]  /*b690*/  STL [R1+0x6ac], R45 ;  /* 0x0006ac2d01007387 */ /* 0x000fe80000100800 */
[----:B--2---:R-:W-:Y:S04]  /*b6a0*/  @P0 STL [R1+0x25c], R33 ;  /* 0x00025c2101000387 */ /* 0x004fe80000100800 */
[----:B------:R0:W-:Y:S04]  /*b6b0*/  STL [R1+0x234], R3 ;  /* 0x0002340301007387 */ /* 0x0001e80000100800 */
[----:B0-----:R-:W2:Y:S04]  /*b6c0*/  LDL.LU R3, [R1+0x794] ;  /* 0x0007940001037983 */ /* 0x001ea80000300800 */
[----:B------:R-:W-:Y:S04]  /*b6d0*/  STL.64 [R1+0x5d8], R48 ;  /* 0x0005d83001007387 */ /* 0x000fe80000100a00 */
[----:B------:R-:W-:Y:S04]  /*b6e0*/  STL [R1+0x6b8], R48 ;  /* 0x0006b83001007387 */ /* 0x000fe80000100800 */
[----:B------:R-:W-:Y:S04]  /*b6f0*/  STL [R1+0x6b4], R49 ;  /* 0x0006b43101007387 */ /* 0x000fe80000100800 */
[----:B------:R0:W-:Y:S04]  /*b700*/  STL [R1+0x230], R156 ;  /* 0x0002309c01007387 */ /* 0x0001e80000100800 */
[----:B0-----:R-:W3:Y:S04]  /*b710*/  LDL.LU R156, [R1+0x790] ;  /* 0x00079000019c7983 */ /* 0x001ee80000300800 */
[----:B------:R0:W-:Y:S04]  /*b720*/  STL [R1+0x6bc], R50 ;  /* 0x0006bc3201007387 */ /* 0x0001e80000100800 */
[----:B------:R-:W-:Y:S04]  /*b730*/  STL [R1+0x5e8], R51 ;  /* 0x0005e83301007387 */ /* 0x000fe80000100800 */
[----:B------:R1:W-:Y:S01]  /*b740*/  STL [R1+0x6c0], R51 ;  /* 0x0006c03301007387 */ /* 0x0003e20000100800 */
[----:B0-----:R-:W-:-:S02]  /*b750*/  PRMT R50, RZ, 0x7610, R50 ;  /* 0x00007610ff327816 */ /* 0x001fc40000000032 */
[----:B------:R-:W-:Y:S02]  /*b760*/  PRMT R48, RZ, 0x7610, R48 ;  /* 0x00007610ff307816 */ /* 0x000fe40000000030 */
[----:B------:R-:W-:Y:S02]  /*b770*/  PRMT R49, RZ, 0x7610, R49 ;  /* 0x00007610ff317816 */ /* 0x000fe40000000031 */
[----:B------:R-:W2:Y:S01]  /*b780*/  @P0 LDG.E.U16 R50, desc[UR20][R58.64] ;  /* 0x000000143a320981 */ /* 0x000ea2000c1e1500 */
[----:B-1----:R-:W-:-:S03]  /*b790*/  PRMT R51, RZ, 0x7610, R51 ;  /* 0x00007610ff337816 */ /* 0x002fc60000000033 */
[----:B------:R-:W2:Y:S04]  /*b7a0*/  @P0 LDG.E.U16 R48, desc[UR20][R60.64] ;  /* 0x000000143c300981 */ /* 0x000ea8000c1e1500 */
[----:B------:R-:W2:Y:S01]  /*b7b0*/  @P0 LDG.E.U16 R51, desc[UR20][R56.64] ;  /* 0x0000001438330981 */ /* 0x000ea2000c1e1500 */
[----:B------:R-:W-:Y:S02]  /*b7c0*/  PRMT R44, RZ, 0x7610, R44 ;  /* 0x00007610ff2c7816 */ /* 0x000fe4000000002c */
[----:B------:R-:W-:Y:S01]  /*b7d0*/  PRMT R45, RZ, 0x7610, R45 ;  /* 0x00007610ff2d7816 */ /* 0x000fe2000000002d */
[----:B------:R-:W3:Y:S01]  /*b7e0*/  @P0 LDG.E.U16 R49, desc[UR20][R62.64] ;  /* 0x000000143e310981 */ /* 0x000ee2000c1e1500 */
[----:B------:R-:W-:-:S03]  /*b7f0*/  PRMT R0, RZ, 0x7610, R0 ;  /* 0x00007610ff007816 */ /* 0x000fc60000000000 */
[----:B------:R-:W3:Y:S01]  /*b800*/  @P0 LDG.E.U16 R44, desc[UR20][R64.64] ;  /* 0x00000014402c0981 */ /* 0x000ee2000c1e1500 */
[----:B------:R-:W-:-:S03]  /*b810*/  PRMT R41, RZ, 0x7610, R41 ;  /* 0x00007610ff297816 */ /* 0x000fc60000000029 */
[----:B------:R-:W3:Y:S04]  /*b820*/  @P0 LDG.E.U16 R45, desc[UR20][R66.64] ;  /* 0x00000014422d0981 */ /* 0x000ee8000c1e1500 */
[----:B------:R-:W3:Y:S04]  /*b830*/  @P0 LDG.E.U16 R0, desc[UR20][R54.64] ;  /* 0x0000001436000981 */ /* 0x000ee8000c1e1500 */
[----:B------:R-:W3:Y:S04]  /*b840*/  @P0 LDG.E.U16 R41, desc[UR20][R68.64] ;  /* 0x0000001444290981 */ /* 0x000ee8000c1e1500 */
[----:B------:R-:W-:Y:S04]  /*b850*/  STL.64 [R1+0x630], R52 ;  /* 0x0006303401007387 */ /* 0x000fe80000100a00 */
[----:B------:R-:W-:Y:S01]  /*b860*/  STL.64 [R1+0x638], R54 ;  /* 0x0006383601007387 */ /* 0x000fe20000100a00 */
[----:B------:R-:W-:-:S02]  /*b870*/  LEA R70, P5, R71, R162, 0x1 ;  /* 0x000000a247467211 */ /* 0x000fc400078a08ff */
[----:B------:R-:W-:Y:S02]  /*b880*/  PRMT R20, RZ, 0x7610, R20 ;  /* 0x00007610ff147816 */ /* 0x000fe40000000014 */
[----:B------:R-:W-:Y:S02]  /*b890*/  LEA.HI.X.SX32 R71, R71, R163, 0x1, P5 ;  /* 0x000000a347477211 */ /* 0x000fe400028f0eff */
[----:B------:R-:W-:Y:S02]  /*b8a0*/  PRMT R21, RZ, 0x7610, R21 ;  /* 0x00007610ff157816 */ /* 0x000fe40000000015 */
[----:B------:R-:W-:Y:S02]  /*b8b0*/  PRMT R18, RZ, 0x7610, R18 ;  /* 0x00007610ff127816 */ /* 0x000fe40000000012 */
[----:B------:R-:W-:Y:S02]  /*b8c0*/  PRMT R12, RZ, 0x7610, R12 ;  /* 0x00007610ff0c7816 */ /* 0x000fe4000000000c */
[----:B------:R-:W-:Y:S01]  /*b8d0*/  PRMT R13, RZ, 0x7610, R13 ;  /* 0x00007610ff0d7816 */ /* 0x000fe2000000000d */
[----:B------:R-:W3:Y:S01]  /*b8e0*/  @P0 LDG.E.U16 R21, desc[UR20][R144.64] ;  /* 0x0000001490150981 */ /* 0x000ee2000c1e1500 */
[----:B------:R-:W-:-:S02]  /*b8f0*/  PRMT R10, RZ, 0x7610, R10 ;  /* 0x00007610ff0a7816 */ /* 0x000fc4000000000a */
[----:B------:R-:W-:Y:S01]  /*b900*/  PRMT R11, RZ, 0x7610, R11 ;  /* 0x00007610ff0b7816 */ /* 0x000fe2000000000b */
[----:B------:R-:W3:Y:S01]  /*b910*/  @P0 LDG.E.U16 R18, desc[UR20][R146.64] ;  /* 0x0000001492120981 */ /* 0x000ee2000c1e1500 */
[----:B------:R-:W-:-:S03]  /*b920*/  PRMT R8, RZ, 0x7610, R8 ;  /* 0x00007610ff087816 */ /* 0x000fc60000000008 */
[----:B------:R-:W3:Y:S04]  /*b930*/  @P0 LDG.E.U16 R12, desc[UR20][R148.64] ;  /* 0x00000014940c0981 */ /* 0x000ee8000c1e1500 */
[----:B------:R-:W3:Y:S04]  /*b940*/  @P0 LDG.E.U16 R13, desc[UR20][R150.64] ;  /* 0x00000014960d0981 */ /* 0x000ee8000c1e1500 */
[----:B------:R-:W3:Y:S04]  /*b950*/  @P0 LDG.E.U16 R10, desc[UR20][R164.64] ;  /* 0x00000014a40a0981 */ /* 0x000ee8000c1e1500 */
[----:B------:R-:W3:Y:S01]  /*b960*/  @P0 LDG.E.U16 R11, desc[UR20][R152.64] ;  /* 0x00000014980b0981 */ /* 0x000ee2000c1e1500 */
[----:B------:R-:W-:-:S03]  /*b970*/  PRMT R9, RZ, 0x7610, R9 ;  /* 0x00007610ff097816 */ /* 0x000fc60000000009 */
[----:B------:R0:W3:Y:S01]  /*b980*/  @P0 LDG.E.U16 R8, desc[UR20][R154.64] ;  /* 0x000000149a080981 */ /* 0x0000e2000c1e1500 */
[----:B------:R-:W-:-:S03]  /*b990*/  PRMT R4, RZ, 0x7610, R4 ;  /* 0x00007610ff047816 */ /* 0x000fc60000000004 */
[----:B------:R-:W3:Y:S01]  /*b9a0*/  @P0 LDG.E.U16 R9, desc[UR20][R22.64] ;  /* 0x0000001416090981 */ /* 0x000ee2000c1e1500 */
[----:B------:R-:W-:Y:S02]  /*b9b0*/  PRMT R5, RZ, 0x7610, R5 ;  /* 0x00007610ff057816 */ /* 0x000fe40000000005 */
[----:B------:R-:W-:Y:S01]  /*b9c0*/  PRMT R2, RZ, 0x7610, R2 ;  /* 0x00007610ff027816 */ /* 0x000fe20000000002 */
[----:B------:R-:W3:Y:S04]  /*b9d0*/  @P0 LDG.E.U16 R4, desc[UR20][R16.64] ;  /* 0x0000001410040981 */ /* 0x000ee8000c1e1500 */
[----:B------:R-:W3:Y:S04]  /*b9e0*/  @P0 LDG.E.U16 R5, desc[UR20][R14.64] ;  /* 0x000000140e050981 */ /* 0x000ee8000c1e1500 */
[----:B------:R-:W3:Y:S04]  /*b9f0*/  @P0 LDG.E.U16 R2, desc[UR20][R6.64] ;  /* 0x0000001406020981 */ /* 0x000ee8000c1e1500 */
[----:B----4-:R1:W4:Y:S04]  /*ba00*/  @P0 LDG.E.U16 R20, desc[UR20][R142.64] ;  /* 0x000000148e140981 */ /* 0x010328000c1e1500 */
[----:B--2---:R-:W-:Y:S04]  /*ba10*/  STL [R1+0x6cc], R51 ;  /* 0x0006cc3301007387 */ /* 0x004fe80000100800 */
[----:B------:R-:W-:Y:S04]  /*ba20*/  STL [R1+0x6c8], R56 ;  /* 0x0006c83801007387 */ /* 0x000fe80000100800 */
[----:B------:R-:W-:Y:S04]  /*ba30*/  STL [R1+0x6c4], R57 ;  /* 0x0006c43901007387 */ /* 0x000fe80000100800 */
[----:B------:R-:W-:Y:S04]  /*ba40*/  STL [R1+0x6e0], R50 ;  /* 0x0006e03201007387 */ /* 0x000fe80000100800 */
[----:B------:R-:W-:Y:S04]  /*ba50*/  STL [R1+0x6d4], R58 ;  /* 0x0006d43a01007387 */ /* 0x000fe80000100800 */
[----:B------:R-:W-:Y:S04]  /*ba60*/  STL [R1+0x6d0], R59 ;  /* 0x0006d03b01007387 */ /* 0x000fe80000100800 */
[----:B------:R-:W-:Y:S04]  /*ba70*/  STL [R1+0x6ec], R48 ;  /* 0x0006ec3001007387 */ /* 0x000fe80000100800 */
[----:B------:R-:W-:Y:S04]  /*ba80*/  STL [R1+0x6e8], R60 ;  /* 0x0006e83c01007387 */ /* 0x000fe80000100800 */
[----:B------:R-:W-:Y:S04]  /*ba90*/  STL [R1+0x6e4], R61 ;  /* 0x0006e43d01007387 */ /* 0x000fe80000100800 */
[----:B---3--:R-:W-:Y:S04]  /*baa0*/  STL [R1+0x6f8], R49 ;  /* 0x0006f83101007387 */ /* 0x008fe80000100800 */
[----:B------:R-:W-:Y:S04]  /*bab0*/  STL [R1+0x6f4], R62 ;  /* 0x0006f43e01007387 */ /* 0x000fe80000100800 */
[----:B------:R-:W-:Y:S04]  /*bac0*/  STL [R1+0x6f0], R63 ;  /* 0x0006f03f01007387 */ /* 0x000fe80000100800 */
[----:B------:R-:W-:Y:S04]  /*bad0*/  STL [R1+0x704], R44 ;  /* 0x0007042c01007387 */ /* 0x000fe80000100800 */
[----:B------:R-:W-:Y:S04]  /*bae0*/  STL [R1+0x700], R64 ;  /* 0x0007004001007387 */ /* 0x000fe80000100800 */
[----:B------:R-:W-:Y:S04]  /*baf0*/  STL [R1+0x6fc], R65 ;  /* 0x0006fc4101007387 */ /* 0x000fe80000100800 */
[----:B------:R2:W-:Y:S04]  /*bb00*/  STL [R1+0x1dc], R19 ;  /* 0x0001dc1301007387 */ /* 0x0005e80000100800 */
        /* <DEDUP_REMOVED lines=8> */
[----:B------:R-:W1:Y:S04]  /*bb90*/  LDL.LU.64 R142, [R1+0x788] ;  /* 0x00078800018e7983 */ /* 0x000e680000300a00 */
[----:B------:R-:W3:Y:S04]  /*bba0*/  LDL.LU.64 R144, [R1+0x780] ;  /* 0x0007800001907983 */ /* 0x000ee80000300a00 */
[----:B------:R-:W3:Y:S04]  /*bbb0*/  LDL.LU.64 R146, [R1+0x778] ;  /* 0x0007780001927983 */ /* 0x000ee80000300a00 */
[----:B------:R-:W3:Y:S04]  /*bbc0*/  LDL.LU.64 R148, [R1+0x770] ;  /* 0x0007700001947983 */ /* 0x000ee80000300a00 */
[----:B------:R-:W3:Y:S04]  /*bbd0*/  LDL.LU.64 R150, [R1+0x768] ;  /* 0x0007680001967983 */ /* 0x000ee80000300a00 */
[----:B------:R-:W3:Y:S04]  /*bbe0*/  LDL.LU.64 R164, [R1+0x760] ;  /* 0x0007600001a47983 */ /* 0x000ee80000300a00 */
[----:B------:R-:W3:Y:S04]  /*bbf0*/  LDL.LU.64 R152, [R1+0x758] ;  /* 0x0007580001987983 */ /* 0x000ee80000300a00 */
[----:B------:R-:W0:Y:S04]  /*bc00*/  LDL.LU.64 R154, [R1+0x750] ;  /* 0x00075000019a7983 */ /* 0x000e280000300a00 */
[----:B------:R-:W3:Y:S04]  /*bc10*/  LDL.LU R30, [R1+0x2c8] ;  /* 0x0002c800011e7983 */ /* 0x000ee80000300800 */
[----:B------:R-:W4:Y:S04]  /*bc20*/  LDL.LU R31, [R1+0x160] ;  /* 0x00016000011f7983 */ /* 0x000f280000300800 */
[----:B------:R-:W4:Y:S04]  /*bc30*/  LDL.LU R28, [R1+0x2cc] ;  /* 0x0002cc00011c7983 */ /* 0x000f280000300800 */
[----:B------:R-:W4:Y:S04]  /*bc40*/  LDL.LU R29, [R1+0x2c4] ;  /* 0x0002c400011d7983 */ /* 0x000f280000300800 */
[----:B------:R-:W4:Y:S04]  /*bc50*/  LDL.LU R26, [R1+0x2c0] ;  /* 0x0002c000011a7983 */ /* 0x000f280000300800 */
[----:B------:R-:W4:Y:S04]  /*bc60*/  LDL.LU R27, [R1+0x2bc] ;  /* 0x0002bc00011b7983 */ /* 0x000f280000300800 */
[----:B------:R-:W4:Y:S04]  /*bc70*/  LDL.LU R24, [R1+0x2b8] ;  /* 0x0002b80001187983 */ /* 0x000f280000300800 */
[----:B------:R-:W4:Y:S04]  /*bc80*/  LDL.LU R25, [R1+0x2b4] ;  /* 0x0002b40001197983 */ /* 0x000f280000300800 */
[----:B------:R-:W4:Y:S04]  /*bc90*/  LDL.LU R22, [R1+0x2b0] ;  /* 0x0002b00001167983 */ /* 0x000f280000300800 */
[----:B--2---:R-:W2:Y:S04]  /*bca0*/  LDL.LU R19, [R1+0x144] ;  /* 0x0001440001137983 */ /* 0x004ea80000300800 */
[----:B------:R-:W2:Y:S04]  /*bcb0*/  LDL.LU R23, [R1+0x2ac] ;  /* 0x0002ac0001177983 */ /* 0x000ea80000300800 */
[----:B------:R-:W2:Y:S04]  /*bcc0*/  LDL.LU R16, [R1+0x2a8] ;  /* 0x0002a80001107983 */ /* 0x000ea80000300800 */
[----:B------:R-:W2:Y:S04]  /*bcd0*/  LDL.LU R17, [R1+0x2a4] ;  /* 0x0002a40001117983 */ /* 0x000ea80000300800 */
[----:B------:R-:W2:Y:S04]  /*bce0*/  LDL.LU R14, [R1+0x2a0] ;  /* 0x0002a000010e7983 */ /* 0x000ea80000300800 */
[----:B------:R-:W2:Y:S04]  /*bcf0*/  LDL.LU R15, [R1+0x29c] ;  /* 0x00029c00010f7983 */ /* 0x000ea80000300800 */
[----:B------:R-:W2:Y:S04]  /*bd00*/  LDL.LU R6, [R1+0x258] ;  /* 0x0002580001067983 */ /* 0x000ea80000300800 */
[----:B------:R-:W2:Y:S01]  /*bd10*/  LDL.LU R7, [R1+0x254] ;  /* 0x0002540001077983 */ /* 0x000ea20000300800 */
[----:B------:R-:W-:-:S02]  /*bd20*/  LOP3.LUT R36, R3, 0x20, RZ, 0x3c, !PT ;  /* 0x0000002003247812 */ /* 0x000fc400078e3cff */
[----:B------:R-:W-:Y:S02]  /*bd30*/  LOP3.LUT R40, R3, 0x40, RZ, 0x3c, !PT ;  /* 0x0000004003287812 */ /* 0x000fe400078e3cff */
[----:B------:R-:W-:-:S06]  /*bd40*/  PRMT R158, RZ, 0x7610, R158 ;  /* 0x00007610ff9e7816 */ /* 0x000fcc000000009e */
[----:B------:R-:W2:Y:S04]  /*bd50*/  @P0 LDG.E.U16 R158, desc[UR20][R38.64] ;  /* 0x00000014269e0981 */ /* 0x000ea8000c1e1500 */
[----:B---3--:R-:W-:Y:S04]  /*bd60*/  STS.U16 [R36+UR9+0x10900], R30 ;  /* 0x0109001e24007988 */ /* 0x008fe80008000409 */
[----:B----4-:R-:W-:Y:S04]  /*bd70*/  STS.U16 [R36+UR9+0x10100], R31 ;  /* 0x0101001f24007988 */ /* 0x010fe80008000409 */
[----:B------:R-:W-:Y:S04]  /*bd80*/  STS.U16 [R40+UR9+0x10e00], R28 ;  /* 0x010e001c28007988 */ /* 0x000fe80008000409 */
[----:B------:R-:W-:Y:S04]  /*bd90*/  STS.U16 [R40+UR9+0x11200], R29 ;  /* 0x0112001d28007988 */ /* 0x000fe80008000409 */
[----:B------:R-:W-:Y:S04]  /*bda0*/  STS.U16 [R40+UR9+0x11600], R26 ;  /* 0x0116001a28007988 */ /* 0x000fe80008000409 */
[----:B------:R-:W-:Y:S04]  /*bdb0*/  STS.U16 [R40+UR9+0x11a00], R27 ;  /* 0x011a001b28007988 */ /* 0x000fe80008000409 */
[----:B------:R-:W-:Y:S04]  /*bdc0*/  STS.U16 [R40+UR9+0x11e00], R24 ;  /* 0x011e001828007988 */ /* 0x000fe80008000409 */
[----:B------:R-:W-:Y:S04]  /*bdd0*/  STS.U16 [R40+UR9+0x10600], R25 ;  /* 0x0106001928007988 */ /* 0x000fe80008000409 */
[----:B------:R-:W-:Y:S04]  /*bde0*/  STS.U16 [R40+UR9+0x10a00], R22 ;  /* 0x010a001628007988 */ /* 0x000fe80008000409 */
[----:B--2---:R2:W-:Y:S02]  /*bdf0*/  STS.U16 [R40+UR9+0x10200], R19 ;  /* 0x0102001328007988 */ /* 0x0045e40008000409 */
[----:B--2---:R-:W-:-:S05]  /*be00*/  LOP3.LUT R19, R3, 0x60, RZ, 0x3c, !PT ;  /* 0x0000006003137812 */ /* 0x004fca00078e3cff */
[----:B------:R-:W-:Y:S04]  /*be10*/  STS.U16 [R19+UR9+0x10f00], R23 ;  /* 0x010f001713007988 */ /* 0x000fe80008000409 */
[----:B------:R-:W-:Y:S04]  /*be20*/  STS.U16 [R19+UR9+0x11300], R16 ;  /* 0x0113001013007988 */ /* 0x000fe80008000409 */
[----:B------:R-:W-:Y:S04]  /*be30*/  STS.U16 [R19+UR9+0x11700], R17 ;  /* 0x0117001113007988 */ /* 0x000fe80008000409 */
[----:B------:R-:W-:Y:S04]  /*be40*/  STS.U16 [R19+UR9+0x11b00], R14 ;  /* 0x011b000e13007988 */ /* 0x000fe80008000409 */
[----:B------:R-:W-:Y:S04]  /*be50*/  STS.U16 [R19+UR9+0x10700], R15 ;  /* 0x0107000f13007988 */ /* 0x000fe80008000409 */
[----:B------:R-:W-:Y:S04]  /*be60*/  STS.U16 [R19+UR9+0x10b00], R6 ;  /* 0x010b000613007988 */ /* 0x000fe80008000409 */
[----:B------:R-:W-:Y:S04]  /*be70*/  STS.U16 [R19+UR9+0x11f00], R7 ;  /* 0x011f000713007988 */ /* 0x000fe80008000409 */
[----:B------:R2:W-:Y:S04]  /*be80*/  STS.U16 [R19+UR9+0x10300], R114 ;  /* 0x0103007213007988 */ /* 0x0005e80008000409 */
[----:B------:R3:W-:Y:S04]  /*be90*/  STS.U16 [R3+UR9], R112 ;  /* 0x0000007003007988 */ /* 0x0007e80008000409 */
[----:B------:R4:W-:Y:S04]  /*bea0*/  STS.U16 [R3+UR9+0x400], R111 ;  /* 0x0004006f03007988 */ /* 0x0009e80008000409 */
[----:B--2---:R-:W2:Y:S04]  /*beb0*/  LDL.LU R114, [R1+0x748] ;  /* 0x0007480001727983 */ /* 0x004ea80000300800 */
[----:B---3--:R-:W3:Y:S04]  /*bec0*/  LDL.LU R112, [R1+0x744] ;  /* 0x0007440001707983 */ /* 0x008ee80000300800 */
[----:B----4-:R-:W4:Y:S04]  /*bed0*/  LDL.LU R111, [R1+0x740] ;  /* 0x00074000016f7983 */ /* 0x010f280000300800 */
[----:B------:R0:W-:Y:S04]  /*bee0*/  STS.U16 [R3+UR9+0x800], R105 ;  /* 0x0008006903007988 */ /* 0x0001e80008000409 */
[----:B------:R1:W-:Y:S04]  /*bef0*/  STS.U16 [R3+UR9+0xc00], R103 ;  /* 0x000c006703007988 */ /* 0x0003e80008000409 */
[----:B------:R1:W-:Y:S04]  /*bf00*/  STS.U16 [R3+UR9+0x1000], R101 ;  /* 0x0010006503007988 */ /* 0x0003e80008000409 */
[----:B0-----:R-:W4:Y:S04]  /*bf10*/  LDL.LU R105, [R1+0x73c] ;  /* 0x00073c0001697983 */ /* 0x001f280000300800 */
[----:B-1----:R-:W4:Y:S04]  /*bf20*/  LDL.LU R103, [R1+0x738] ;  /* 0x0007380001677983 */ /* 0x002f280000300800 */
[----:B------:R-:W4:Y:S04]  /*bf30*/  LDL.LU R101, [R1+0x734] ;  /* 0x0007340001657983 */ /* 0x000f280000300800 */
[----:B------:R0:W-:Y:S04]  /*bf40*/  STS.U16 [R3+UR9+0x1400], R99 ;  /* 0x0014006303007988 */ /* 0x0001e80008000409 */
[----:B------:R1:W-:Y:S04]  /*bf50*/  STS.U16 [R3+UR9+0x1800], R97 ;  /* 0x0018006103007988 */ /* 0x0003e80008000409 */
[----:B------:R1:W-:Y:S04]  /*bf60*/  STS.U16 [R3+UR9+0x1c00], R95 ;  /* 0x001c005f03007988 */ /* 0x0003e80008000409 */
[----:B0-----:R-:W4:Y:S04]  /*bf70*/  LDL.LU R99, [R1+0x730] ;  /* 0x0007300001637983 */ /* 0x001f280000300800 */
[----:B-1----:R-:W4:Y:S04]  /*bf80*/  LDL.LU R97, [R1+0x72c] ;  /* 0x00072c0001617983 */ /* 0x002f280000300800 */
[----:B------:R-:W4:Y:S04]  /*bf90*/  LDL.LU R95, [R1+0x728] ;  /* 0x00072800015f7983 */ /* 0x000f280000300800 */
[----:B------:R0:W-:Y:S04]  /*bfa0*/  STS.U16 [R3+UR9+0x2000], R93 ;  /* 0x0020005d03007988 */ /* 0x0001e80008000409 */
[----:B0-----:R-:W4:Y:S04]  /*bfb0*/  LDL.LU R93, [R1+0x724] ;  /* 0x00072400015d7983 */ /* 0x001f280000300800 */
        /* <DEDUP_REMOVED lines=13> */
[----:B------:R-:W4:Y:S01]  /*c090*/  LDL.LU R0, [R1+0x23c] ;  /* 0x00023c0001007983 */ /* 0x000f220000300800 */
[----:B------:R-:W-:Y:S01]  /*c0a0*/  IMAD R79, R79, UR4, RZ ;  /* 0x000000044f4f7c24 */ /* 0x000fe2000f8e02ff */
[----:B------:R-:W-:Y:S01]  /*c0b0*/  LEA R74, P5, R75, R162, 0x1 ;  /* 0x000000a24b4a7211 */ /* 0x000fe200078a08ff */
[----:B------:R-:W-:-:S03]  /*c0c0*/  IMAD R83, R83, UR4, RZ ;  /* 0x0000000453537c24 */ /* 0x000fc6000f8e02ff */
[----:B------:R-:W-:Y:S02]  /*c0d0*/  LEA.HI.X.SX32 R75, R75, R163, 0x1, P5 ;  /* 0x000000a34b4b7211 */ /* 0x000fe400028f0eff */
[----:B------:R-:W-:-:S04]  /*c0e0*/  LEA R78, P5, R79, R162, 0x1 ;  /* 0x000000a24f4e7211 */ /* 0x000fc800078a08ff */
[----:B------:R-:W-:Y:S02]  /*c0f0*/  LEA.HI.X.SX32 R79, R79, R163, 0x1, P5 ;  /* 0x000000a34f4f7211 */ /* 0x000fe400028f0eff */
[----:B------:R-:W-:Y:S01]  /*c100*/  LEA R82, P5, R83, R162, 0x1 ;  /* 0x000000a253527211 */ /* 0x000fe200078a08ff */
[----:B------:R-:W-:-:S03]  /*c110*/  @!P6 IMAD.MOV R90, RZ, RZ, -R90 ;  /* 0x000000ffff5ae224 */ /* 0x000fc600078e0a5a */
[----:B------:R-:W-:Y:S02]  /*c120*/  LEA.HI.X.SX32 R83, R83, R163, 0x1, P5 ;  /* 0x000000a353537211 */ /* 0x000fe400028f0eff */
[----:B------:R-:W-:Y:S01]  /*c130*/  LEA R86, P5, R87, R162, 0x1 ;  /* 0x000000a257567211 */ /* 0x000fe200078a08ff */
[----:B------:R0:W-:Y:S01]  /*c140*/  STS.U16 [R3+UR9+0x3400], R126 ;  /* 0x0034007e03007988 */ /* 0x0001e20008000409 */
[C---:B------:R-:W-:Y:S02]  /*c150*/  SEL R138, R89.reuse, R138, !P3 ;  /* 0x0000008a598a7207 */ /* 0x040fe40005800000 */
[C---:B------:R-:W-:Y:S02]  /*c160*/  SEL R139, R89.reuse, R139, !P3 ;  /* 0x0000008b598b7207 */ /* 0x040fe40005800000 */
[C---:B------:R-:W-:Y:S02]  /*c170*/  SEL R137, R89.reuse, R137, !P3 ;  /* 0x0000008959897207 */ /* 0x040fe40005800000 */
        /* <DEDUP_REMOVED lines=24> */
[C---:B------:R-:W-:Y:S01]  /*c300*/  SEL R91, R89.reuse, R91, !P3 ;  /* 0x0000005b595b7207 */ /* 0x040fe20005800000 */
[----:B------:R1:W-:Y:S01]  /*c310*/  STS.U16 [R3+UR9+0x4000], R129 ;  /* 0x0040008103007988 */ /* 0x0003e20008000409 */
[----:B------:R-:W-:Y:S01]  /*c320*/  SEL R89, R89, R90, !P3 ;  /* 0x0000005a59597207 */ /* 0x000fe20005800000 */
[----:B0-----:R-:W-:Y:S01]  /*c330*/  IMAD R126, R88, UR4, RZ ;  /* 0x00000004587e7c24 */ /* 0x001fe2000f8e02ff */
[----:B------:R-:W-:Y:S01]  /*c340*/  LEA.HI.X.SX32 R87, R87, R163, 0x1, P5 ;  /* 0x000000a357577211 */ /* 0x000fe200028f0eff */
[----:B------:R0:W-:Y:S02]  /*c350*/  STS.U16 [R3+UR9+0x3800], R127 ;  /* 0x0038007f03007988 */ /* 0x0001e40008000409 */
[----:B------:R-:W-:-:S02]  /*c360*/  IMAD R69, R89, UR4, RZ ;  /* 0x0000000459457c24 */ /* 0x000fc4000f8e02ff */
[----:B-1----:R-:W-:Y:S01]  /*c370*/  IMAD R129, R92, UR4, RZ ;  /* 0x000000045c817c24 */ /* 0x002fe2000f8e02ff */
[----:B------:R1:W-:Y:S01]  /*c380*/  STS.U16 [R3+UR9+0x3c00], R128 ;  /* 0x003c008003007988 */ /* 0x0003e20008000409 */
[----:B------:R-:W-:Y:S02]  /*c390*/  IMAD R68, R91, UR4, RZ ;  /* 0x000000045b447c24 */ /* 0x000fe4000f8e02ff */
[----:B0-----:R-:W-:Y:S01]  /*c3a0*/  IMAD R127, R94, UR4, RZ ;  /* 0x000000045e7f7c24 */ /* 0x001fe2000f8e02ff */
[----:B------:R0:W-:Y:S01]  /*c3b0*/  STS.U16 [R3+UR9+0x2c00], R124 ;  /* 0x002c007c03007988 */ /* 0x0001e20008000409 */
[----:B------:R-:W-:Y:S01]  /*c3c0*/  IMAD R115, R116, UR4, RZ ;  /* 0x0000000474737c24 */ /* 0x000fe2000f8e02ff */
[----:B------:R-:W-:Y:S02]  /*c3d0*/  PRMT R84, RZ, 0x7610, R84 ;  /* 0x00007610ff547816 */ /* 0x000fe40000000054 */
[----:B------:R0:W-:Y:S01]  /*c3e0*/  STS.U16 [R3+UR9+0x2800], R121 ;  /* 0x0028007903007988 */ /* 0x0001e20008000409 */
[----:B-1----:R-:W-:-:S03]  /*c3f0*/  IMAD R128, R96, UR4, RZ ;  /* 0x0000000460807c24 */ /* 0x002fc6000f8e02ff */
[----:B------:R1:W-:Y:S01]  /*c400*/  STS.U16 [R3+UR9+0x3000], R125 ;  /* 0x0030007d03007988 */ /* 0x0003e20008000409 */
[----:B0-----:R-:W-:-:S03]  /*c410*/  IMAD R124, R100, UR4, RZ ;  /* 0x00000004647c7c24 */ /* 0x001fc6000f8e02ff */
[----:B------:R0:W-:Y:S01]  /*c420*/  STS.U16 [R3+UR9+0x2400], R119 ;  /* 0x0024007703007988 */ /* 0x0001e20008000409 */
[----:B------:R-:W-:Y:S02]  /*c430*/  IMAD R121, R98, UR4, RZ ;  /* 0x0000000462797c24 */ /* 0x000fe4000f8e02ff */
[----:B------:R-:W-:Y:S01]  /*c440*/  IMAD R117, R108, UR4, RZ ;  /* 0x000000046c757c24 */ /* 0x000fe2000f8e02ff */
[----:B------:R0:W4:Y:S01]  /*c450*/  @P0 LDG.E.U16 R84, desc[UR20][R70.64] ;  /* 0x0000001446540981 */ /* 0x000122000c1e1500 */
[----:B-1----:R-:W-:Y:S02]  /*c460*/  IMAD R125, R102, UR4, RZ ;  /* 0x00000004667d7c24 */ /* 0x002fe4000f8e02ff */
[----:B------:R-:W-:Y:S02]  /*c470*/  IMAD R41, R104, UR4, RZ ;  /* 0x0000000468297c24 */ /* 0x000fe4000f8e02ff */
[----:B0-----:R-:W-:Y:S01]  /*c480*/  IMAD R119, R106, UR4, RZ ;  /* 0x000000046a777c24 */ /* 0x001fe2000f8e02ff */
[----:B------:R0:W-:Y:S01]  /*c490*/  STS.U16 [R3+UR9+0x6c00], R160 ;  /* 0x006c00a003007988 */ /* 0x0001e20008000409 */
[----:B------:R-:W-:-:S02]  /*c4a0*/  IMAD R57, R107, UR4, RZ ;  /* 0x000000046b397c24 */ /* 0x000fc4000f8e02ff */
[----:B------:R-:W-:Y:S02]  /*c4b0*/  IMAD R71, R109, UR4, RZ ;  /* 0x000000046d477c24 */ /* 0x000fe4000f8e02ff */
[----:B0-----:R-:W-:Y:S01]  /*c4c0*/  IMAD R160, R110, UR4, RZ ;  /* 0x000000046ea07c24 */ /* 0x001fe2000f8e02ff */
[----:B------:R0:W-:Y:S01]  /*c4d0*/  STS.U16 [R3+UR9+0x7000], R159 ;  /* 0x0070009f03007988 */ /* 0x0001e20008000409 */
[----:B------:R-:W-:Y:S02]  /*c4e0*/  IMAD R51, R122, UR4, RZ ;  /* 0x000000047a337c24 */ /* 0x000fe4000f8e02ff */
[----:B------:R-:W-:Y:S01]  /*c4f0*/  IMAD R130, R130, UR4, RZ ;  /* 0x0000000482827c24 */ /* 0x000fe2000f8e02ff */
[----:B------:R1:W-:Y:S01]  /*c500*/  STS.U16 [R3+UR9+0x4400], R118 ;  /* 0x0044007603007988 */ /* 0x0003e20008000409 */
[----:B------:R-:W-:-:S03]  /*c510*/  IMAD R138, R138, UR4, RZ ;  /* 0x000000048a8a7c24 */ /* 0x000fc6000f8e02ff */
[----:B------:R1:W-:Y:S01]  /*c520*/  STS.U16 [R3+UR9+0x4800], R120 ;  /* 0x0048007803007988 */ /* 0x0003e20008000409 */
[----:B0-----:R-:W-:Y:S02]  /*c530*/  IMAD R159, R113, UR4, RZ ;  /* 0x00000004719f7c24 */ /* 0x001fe4000f8e02ff */
[----:B------:R-:W-:Y:S02]  /*c540*/  IMAD R56, R123, UR4, RZ ;  /* 0x000000047b387c24 */ /* 0x000fe4000f8e02ff */
[----:B------:R-:W-:Y:S02]  /*c550*/  IMAD R139, R139, UR4, RZ ;  /* 0x000000048b8b7c24 */ /* 0x000fe4000f8e02ff */
[----:B------:R-:W-:Y:S02]  /*c560*/  IMAD R137, R137, UR4, RZ ;  /* 0x0000000489897c24 */ /* 0x000fe4000f8e02ff */
[----:B------:R-:W-:Y:S02]  /*c570*/  IMAD R156, R156, UR4, RZ ;  /* 0x000000049c9c7c24 */ /* 0x000fe4000f8e02ff */
[----:B------:R-:W-:-:S02]  /*c580*/  IMAD R155, R155, UR4, RZ ;  /* 0x000000049b9b7c24 */ /* 0x000fc4000f8e02ff */
[----:B------:R-:W-:Y:S02]  /*c590*/  IMAD R154, R154, UR4, RZ ;  /* 0x000000049a9a7c24 */ /* 0x000fe4000f8e02ff */
[----:B--2---:R-:W-:Y:S02]  /*c5a0*/  IMAD R114, R114, UR4, RZ ;  /* 0x0000000472727c24 */ /* 0x004fe4000f8e02ff */
[----:B---3--:R-:W-:Y:S02]  /*c5b0*/  IMAD R112, R112, UR4, RZ ;  /* 0x0000000470707c24 */ /* 0x008fe4000f8e02ff */
[----:B----4-:R-:W-:Y:S02]  /*c5c0*/  IMAD R111, R111, UR4, RZ ;  /* 0x000000046f6f7c24 */ /* 0x010fe4000f8e02ff */
[----:B------:R-:W-:Y:S02]  /*c5d0*/  IMAD R105, R105, UR4, RZ ;  /* 0x0000000469697c24 */ /* 0x000fe4000f8e02ff */
[----:B------:R-:W-:-:S02]  /*c5e0*/  IMAD R103, R103, UR4, RZ ;  /* 0x0000000467677c24 */ /* 0x000fc4000f8e02ff */
[----:B------:R-:W-:Y:S02]  /*c5f0*/  IMAD R101, R101, UR4, RZ ;  /* 0x0000000465657c24 */ /* 0x000fe4000f8e02ff */
[----:B------:R-:W-:Y:S02]  /*c600*/  IMAD R99, R99, UR4, RZ ;  /* 0x0000000463637c24 */ /* 0x000fe4000f8e02ff */
[----:B------:R-:W-:Y:S02]  /*c610*/  IMAD R97, R97, UR4, RZ ;  /* 0x0000000461617c24 */ /* 0x000fe4000f8e02ff */
[----:B------:R-:W-:-:S03]  /*c620*/  IMAD R95, R95, UR4, RZ ;  /* 0x000000045f5f7c24 */ /* 0x000fc6000f8e02ff */
[-C--:B------:R-:W-:Y:S02]  /*c630*/  LEA R92, P3, R97, R162.reuse, 0x1 ;  /* 0x000000a2615c7211 */ /* 0x080fe400078608ff */
[----:B------:R-:W-:Y:S01]  /*c640*/  LEA R90, P4, R95, R162, 0x1 ;  /* 0x000000a25f5a7211 */ /* 0x000fe200078808ff */
[----:B------:R-:W-:-:S05]  /*c650*/  IMAD R93, R93, UR4, RZ ;  /* 0x000000045d5d7c24 */ /* 0x000fca000f8e02ff */
[-C--:B------:R-:W-:Y:S02]  /*c660*/  LEA R88, P5, R93, R162.reuse, 0x1 ;  /* 0x000000a25d587211 */ /* 0x080fe400078a08ff */
[-C--:B------:R-:W-:Y:S02]  /*c670*/  LEA R94, P6, R99, R162.reuse, 0x1 ;  /* 0x000000a2635e7211 */ /* 0x080fe400078c08ff */
[-C--:B------:R-:W-:Y:S02]  /*c680*/  LEA.HI.X.SX32 R89, R93, R163.reuse, 0x1, P5 ;  /* 0x000000a35d597211 */ /* 0x080fe400028f0eff */
[----:B------:R-:W-:Y:S02]  /*c690*/  LEA R96, P5, R101, R162, 0x1 ;  /* 0x000000a265607211 */ /* 0x000fe400078a08ff */
[-C--:B------:R-:W-:Y:S02]  /*c6a0*/  LEA.HI.X.SX32 R93, R97, R163.reuse, 0x1, P3 ;  /* 0x000000a3615d7211 */ /* 0x080fe400018f0eff */
[----:B------:R-:W-:-:S02]  /*c6b0*/  LEA.HI.X.SX32 R91, R95, R163, 0x1, P4 ;  /* 0x000000a35f5b7211 */ /* 0x000fc400020f0eff */
[-C--:B------:R-:W-:Y:S02]  /*c6c0*/  LEA R100, P3, R105, R162.reuse, 0x1 ;  /* 0x000000a269647211 */ /* 0x080fe400078608ff */
[-C--:B------:R-:W-:Y:S02]  /*c6d0*/  LEA R98, P4, R103, R162.reuse, 0x1 ;  /* 0x000000a267627211 */ /* 0x080fe400078808ff */
[-C--:B------:R-:W-:Y:S02]  /*c6e0*/  LEA.HI.X.SX32 R95, R99, R163.reuse, 0x1, P6 ;  /* 0x000000a3635f7211 */ /* 0x080fe400030f0eff */
[-C--:B------:R-:W-:Y:S02]  /*c6f0*/  LEA.HI.X.SX32 R97, R101, R163.reuse, 0x1, P5 ;  /* 0x000000a365617211 */ /* 0x080fe400028f0eff */
[----:B------:R-:W-:Y:S02]  /*c700*/  LEA R102, P6, R111, R162, 0x1 ;  /* 0x000000a26f667211 */ /* 0x000fe400078c08ff */
[----:B------:R-:W-:-:S02]  /*c710*/  LEA.HI.X.SX32 R101, R105, R163, 0x1, P3 ;  /* 0x000000a369657211 */ /* 0x000fc400018f0eff */
[-C--:B------:R-:W-:Y:S02]  /*c720*/  LEA.HI.X.SX32 R99, R103, R163.reuse, 0x1, P4 ;  /* 0x000000a367637211 */ /* 0x080fe400020f0eff */
[-C--:B------:R-:W-:Y:S02]  /*c730*/  LEA R108, P3, R115, R162.reuse, 0x1 ;  /* 0x000000a2736c7211 */ /* 0x080fe400078608ff */
[-C--:B------:R-:W-:Y:S02]  /*c740*/  LEA R106, P4, R114, R162.reuse, 0x1 ;  /* 0x000000a2726a7211 */ /* 0x080fe400078808ff */
[-C--:B------:R-:W-:Y:S02]  /*c750*/  LEA R104, P5, R112, R162.reuse, 0x1 ;  /* 0x000000a270687211 */ /* 0x080fe400078a08ff */
[----:B------:R-:W-:Y:S02]  /*c760*/  LEA.HI.X.SX32 R103, R111, R163, 0x1, P6 ;  /* 0x000000a36f677211 */ /* 0x000fe400030f0eff */
[----:B------:R-:W-:-:S02]  /*c770*/  LEA R110, P6, R117, R162, 0x1 ;  /* 0x000000a2756e7211 */ /* 0x000fc400078c08ff */
[-C--:B------:R-:W-:Y:S02]  /*c780*/  LEA.HI.X.SX32 R109, R115, R163.reuse, 0x1, P3 ;  /* 0x000000a3736d7211 */ /* 0x080fe400018f0eff */
[-C--:B------:R-:W-:Y:S02]  /*c790*/  LEA.HI.X.SX32 R107, R114, R163.reuse, 0x1, P4 ;  /* 0x000000a3726b7211 */ /* 0x080fe400020f0eff */
[-C--:B------:R-:W-:Y:S02]  /*c7a0*/  LEA R116, P3, R124, R162.reuse, 0x1 ;  /* 0x000000a27c747211 */ /* 0x080fe400078608ff */
[----:B------:R-:W-:Y:S02]  /*c7b0*/  LEA.HI.X.SX32 R105, R112, R163, 0x1, P5 ;  /* 0x000000a370697211 */ /* 0x000fe400028f0eff */
[-C--:B------:R-:W-:Y:S02]  /*c7c0*/  LEA R114, P4, R125, R162.reuse, 0x1 ;  /* 0x000000a27d727211 */ /* 0x080fe400078808ff */
[----:B------:R-:W-:-:S02]  /*c7d0*/  LEA R112, P5, R119, R162, 0x1 ;  /* 0x000000a277707211 */ /* 0x000fc400078a08ff */
[-C--:B------:R-:W-:Y:S02]  /*c7e0*/  LEA.HI.X.SX32 R111, R117, R163.reuse, 0x1, P6 ;  /* 0x000000a3756f7211 */ /* 0x080fe400030f0eff */
[-C--:B------:R-:W-:Y:S02]  /*c7f0*/  LEA.HI.X.SX32 R117, R124, R163.reuse, 0x1, P3 ;  /* 0x000000a37c757211 */ /* 0x080fe400018f0eff */
[-C--:B------:R-:W-:Y:S02]  /*c800*/  LEA.HI.X.SX32 R115, R125, R163.reuse, 0x1, P4 ;  /* 0x000000a37d737211 */ /* 0x080fe400020f0eff */
[-C--:B------:R-:W-:Y:S02]  /*c810*/  LEA R122, P3, R127, R162.reuse, 0x1 ;  /* 0x000000a27f7a7211 */ /* 0x080fe400078608ff */
[----:B-1----:R-:W-:Y:S02]  /*c820*/  LEA R118, P6, R121, R162, 0x1 ;  /* 0x000000a279767211 */ /* 0x002fe400078c08ff */
[----:B------:R-:W-:-:S02]  /*c830*/  LEA.HI.X.SX32 R113, R119, R163, 0x1, P5 ;  /* 0x000000a377717211 */ /* 0x000fc400028f0eff */
[-C--:B------:R-:W-:Y:S02]  /*c840*/  LEA R124, P4, R126, R162.reuse, 0x1 ;  /* 0x000000a27e7c7211 */ /* 0x080fe400078808ff */
[-C--:B------:R-:W-:Y:S02]  /*c850*/  LEA R120, P5, R128, R162.reuse, 0x1 ;  /* 0x000000a280787211 */ /* 0x080fe400078a08ff */
[-C--:B------:R-:W-:Y:S02]  /*c860*/  LEA.HI.X.SX32 R123, R127, R163.reuse, 0x1, P3 ;  /* 0x000000a37f7b7211 */ /* 0x080fe400018f0eff */
[-C--:B------:R-:W-:Y:S02]  /*c870*/  LEA.HI.X.SX32 R119, R121, R163.reuse, 0x1, P6 ;  /* 0x000000a379777211 */ /* 0x080fe400030f0eff */
[----:B------:R-:W-:Y:S02]  /*c880*/  LEA.HI.X.SX32 R125, R126, R163, 0x1, P4 ;  /* 0x000000a37e7d7211 */ /* 0x000fe400020f0eff */
[----:B------:R-:W-:-:S02]  /*c890*/  LEA R34, P3, R130, R162, 0x1 ;  /* 0x000000a282227211 */ /* 0x000fc400078608ff */
[-C--:B------:R-:W-:Y:S02]  /*c8a0*/  LEA.HI.X.SX32 R121, R128, R163.reuse, 0x1, P5 ;  /* 0x000000a380797211 */ /* 0x080fe400028f0eff */
[CC--:B------:R-:W-:Y:S02]  /*c8b0*/  LEA R14, P4, R129.reuse, R162.reuse, 0x1 ;  /* 0x000000a2810e7211 */ /* 0x0c0fe400078808ff */
[-C--:B------:R-:W-:Y:S02]  /*c8c0*/  LEA R54, P5, R138, R162.reuse, 0x1 ;  /* 0x000000a28a367211 */ /* 0x080fe400078a08ff */
[-C--:B------:R-:W-:Y:S02]  /*c8d0*/  LEA.HI.X.SX32 R35, R130, R163.reuse, 0x1, P3 ;  /* 0x000000a382237211 */ /* 0x080fe400018f0eff */
[-C--:B------:R-:W-:Y:S02]  /*c8e0*/  LEA.HI.X.SX32 R15, R129, R163.reuse, 0x1, P4 ;  /* 0x000000a3810f7211 */ /* 0x080fe400020f0eff */
[----:B------:R-:W-:Y:S01]  /*c8f0*/  LEA R52, P3, R139, R162, 0x1 ;  /* 0x000000a28b347211 */ /* 0x000fe200078608ff */
[----:B------:R-:W-:Y:S01]  /*c900*/  IMAD R153, R153, UR4, RZ ;  /* 0x0000000499997c24 */ /* 0x000fe2000f8e02ff */
[----:B------:R-:W-:-:S02]  /*c910*/  LEA.HI.X.SX32 R55, R138, R163, 0x1, P5 ;  /* 0x000000a38a377211 */ /* 0x000fc400028f0eff */
[-C--:B------:R-:W-:Y:S02]  /*c920*/  LEA R32, P4, R137, R162.reuse, 0x1 ;  /* 0x000000a289207211 */ /* 0x080fe400078808ff */
[-C--:B------:R-:W-:Y:S01]  /*c930*/  LEA R30, P5, R156, R162.reuse, 0x1 ;  /* 0x000000a29c1e7211 */ /* 0x080fe200078a08ff */
[----:B------:R-:W-:Y:S01]  /*c940*/  IMAD R152, R152, UR4, RZ ;  /* 0x0000000498987c24 */ /* 0x000fe2000f8e02ff */
[-C--:B------:R-:W-:Y:S01]  /*c950*/  LEA.HI.X.SX32 R53, R139, R163.reuse, 0x1, P3 ;  /* 0x000000a38b357211 */ /* 0x080fe200018f0eff */
[----:B------:R-:W-:Y:S01]  /*c960*/  IMAD R151, R151, UR4, RZ ;  /* 0x0000000497977c24 */ /* 0x000fe2000f8e02ff */
        /* <DEDUP_REMOVED lines=22> */
[CC--:B------:R-:W-:Y:S02]  /*cad0*/  LEA R128, P4, R148.reuse, R162.reuse, 0x1 ;  /* 0x000000a294807211 */ /* 0x0c0fe400078808ff */
[-C--:B------:R-:W-:Y:S01]  /*cae0*/  LEA R130, P5, R147, R162.reuse, 0x1 ;  /* 0x000000a293827211 */ /* 0x080fe200078a08ff */
[----:B------:R0:W-:Y:S01]  /*caf0*/  STS.U16 [R3+UR9+0x5000], R132 ;  /* 0x0050008403007988 */ /* 0x0001e20008000409 */
[-C--:B------:R-:W-:Y:S02]  /*cb00*/  LEA.HI.X.SX32 R127, R149, R163.reuse, 0x1, P3 ;  /* 0x000000a3957f7211 */ /* 0x080fe400018f0eff */
[----:B------:R-:W-:Y:S01]  /*cb10*/  LEA.HI.X.SX32 R129, R148, R163, 0x1, P4 ;  /* 0x000000a394817211 */ /* 0x000fe200020f0eff */
[----:B------:R1:W-:Y:S04]  /*cb20*/  STS.U16 [R3+UR9+0x7400], R158 ;  /* 0x0074009e03007988 */ /* 0x0003e80008000409 */
[----:B------:R2:W-:Y:S01]  /*cb30*/  STS.U16 [R3+UR9+0x4c00], R131 ;  /* 0x004c008303007988 */ /* 0x0005e20008000409 */
[----:B0-----:R-:W-:-:S03]  /*cb40*/  LEA R132, P3, R146, R162, 0x1 ;  /* 0x000000a292847211 */ /* 0x001fc600078608ff */
[----:B------:R0:W-:Y:S01]  /*cb50*/  STS.U16 [R3+UR9+0x5800], R134 ;  /* 0x0058008603007988 */ /* 0x0001e20008000409 */
[----:B-1----:R-:W-:-:S03]  /*cb60*/  IMAD R158, R143, UR4, RZ ;  /* 0x000000048f9e7c24 */ /* 0x002fc6000f8e02ff */
[----:B------:R1:W-:Y:S01]  /*cb70*/  STS.U16 [R3+UR9+0x6400], R157 ;  /* 0x0064009d03007988 */ /* 0x0003e20008000409 */
[----:B------:R-:W-:Y:S01]  /*cb80*/  IMAD R143, R141, UR4, RZ ;  /* 0x000000048d8f7c24 */ /* 0x000fe2000f8e02ff */
[----:B--2---:R-:W-:Y:S02]  /*cb90*/  LEA.HI.X.SX32 R131, R147, R163, 0x1, P5 ;  /* 0x000000a393837211 */ /* 0x004fe400028f0eff */
[----:B------:R2:W-:Y:S01]  /*cba0*/  STS.U16 [R3+UR9+0x6000], R136 ;  /* 0x0060008803007988 */ /* 0x0005e20008000409 */
[----:B0-----:R-:W-:-:S03]  /*cbb0*/  LEA R134, P4, R145, R162, 0x1 ;  /* 0x000000a291867211 */ /* 0x001fc600078808ff */
[----:B------:R0:W-:Y:S01]  /*cbc0*/  STS.U16 [R3+UR9+0x5400], R133 ;  /* 0x0054008503007988 */ /* 0x0001e20008000409 */
[----:B-1----:R-:W-:-:S03]  /*cbd0*/  IMAD R157, R142, UR4, RZ ;  /* 0x000000048e9d7c24 */ /* 0x002fc6000f8e02ff */
[----:B------:R1:W-:Y:S01]  /*cbe0*/  STS.U16 [R3+UR9+0x5c00], R135 ;  /* 0x005c008703007988 */ /* 0x0003e20008000409 */
[----:B--2---:R-:W-:-:S03]  /*cbf0*/  LEA R136, P5, R144, R162, 0x1 ;  /* 0x000000a290887211 */ /* 0x004fc600078a08ff */
[----:B------:R2:W-:Y:S01]  /*cc00*/  STS.U16 [R3+UR9+0x6800], R161 ;  /* 0x006800a103007988 */ /* 0x0005e20008000409 */
[-C--:B0-----:R-:W-:Y:S02]  /*cc10*/  LEA.HI.X.SX32 R133, R146, R163.reuse, 0x1, P3 ;  /* 0x000000a392857211 */ /* 0x081fe400018f0eff */
[-C--:B------:R-:W-:Y:S02]  /*cc20*/  LEA R138, P3, R158, R162.reuse, 0x1 ;  /* 0x000000a29e8a7211 */ /* 0x080fe400078608ff */
[-C--:B-1----:R-:W-:Y:S02]  /*cc30*/  LEA.HI.X.SX32 R135, R145, R163.reuse, 0x1, P4 ;  /* 0x000000a391877211 */ /* 0x082fe400020f0eff */
[----:B------:R-:W-:Y:S01]  /*cc40*/  LEA.HI.X.SX32 R137, R144, R163, 0x1, P5 ;  /* 0x000000a390897211 */ /* 0x000fe200028f0eff */
[----:B--2---:R-:W-:Y:S01]  /*cc50*/  IMAD R161, R140, UR4, RZ ;  /* 0x000000048ca17c24 */ /* 0x004fe2000f8e02ff */
[-C--:B------:R-:W-:Y:S01]  /*cc60*/  LEA R140, P4, R157, R162.reuse, 0x1 ;  /* 0x000000a29d8c7211 */ /* 0x080fe200078808ff */
[----:B------:R-:W-:Y:S01]  /*cc70*/  STL.64 [R1+0x160], R34 ;  /* 0x0001602201007387 */ /* 0x000fe20000100a00 */
[----:B------:R-:W-:-:S02]  /*cc80*/  LEA R142, P5, R143, R162, 0x1 ;  /* 0x000000a28f8e7211 */ /* 0x000fc400078a08ff */
[-C--:B------:R-:W-:Y:S01]  /*cc90*/  LEA.HI.X.SX32 R139, R158, R163.reuse, 0x1, P3 ;  /* 0x000000a39e8b7211 */ /* 0x080fe200018f0eff */
[----:B------:R-:W-:Y:S01]  /*cca0*/  STL.64 [R1+0x140], R14 ;  /* 0x0001400e01007387 */ /* 0x000fe20000100a00 */
[-C--:B------:R-:W-:Y:S02]  /*ccb0*/  LEA.HI.X.SX32 R141, R157, R163.reuse, 0x1, P4 ;  /* 0x000000a39d8d7211 */ /* 0x080fe400020f0eff */
[-C--:B------:R-:W-:Y:S01]  /*ccc0*/  LEA R144, P3, R161, R162.reuse, 0x1 ;  /* 0x000000a2a1907211 */ /* 0x080fe200078608ff */
[----:B------:R-:W-:Y:S01]  /*ccd0*/  STL.64 [R1+0x120], R54 ;  /* 0x0001203601007387 */ /* 0x000fe20000100a00 */
[----:B------:R-:W-:Y:S02]  /*cce0*/  LEA.HI.X.SX32 R143, R143, R163, 0x1, P5 ;  /* 0x000000a38f8f7211 */ /* 0x000fe400028f0eff */
[-C--:B------:R-:W-:Y:S01]  /*ccf0*/  LEA R146, P4, R160, R162.reuse, 0x1 ;  /* 0x000000a2a0927211 */ /* 0x080fe200078808ff */
[----:B------:R-:W-:Y:S01]  /*cd00*/  STL.64 [R1+0x100], R52 ;  /* 0x0001003401007387 */ /* 0x000fe20000100a00 */
[----:B------:R-:W-:-:S03]  /*cd10*/  LEA R148, P5, R159, R162, 0x1 ;  /* 0x000000a29f947211 */ /* 0x000fc600078a08ff */
[----:B------:R-:W-:Y:S01]  /*cd20*/  STL.64 [R1+0xe0], R32 ;  /* 0x0000e02001007387 */ /* 0x000fe20000100a00 */
[-C--:B------:R-:W-:Y:S01]  /*cd30*/  LEA.HI.X.SX32 R145, R161, R163.reuse, 0x1, P3 ;  /* 0x000000a3a1917211 */ /* 0x080fe200018f0eff */
[----:B------:R-:W-:Y:S02]  /*cd40*/  IMAD.MOV.U32 R158, RZ, RZ, R57 ;  /* 0x000000ffff9e7224 */ /* 0x000fe400078e0039 */
        /* <DEDUP_REMOVED lines=9> */
[----:B------:R-:W-:-:S03]  /*cde0*/  LEA.HI.X.SX32 R151, R56, R163, 0x1, P3 ;  /* 0x000000a338977211 */ /* 0x000fc600018f0eff */
[----:B------:R-:W-:Y:S01]  /*cdf0*/  STL.64 [R1+0x40], R6 ;  /* 0x0000400601007387 */ /* 0x000fe20000100a00 */
[----:B------:R-:W-:Y:S01]  /*ce00*/  LEA.HI.X.SX32 R153, R51, R163, 0x1, P4 ;  /* 0x000000a333997211 */ /* 0x000fe200020f0eff */
[----:B------:R-:W-:Y:S02]  /*ce10*/  IMAD.MOV.U32 R157, RZ, RZ, R158 ;  /* 0x000000ffff9d7224 */ /* 0x000fe400078e009e */
[----:B------:R-:W-:Y:S01]  /*ce20*/  STL.64 [R1+0x20], R24 ;  /* 0x0000201801007387 */ /* 0x000fe20000100a00 */
[----:B------:R-:W-:-:S03]  /*ce30*/  LEA R156, P3, R158, R162, 0x1 ;  /* 0x000000a29e9c7211 */ /* 0x000fc600078608ff */
[----:B------:R-:W-:Y:S01]  /*ce40*/  STL.64 [R1], R16 ;  /* 0x0000001001007387 */ /* 0x000fe20000100a00 */
[----:B------:R-:W-:Y:S02]  /*ce50*/  LEA.HI.X.SX32 R155, R71, R163, 0x1, P5 ;  /* 0x000000a3479b7211 */ /* 0x000fe400028f0eff */
[-C--:B------:R-:W-:Y:S01]  /*ce60*/  LEA R158, P4, R41, R162.reuse, 0x1 ;  /* 0x000000a2299e7211 */ /* 0x080fe200078808ff */
[----:B------:R-:W2:Y:S01]  /*ce70*/  LDL.LU R58, [R1+0x238] ;  /* 0x00023800013a7983 */ /* 0x000ea20000300800 */
[----:B------:R-:W-:-:S03]  /*ce80*/  LEA R160, P5, R68, R162, 0x1 ;  /* 0x000000a244a07211 */ /* 0x000fc600078a08ff */
[----:B------:R-:W3:Y:S01]  /*ce90*/  LDL.LU R59, [R1+0x234] ;  /* 0x00023400013b7983 */ /* 0x000ee20000300800 */
[----:B------:R-:W-:-:S03]  /*cea0*/  LEA R162, P6, R69, R162, 0x1 ;  /* 0x000000a245a27211 */ /* 0x000fc600078c08ff */
[----:B------:R-:W4:Y:S01]  /*ceb0*/  LDL.LU R51, [R1+0x230] ;  /* 0x0002300001337983 */ /* 0x000f220000300800 */
[----:B------:R-:W-:-:S03]  /*cec0*/  LEA.HI.X.SX32 R159, R41, R163, 0x1, P4 ;  /* 0x000000a3299f7211 */ /* 0x000fc600020f0eff */
[----:B------:R-:W2:Y:S01]  /*ced0*/  LDL.LU R56, [R1+0x1dc] ;  /* 0x0001dc0001387983 */ /* 0x000ea20000300800 */
[----:B------:R-:W-:-:S03]  /*cee0*/  LEA.HI.X.SX32 R157, R157, R163, 0x1, P3 ;  /* 0x000000a39d9d7211 */ /* 0x000fc600018f0eff */
[----:B------:R-:W2:Y:S01]  /*cef0*/  LDL.LU R57, [R1+0x1d8] ;  /* 0x0001d80001397983 */ /* 0x000ea20000300800 */
[----:B------:R-:W-:-:S03]  /*cf00*/  LEA.HI.X.SX32 R161, R68, R163, 0x1, P5 ;  /* 0x000000a344a17211 */ /* 0x000fc600028f0eff */
[----:B------:R-:W5:Y:S01]  /*cf10*/  LDL.LU R71, [R1+0x720] ;  /* 0x0007200001477983 */ /* 0x000f620000300800 */
[----:B------:R-:W-:-:S03]  /*cf20*/  LEA.HI.X.SX32 R163, R69, R163, 0x1, P6 ;  /* 0x000000a345a37211 */ /* 0x000fc600030f0eff */
[----:B------:R-:W2:Y:S04]  /*cf30*/  LDL.LU R41, [R1+0x71c] ;  /* 0x00071c0001297983 */ /* 0x000ea80000300800 */
[----:B------:R-:W5:Y:S04]  /*cf40*/  LDL.LU R68, [R1+0x718] ;  /* 0x0007180001447983 */ /* 0x000f680000300800 */
[----:B------:R-:W5:Y:S04]  /*cf50*/  LDL.LU R69, [R1+0x714] ;  /* 0x0007140001457983 */ /* 0x000f680000300800 */
[----:B------:R0:W-:Y:S04]  /*cf60*/  STS.U16 [R3+UR9+0x7800], R45 ;  /* 0x0078002d03007988 */ /* 0x0001e80008000409 */
[----:B------:R1:W-:Y:S04]  /*cf70*/  STS.U16 [R3+UR9+0x7c00], R66 ;  /* 0x007c004203007988 */ /* 0x0003e80008000409 */
[----:B------:R1:W-:Y:S04]  /*cf80*/  STS.U16 [R36+UR9+0x100], R67 ;  /* 0x0001004324007988 */ /* 0x0003e80008000409 */
[----:B0-----:R-:W2:Y:S04]  /*cf90*/  LDL.LU R45, [R1+0x710] ;  /* 0x00071000012d7983 */ /* 0x001ea80000300800 */
[----:B-1----:R-:W5:Y:S04]  /*cfa0*/  LDL.LU R66, [R1+0x70c] ;  /* 0x00070c0001427983 */ /* 0x002f680000300800 */
        /* <DEDUP_REMOVED lines=21> */
[----:B0-----:R-:W2:Y:S04]  /*d100*/  LDL.LU R50, [R1+0x6e0] ;  /* 0x0006e00001327983 */ /* 0x001ea80000300800 */
[----:B-1----:R-:W2:Y:S01]  /*d110*/  LDL.LU R0, [R1+0x6dc] ;  /* 0x0006dc0001007983 */ /* 0x002ea20000300800 */
[----:B------:R-:W-:-:S02]  /*d120*/  PRMT R85, RZ, 0x7610, R85 ;  /* 0x00007610ff557816 */ /* 0x000fc40000000055 */
[----:B------:R-:W-:Y:S02]  /*d130*/  PRMT R80, RZ, 0x7610, R80 ;  /* 0x00007610ff507816 */ /* 0x000fe40000000050 */
[----:B------:R-:W-:Y:S02]  /*d140*/  PRMT R81, RZ, 0x7610, R81 ;  /* 0x00007610ff517816 */ /* 0x000fe40000000051 */
[----:B------:R-:W-:Y:S01]  /*d150*/  PRMT R38, RZ, 0x7610, R38 ;  /* 0x00007610ff267816 */ /* 0x000fe20000000026 */
[----:B------:R-:W3:Y:S01]  /*d160*/  @P0 LDG.E.U16 R85, desc[UR20][R72.64] ;  /* 0x0000001448550981 */ /* 0x000ee2000c1e1500 */
[----:B------:R-:W-:-:S03]  /*d170*/  PRMT R39, RZ, 0x7610, R39 ;  /* 0x00007610ff277816 */ /* 0x000fc60000000027 */
[----:B------:R-:W4:Y:S04]  /*d180*/  @P0 LDG.E.U16 R80, desc[UR20][R74.64] ;  /* 0x000000144a500981 */ /* 0x000f28000c1e1500 */
[----:B------:R-:W4:Y:S04]  /*d190*/  @P0 LDG.E.U16 R81, desc[UR20][R76.64] ;  /* 0x000000144c510981 */ /* 0x000f28000c1e1500 */
[----:B------:R-:W4:Y:S04]  /*d1a0*/  @P0 LDG.E.U16 R38, desc[UR20][R78.64] ;  /* 0x000000144e260981 */ /* 0x000f28000c1e1500 */
[----:B------:R-:W4:Y:S04]  /*d1b0*/  @P0 LDG.E.U16 R39, desc[UR20][R82.64] ;  /* 0x0000001452270981 */ /* 0x000f28000c1e1500 */
[----:B--2---:R0:W-:Y:S04]  /*d1c0*/  STS.U16 [R36+UR9+0x3100], R0 ;  /* 0x0031000024007988 */ /* 0x0041e80008000409 */
[----:B------:R1:W-:Y:S04]  /*d1d0*/  STS.U16 [R36+UR9+0x3500], R58 ;  /* 0x0035003a24007988 */ /* 0x0003e80008000409 */
[----:B---3--:R2:W-:Y:S04]  /*d1e0*/  STS.U16 [R36+UR9+0x3900], R59 ;  /* 0x0039003b24007988 */ /* 0x0085e80008000409 */
[----:B0-----:R-:W3:Y:S04]  /*d1f0*/  LDL.LU R0, [R1+0x6d8] ;  /* 0x0006d80001007983 */ /* 0x001ee80000300800 */
[----:B-1----:R-:W5:Y:S04]  /*d200*/  LDL.LU R58, [R1+0x6d4] ;  /* 0x0006d400013a7983 */ /* 0x002f680000300800 */
[----:B--2---:R-:W5:Y:S04]  /*d210*/  LDL.LU R59, [R1+0x6d0] ;  /* 0x0006d000013b7983 */ /* 0x004f680000300800 */
[----:B----4-:R0:W-:Y:S04]  /*d220*/  STS.U16 [R36+UR9+0x3d00], R51 ;  /* 0x003d003324007988 */ /* 0x0101e80008000409 */
[----:B0-----:R-:W2:Y:S01]  /*d230*/  LDL.LU R51, [R1+0x6cc] ;  /* 0x0006cc0001337983 */ /* 0x001ea20000300800 */
[----:B------:R-:W-:-:S03]  /*d240*/  PRMT R37, RZ, 0x7610, R37 ;  /* 0x00007610ff257816 */ /* 0x000fc60000000025 */
[----:B------:R0:W-:Y:S04]  /*d250*/  STS.U16 [R36+UR9+0x4100], R56 ;  /* 0x0041003824007988 */ /* 0x0001e80008000409 */
[----:B------:R1:W-:Y:S04]  /*d260*/  STS.U16 [R36+UR9+0x4500], R57 ;  /* 0x0045003924007988 */ /* 0x0003e80008000409 */
[----:B------:R-:W4:Y:S04]  /*d270*/  @P0 LDG.E.U16 R37, desc[UR20][R86.64] ;  /* 0x0000001456250981 */ /* 0x000f28000c1e1500 */
[----:B0-----:R-:W5:Y:S04]  /*d280*/  LDL.LU R56, [R1+0x6c8] ;  /* 0x0006c80001387983 */ /* 0x001f680000300800 */
[----:B-1----:R-:W5:Y:S01]  /*d290*/  LDL.LU R57, [R1+0x6c4] ;  /* 0x0006c40001397983 */ /* 0x002f620000300800 */
[----:B------:R-:W-:-:S02]  /*d2a0*/  PRMT R165, RZ, 0x7610, R165 ;  /* 0x00007610ffa57816 */ /* 0x000fc400000000a5 */
[----:B------:R-:W-:-:S04]  /*d2b0*/  PRMT R164, RZ, 0x7610, R164 ;  /* 0x00007610ffa47816 */ /* 0x000fc800000000a4 */
[----:B------:R-:W3:Y:S04]  /*d2c0*/  @P0 LDG.E.U16 R165, desc[UR20][R42.64] ;  /* 0x000000142aa50981 */ /* 0x000ee8000c1e1500 */
[----:B------:R-:W3:Y:S04]  /*d2d0*/  @P0 LDG.E.U16 R164, desc[UR20][R46.64] ;  /* 0x000000142ea40981 */ /* 0x000ee8000c1e1500 */
[----:B--2---:R0:W-:Y:S04]  /*d2e0*/  STS.U16 [R36+UR9+0x4900], R51 ;  /* 0x0049003324007988 */ /* 0x0041e80008000409 */
[----:B------:R1:W-:Y:S04]  /*d2f0*/  STS.U16 [R36+UR9+0x4d00], R50 ;  /* 0x004d003224007988 */ /* 0x0003e80008000409 */
[----:B------:R2:W-:Y:S04]  /*d300*/  STS.U16 [R36+UR9+0x5100], R48 ;  /* 0x0051003024007988 */ /* 0x0005e80008000409 */
[----:B0-----:R-:W3:Y:S04]  /*d310*/  LDL.LU R51, [R1+0x6c0] ;  /* 0x0006c00001337983 */ /* 0x001ee80000300800 */
[----:B-1----:R-:W5:Y:S04]  /*d320*/  LDL.LU R50, [R1+0x6bc] ;  /* 0x0006bc0001327983 */ /* 0x002f680000300800 */
[----:B--2---:R-:W2:Y:S04]  /*d330*/  LDL.LU R48, [R1+0x6b8] ;  /* 0x0006b80001307983 */ /* 0x004ea80000300800 */
[----:B------:R0:W-:Y:S04]  /*d340*/  STS.U16 [R36+UR9+0x5500], R49 ;  /* 0x0055003124007988 */ /* 0x0001e80008000409 */
[----:B------:R1:W-:Y:S04]  /*d350*/  STS.U16 [R36+UR9+0x5900], R44 ;  /* 0x0059002c24007988 */ /* 0x0003e80008000409 */
[----:B------:R4:W-:Y:S04]  /*d360*/  STS.U16 [R36+UR9+0x5d00], R45 ;  /* 0x005d002d24007988 */ /* 0x0009e80008000409 */
[----:B0-----:R-:W2:Y:S04]  /*d370*/  LDL.LU R49, [R1+0x6b4] ;  /* 0x0006b40001317983 */ /* 0x001ea80000300800 */
[----:B-1----:R-:W2:Y:S04]  /*d380*/  LDL.LU R44, [R1+0x6b0] ;  /* 0x0006b000012c7983 */ /* 0x002ea80000300800 */
[----:B----4-:R-:W4:Y:S04]  /*d390*/  LDL.LU R45, [R1+0x6ac] ;  /* 0x0006ac00012d7983 */ /* 0x010f280000300800 */
[----:B------:R0:W-:Y:S04]  /*d3a0*/  STS.U16 [R36+UR9+0x6100], R41 ;  /* 0x0061002924007988 */ /* 0x0001e80008000409 */
[----:B------:R1:W-:Y:S04]  /*d3b0*/  STS.U16 [R36+UR9+0x6500], R84 ;  /* 0x0065005424007988 */ /* 0x0003e80008000409 */
[----:B------:R1:W-:Y:S04]  /*d3c0*/  STS.U16 [R36+UR9+0x6900], R85 ;  /* 0x0069005524007988 */ /* 0x0003e80008000409 */
[----:B0-----:R-:W2:Y:S04]  /*d3d0*/  LDL.LU R41, [R1+0x6a8] ;  /* 0x0006a80001297983 */ /* 0x001ea80000300800 */
[----:B-1----:R-:W2:Y:S04]  /*d3e0*/  LDL.LU R84, [R1+0x6a4] ;  /* 0x0006a40001547983 */ /* 0x002ea80000300800 */
[----:B------:R-:W2:Y:S04]  /*d3f0*/  LDL.LU R85, [R1+0x6a0] ;  /* 0x0006a00001557983 */ /* 0x000ea80000300800 */
[----:B------:R0:W-:Y:S04]  /*d400*/  STS.U16 [R36+UR9+0x6d00], R80 ;  /* 0x006d005024007988 */ /* 0x0001e80008000409 */
[----:B------:R1:W-:Y:S04]  /*d410*/  STS.U16 [R36+UR9+0x7100], R81 ;  /* 0x0071005124007988 */ /* 0x0003e80008000409 */
[----:B------:R1:W-:Y:S04]  /*d420*/  STS.U16 [R36+UR9+0x7500], R38 ;  /* 0x0075002624007988 */ /* 0x0003e80008000409 */
[----:B0-----:R-:W2:Y:S04]  /*d430*/  LDL.LU R80, [R1+0x69c] ;  /* 0x00069c0001507983 */ /* 0x001ea80000300800 */
[----:B-1----:R-:W2:Y:S04]  /*d440*/  LDL.LU R81, [R1+0x698] ;  /* 0x0006980001517983 */ /* 0x002ea80000300800 */
[----:B------:R-:W2:Y:S04]  /*d450*/  LDL.LU R38, [R1+0x694] ;  /* 0x0006940001267983 */ /* 0x000ea80000300800 */
[----:B------:R0:W-:Y:S04]  /*d460*/  STS.U16 [R36+UR9+0x7900], R39 ;  /* 0x0079002724007988 */ /* 0x0001e80008000409 */
[----:B0-----:R-:W4:Y:S04]  /*d470*/  LDL.LU R39, [R1+0x690] ;  /* 0x0006900001277983 */ /* 0x001f280000300800 */
[----:B------:R0:W-:Y:S04]  /*d480*/  STS.U16 [R36+UR9+0x7d00], R37 ;  /* 0x007d002524007988 */ /* 0x0001e80008000409 */
[----:B------:R1:W-:Y:S04]  /*d490*/  STS.U16 [R40+UR9+0x200], R20 ;  /* 0x0002001428007988 */ /* 0x0003e80008000409 */
[----:B------:R1:W-:Y:S04]  /*d4a0*/  STS.U16 [R40+UR9+0x600], R21 ;  /* 0x0006001528007988 */ /* 0x0003e80008000409 */
[----:B0-----:R-:W4:Y:S04]  /*d4b0*/  LDL.LU R36, [R1+0x68c] ;  /* 0x00068c0001247983 */ /* 0x001f280000300800 */
[----:B------:R-:W4:Y:S04]  /*d4c0*/  LDL.LU R37, [R1+0x688] ;  /* 0x0006880001257983 */ /* 0x000f280000300800 */
        /* <DEDUP_REMOVED lines=21> */
[----:B---3--:R1:W-:Y:S04]  /*d620*/  STS.U16 [R40+UR9+0x3200], R165 ;  /* 0x003200a528007988 */ /* 0x0083e80008000409 */
[----:B------:R3:W-:Y:S04]  /*d630*/  STS.U16 [R40+UR9+0x3600], R164 ;  /* 0x003600a428007988 */ /* 0x0007e80008000409 */
[----:B0-----:R-:W4:Y:S04]  /*d640*/  LDL.LU R2, [R1+0x658] ;  /* 0x0006580001027983 */ /* 0x001f280000300800 */
[----:B-1----:R-:W4:Y:S04]  /*d650*/  LDL.LU R165, [R1+0x654] ;  /* 0x0006540001a57983 */ /* 0x002f280000300800 */
[----:B---3--:R-:W3:Y:S01]  /*d660*/  LDL.LU R164, [R1+0x650] ;  /* 0x0006500001a47983 */ /* 0x008ee20000300800 */
[----:B--2---:R-:W-:-:S06]  /*d670*/  PRMT R38, RZ, 0x7610, R38 ;  /* 0x00007610ff267816 */ /* 0x004fcc0000000026 */
[----:B------:R-:W2:Y:S01]  /*d680*/  @P0 LDG.E.U16 R38, desc[UR20][R14.64] ;  /* 0x000000140e260981 */ /* 0x000ea2000c1e1500 */
[----:B----4-:R-:W-:-:S06]  /*d690*/  PRMT R39, RZ, 0x7610, R39 ;  /* 0x00007610ff277816 */ /* 0x010fcc0000000027 */
[----:B------:R0:W4:Y:S04]  /*d6a0*/  @P0 LDG.E.U16 R39, desc[UR20][R34.64] ;  /* 0x0000001422270981 */ /* 0x000128000c1e1500 */
[----:B------:R-:W0:Y:S04]  /*d6b0*/  LDL.LU.64 R34, [R1+0x648] ;  /* 0x0006480001227983 */ /* 0x000e280000300a00 */
[----:B------:R-:W2:Y:S01]  /*d6c0*/  LDL.LU.64 R14, [R1+0x640] ;  /* 0x00064000010e7983 */ /* 0x000ea20000300a00 */
[----:B------:R-:W-:Y:S02]  /*d6d0*/  PRMT R37, RZ, 0x7610, R37 ;  /* 0x00007610ff257816 */ /* 0x000fe40000000025 */
[----:B------:R-:W-:-:S04]  /*d6e0*/  PRMT R36, RZ, 0x7610, R36 ;  /* 0x00007610ff247816 */ /* 0x000fc80000000024 */
[----:B------:R-:W3:Y:S04]  /*d6f0*/  @P0 LDG.E.U16 R37, desc[UR20][R54.64] ;  /* 0x0000001436250981 */ /* 0x000ee8000c1e1500 */
[----:B------:R-:W3:Y:S04]  /*d700*/  @P0 LDG.E.U16 R36, desc[UR20][R52.64] ;  /* 0x0000001434240981 */ /* 0x000ee8000c1e1500 */
[----:B------:R-:W5:Y:S04]  /*d710*/  LDL.LU.64 R54, [R1+0x638] ;  /* 0x0006380001367983 */ /* 0x000f680000300a00 */
[----:B------:R-:W5:Y:S01]  /*d720*/  LDL.LU.64 R52, [R1+0x630] ;  /* 0x0006300001347983 */ /* 0x000f620000300a00 */
[----:B0-----:R-:W-:-:S02]  /*d730*/  PRMT R35, RZ, 0x7610, R35 ;  /* 0x00007610ff237816 */ /* 0x001fc40000000023 */
[----:B--2---:R-:W-:-:S04]  /*d740*/  PRMT R15, RZ, 0x7610, R15 ;  /* 0x00007610ff0f7816 */ /* 0x004fc8000000000f */
[----:B------:R0:W2:Y:S04]  /*d750*/  @P0 LDG.E.U16 R35, desc[UR20][R32.64] ;  /* 0x0000001420230981 */ /* 0x0000a8000c1e1500 */
[----:B------:R1:W2:Y:S04]  /*d760*/  @P0 LDG.E.U16 R15, desc[UR20][R30.64] ;  /* 0x000000141e0f0981 */ /* 0x0002a8000c1e1500 */
[----:B------:R-:W0:Y:S04]  /*d770*/  LDL.LU.64 R32, [R1+0x628] ;  /* 0x0006280001207983 */ /* 0x000e280000300a00 */
[----:B------:R-:W1:Y:S01]  /*d780*/  LDL.LU.64 R30, [R1+0x620] ;  /* 0x00062000011e7983 */ /* 0x000e620000300a00 */
[----:B------:R-:W-:-:S06]  /*d790*/  PRMT R34, RZ, 0x7610, R34 ;  /* 0x00007610ff227816 */ /* 0x000fcc0000000022 */
[----:B------:R-:W2:Y:S04]  /*d7a0*/  @P0 LDG.E.U16 R34, desc[UR20][R28.64] ;  /* 0x000000141c220981 */ /* 0x000ea8000c1e1500 */
[----:B------:R-:W2:Y:S01]  /*d7b0*/  LDL.LU.64 R28, [R1+0x618] ;  /* 0x00061800011c7983 */ /* 0x000ea20000300a00 */
[----:B0-----:R-:W-:Y:S02]  /*d7c0*/  PRMT R33, RZ, 0x7610, R33 ;  /* 0x00007610ff217816 */ /* 0x001fe40000000021 */
[----:B------:R-:W-:Y:S02]  /*d7d0*/  PRMT R32, RZ, 0x7610, R32 ;  /* 0x00007610ff207816 */ /* 0x000fe40000000020 */
[----:B-1----:R-:W-:Y:S02]  /*d7e0*/  PRMT R31, RZ, 0x7610, R31 ;  /* 0x00007610ff1f7816 */ /* 0x002fe4000000001f */
[----:B------:R-:W2:Y:S04]  /*d7f0*/  @P0 LDG.E.U16 R33, desc[UR20][R26.64] ;  /* 0x000000141a210981 */ /* 0x000ea8000c1e1500 */
[----:B------:R-:W2:Y:S04]  /*d800*/  @P0 LDG.E.U16 R32, desc[UR20][R22.64] ;  /* 0x0000001416200981 */ /* 0x000ea8000c1e1500 */
[----:B------:R0:W2:Y:S04]  /*d810*/  @P0 LDG.E.U16 R31, desc[UR20][R6.64] ;  /* 0x00000014061f0981 */ /* 0x0000a8000c1e1500 */
[----:B------:R-:W2:Y:S04]  /*d820*/  LDL.LU.64 R26, [R1+0x610] ;  /* 0x00061000011a7983 */ /* 0x000ea80000300a00 */
[----:B------:R-:W2:Y:S04]  /*d830*/  LDL.LU.64 R22, [R1+0x608] ;  /* 0x0006080001167983 */ /* 0x000ea80000300a00 */
[----:B------:R-:W0:Y:S01]  /*d840*/  LDL.LU.64 R6, [R1+0x600] ;  /* 0x0006000001067983 */ /* 0x000e220000300a00 */
[----:B------:R-:W-:-:S02]  /*d850*/  PRMT R0, RZ, 0x7610, R0 ;  /* 0x00007610ff007816 */ /* 0x000fc40000000000 */
[----:B------:R-:W-:Y:S02]  /*d860*/  PRMT R51, RZ, 0x7610, R51 ;  /* 0x00007610ff337816 */ /* 0x000fe40000000033 */
[----:B---3--:R-:W-:Y:S02]  /*d870*/  PRMT R164, RZ, 0x7610, R164 ;  /* 0x00007610ffa47816 */ /* 0x008fe400000000a4 */
[----:B------:R-:W-:Y:S01]  /*d880*/  PRMT R165, RZ, 0x7610, R165 ;  /* 0x00007610ffa57816 */ /* 0x000fe200000000a5 */
[----:B------:R-:W3:Y:S01]  /*d890*/  @P0 LDG.E.U16 R0, desc[UR20][R90.64] ;  /* 0x000000145a000981 */ /* 0x000ee2000c1e1500 */
[----:B------:R-:W-:Y:S02]  /*d8a0*/  PRMT R85, RZ, 0x7610, R85 ;  /* 0x00007610ff557816 */ /* 0x000fe40000000055 */
[----:B------:R-:W-:Y:S01]  /*d8b0*/  PRMT R84, RZ, 0x7610, R84 ;  /* 0x00007610ff547816 */ /* 0x000fe20000000054 */
[----:B------:R-:W2:Y:S01]  /*d8c0*/  @P0 LDG.E.U16 R51, desc[UR20][R92.64] ;  /* 0x000000145c330981 */ /* 0x000ea2000c1e1500 */
[----:B------:R-:W-:-:S02]  /*d8d0*/  PRMT R81, RZ, 0x7610, R81 ;  /* 0x00007610ff517816 */ /* 0x000fc40000000051 */
[----:B------:R-:W-:Y:S01]  /*d8e0*/  PRMT R30, RZ, 0x7610, R30 ;  /* 0x00007610ff1e7816 */ /* 0x000fe2000000001e */
[----:B------:R-:W2:Y:S01]  /*d8f0*/  @P0 LDG.E.U16 R164, desc[UR20][R94.64] ;  /* 0x000000145ea40981 */ /* 0x000ea2000c1e1500 */
[----:B------:R-:W-:Y:S02]  /*d900*/  PRMT R80, RZ, 0x7610, R80 ;  /* 0x00007610ff507816 */ /* 0x000fe40000000050 */
[----:B------:R-:W-:Y:S01]  /*d910*/  PRMT R21, RZ, 0x7610, R21 ;  /* 0x00007610ff157816 */ /* 0x000fe20000000015 */
[----:B------:R-:W2:Y:S01]  /*d920*/  @P0 LDG.E.U16 R165, desc[UR20][R96.64] ;  /* 0x0000001460a50981 */ /* 0x000ea2000c1e1500 */
[----:B------:R-:W-:Y:S02]  /*d930*/  PRMT R18, RZ, 0x7610, R18 ;  /* 0x00007610ff127816 */ /* 0x000fe40000000012 */
[----:B------:R-:W-:Y:S01]  /*d940*/  PRMT R49, RZ, 0x7610, R49 ;  /* 0x00007610ff317816 */ /* 0x000fe20000000031 */
[----:B------:R-:W4:Y:S01]  /*d950*/  @P0 LDG.E.U16 R85, desc[UR20][R98.64] ;  /* 0x0000001462550981 */ /* 0x000f22000c1e1500 */
[----:B------:R-:W-:-:S02]  /*d960*/  PRMT R11, RZ, 0x7610, R11 ;  /* 0x00007610ff0b7816 */ /* 0x000fc4000000000b */
[----:B------:R-:W-:Y:S01]  /*d970*/  PRMT R9, RZ, 0x7610, R9 ;  /* 0x00007610ff097816 */ /* 0x000fe20000000009 */
[----:B------:R-:W4:Y:S01]  /*d980*/  @P0 LDG.E.U16 R84, desc[UR20][R100.64] ;  /* 0x0000001464540981 */ /* 0x000f22000c1e1500 */
[----:B------:R-:W-:-:S03]  /*d990*/  PRMT R48, RZ, 0x7610, R48 ;  /* 0x00007610ff307816 */ /* 0x000fc60000000030 */
[----:B------:R-:W4:Y:S01]  /*d9a0*/  @P0 LDG.E.U16 R81, desc[UR20][R102.64] ;  /* 0x0000001466510981 */ /* 0x000f22000c1e1500 */
[----:B------:R-:W-:-:S03]  /*d9b0*/  PRMT R45, RZ, 0x7610, R45 ;  /* 0x00007610ff2d7816 */ /* 0x000fc6000000002d */
[----:B------:R-:W4:Y:S01]  /*d9c0*/  @P0 LDG.E.U16 R30, desc[UR20][R24.64] ;  /* 0x00000014181e0981 */ /* 0x000f22000c1e1500 */
[----:B------:R-:W-:-:S03]  /*d9d0*/  PRMT R44, RZ, 0x7610, R44 ;  /* 0x00007610ff2c7816 */ /* 0x000fc6000000002c */
[----:B------:R-:W4:Y:S01]  /*d9e0*/  @P0 LDG.E.U16 R80, desc[UR20][R104.64] ;  /* 0x0000001468500981 */ /* 0x000f22000c1e1500 */
[----:B------:R-:W-:-:S03]  /*d9f0*/  PRMT R41, RZ, 0x7610, R41 ;  /* 0x00007610ff297816 */ /* 0x000fc60000000029 */
[----:B------:R-:W4:Y:S04]  /*da00*/  @P0 LDG.E.U16 R21, desc[UR20][R106.64] ;  /* 0x000000146a150981 */ /* 0x000f28000c1e1500 */
[----:B------:R-:W4:Y:S01]  /*da10*/  LDL.LU.64 R24, [R1+0x5f8] ;  /* 0x0005f80001187983 */ /* 0x000f220000300a00 */
[----:B------:R-:W-:-:S03]  /*da20*/  PRMT R12, RZ, 0x7610, R12 ;  /* 0x00007610ff0c7816 */ /* 0x000fc6000000000c */
[----:B------:R-:W4:Y:S01]  /*da30*/  @P0 LDG.E.U16 R18, desc[UR20][R108.64] ;  /* 0x000000146c120981 */ /* 0x000f22000c1e1500 */
[----:B------:R-:W-:-:S03]  /*da40*/  PRMT R5, RZ, 0x7610, R5 ;  /* 0x00007610ff057816 */ /* 0x000fc60000000005 */
[----:B------:R-:W4:Y:S04]  /*da50*/  @P0 LDG.E.U16 R49, desc[UR20][R110.64] ;  /* 0x000000146e310981 */ /* 0x000f28000c1e1500 */
[----:B------:R-:W4:Y:S04]  /*da60*/  @P0 LDG.E.U16 R11, desc[UR20][R112.64] ;  /* 0x00000014700b0981 */ /* 0x000f28000c1e1500 */
[----:B------:R-:W4:Y:S04]  /*da70*/  @P0 LDG.E.U16 R9, desc[UR20][R114.64] ;  /* 0x0000001472090981 */ /* 0x000f28000c1e1500 */
[----:B------:R-:W4:Y:S04]  /*da80*/  @P0 LDG.E.U16 R48, desc[UR20][R116.64] ;  /* 0x0000001474300981 */ /* 0x000f28000c1e1500 */
[----:B------:R-:W4:Y:S04]  /*da90*/  @P0 LDG.E.U16 R45, desc[UR20][R118.64] ;  /* 0x00000014762d0981 */ /* 0x000f28000c1e1500 */
[----:B------:R-:W4:Y:S04]  /*daa0*/  @P0 LDG.E.U16 R44, desc[UR20][R120.64] ;  /* 0x00000014782c0981 */ /* 0x000f28000c1e1500 */
[----:B------:R-:W4:Y:S04]  /*dab0*/  @P0 LDG.E.U16 R41, desc[UR20][R122.64] ;  /* 0x000000147a290981 */ /* 0x000f28000c1e1500 */
[----:B------:R-:W4:Y:S04]  /*dac0*/  @P0 LDG.E.U16 R12, desc[UR20][R124.64] ;  /* 0x000000147c0c0981 */ /* 0x000f28000c1e1500 */
[----:B------:R-:W4:Y:S01]  /*dad0*/  @P0 LDG.E.U16 R5, desc[UR20][R88.64] ;  /* 0x0000001458050981 */ /* 0x000f22000c1e1500 */
[----:B0-----:R-:W-:-:S06]  /*dae0*/  PRMT R6, RZ, 0x7610, R6 ;  /* 0x00007610ff067816 */ /* 0x001fcc0000000006 */
[----:B------:R0:W4:Y:S04]  /*daf0*/  @P0 LDG.E.U16 R6, desc[UR20][R16.64] ;  /* 0x0000001410060981 */ /* 0x000128000c1e1500 */
[----:B------:R-:W0:Y:S04]  /*db00*/  LDL.LU.64 R16, [R1+0x5f0] ;  /* 0x0005f00001107983 */ /* 0x000e280000300a00 */
[----:B---3--:R1:W-:Y:S01]  /*db10*/  STS.U16 [R40+UR9+0x3a00], R0 ;  /* 0x003a000028007988 */ /* 0x0083e20008000409 */
[----:B--2---:R-:W-:-:S03]  /*db20*/  PRMT R29, RZ, 0x7610, R29 ;  /* 0x00007610ff1d7816 */ /* 0x004fc6000000001d */
[----:B------:R2:W-:Y:S01]  /*db30*/  STS.U16 [R40+UR9+0x3e00], R51 ;  /* 0x003e003328007988 */ /* 0x0005e20008000409 */
[----:B------:R-:W-:-:S03]  /*db40*/  PRMT R22, RZ, 0x7610, R22 ;  /* 0x00007610ff167816 */ /* 0x000fc60000000016 */
[----:B------:R3:W-:Y:S04]  /*db50*/  STS.U16 [R40+UR9+0x4200], R164 ;  /* 0x004200a428007988 */ /* 0x0007e80008000409 */
[----:B------:R-:W-:Y:S04]  /*db60*/  STS.U16 [R40+UR9+0x4600], R165 ;  /* 0x004600a528007988 */ /* 0x000fe80008000409 */
[----:B----4-:R-:W-:Y:S04]  /*db70*/  STS.U16 [R40+UR9+0x4a00], R85 ;  /* 0x004a005528007988 */ /* 0x010fe80008000409 */
[----:B------:R-:W-:Y:S04]  /*db80*/  STS.U16 [R40+UR9+0x4e00], R84 ;  /* 0x004e005428007988 */ /* 0x000fe80008000409 */
[----:B------:R-:W-:Y:S04]  /*db90*/  STS.U16 [R40+UR9+0x5200], R81 ;  /* 0x0052005128007988 */ /* 0x000fe80008000409 */
[----:B------:R-:W-:Y:S04]  /*dba0*/  STS.U16 [R40+UR9+0x5600], R80 ;  /* 0x0056005028007988 */ /* 0x000fe80008000409 */
[----:B-1----:R-:W4:Y:S04]  /*dbb0*/  LDL.LU R0, [R1+0x5ec] ;  /* 0x0005ec0001007983 */ /* 0x002f280000300800 */
[----:B------:R1:W-:Y:S04]  /*dbc0*/  STS.U16 [R40+UR9+0x5a00], R21 ;  /* 0x005a001528007988 */ /* 0x0003e80008000409 */
[----:B--2---:R2:W5:Y:S04]  /*dbd0*/  LDL.LU R51, [R1+0x5e8] ;  /* 0x0005e80001337983 */ /* 0x0045680000300800 */
[----:B------:R1:W-:Y:S01]  /*dbe0*/  STS.U16 [R40+UR9+0x5e00], R18 ;  /* 0x005e001228007988 */ /* 0x0003e20008000409 */
[----:B------:R-:W-:-:S03]  /*dbf0*/  PRMT R14, RZ, 0x7610, R14 ;  /* 0x00007610ff0e7816 */ /* 0x000fc6000000000e */
[----:B------:R-:W2:Y:S04]  /*dc00*/  @P0 LDG.E.U16 R29, desc[UR20][R126.64] ;  /* 0x000000147e1d0981 */ /* 0x000ea8000c1e1500 */
[----:B---3--:R-:W3:Y:S04]  /*dc10*/  LDL.LU R164, [R1+0x5e4] ;  /* 0x0005e40001a47983 */ /* 0x008ee80000300800 */
[----:B------:R-:W-:Y:S01]  /*dc20*/  STS.U16 [R40+UR9+0x6200], R49 ;  /* 0x0062003128007988 */ /* 0x000fe20008000409 */
[----:B------:R-:W-:-:S03]  /*dc30*/  PRMT R13, RZ, 0x7610, R13 ;  /* 0x00007610ff0d7816 */ /* 0x000fc6000000000d */
[----:B------:R-:W3:Y:S04]  /*dc40*/  @P0 LDG.E.U16 R22, desc[UR20][R128.64] ;  /* 0x0000001480160981 */ /* 0x000ee8000c1e1500 */
[----:B-1----:R-:W4:Y:S04]  /*dc50*/  LDL.LU R21, [R1+0x2e4] ;  /* 0x0002e40001157983 */ /* 0x002f280000300800 */
[----:B------:R1:W-:Y:S04]  /*dc60*/  STS.U16 [R40+UR9+0x6600], R11 ;  /* 0x0066000b28007988 */ /* 0x0003e80008000409 */
[----:B------:R-:W4:Y:S04]  /*dc70*/  LDL.LU R18, [R1+0x280] ;  /* 0x0002800001127983 */ /* 0x000f280000300800 */
[----:B------:R1:W-:Y:S04]  /*dc80*/  STS.U16 [R40+UR9+0x6a00], R9 ;  /* 0x006a000928007988 */ /* 0x0003e80008000409 */
[----:B------:R-:W-:Y:S04]  /*dc90*/  STS.U16 [R40+UR9+0x6e00], R48 ;  /* 0x006e003028007988 */ /* 0x000fe80008000409 */
[----:B------:R-:W-:Y:S01]  /*dca0*/  STS.U16 [R40+UR9+0x7200], R45 ;  /* 0x0072002d28007988 */ /* 0x000fe20008000409 */
[----:B------:R-:W-:-:S03]  /*dcb0*/  PRMT R10, RZ, 0x7610, R10 ;  /* 0x00007610ff0a7816 */ /* 0x000fc6000000000a */
[----:B-1----:R-:W4:Y:S04]  /*dcc0*/  LDL.LU R11, [R1+0x2d0] ;  /* 0x0002d000010b7983 */ /* 0x002f280000300800 */
[----:B------:R-:W-:Y:S01]  /*dcd0*/  STS.U16 [R40+UR9+0x7600], R44 ;  /* 0x0076002c28007988 */ /* 0x000fe20008000409 */
[----:B------:R-:W-:-:S03]  /*dce0*/  PRMT R8, RZ, 0x7610, R8 ;  /* 0x00007610ff087816 */ /* 0x000fc60000000008 */
[----:B------:R-:W4:Y:S04]  /*dcf0*/  LDL.LU R9, [R1+0x27c] ;  /* 0x00027c0001097983 */ /* 0x000f280000300800 */
[----:B------:R-:W-:Y:S04]  /*dd00*/  STS.U16 [R40+UR9+0x7a00], R41 ;  /* 0x007a002928007988 */ /* 0x000fe80008000409 */
[----:B------:R-:W-:Y:S04]  /*dd10*/  STS.U16 [R40+UR9+0x7e00], R12 ;  /* 0x007e000c28007988 */ /* 0x000fe80008000409 */
[----:B------:R1:W-:Y:S04]  /*dd20*/  STS.U16 [R19+UR9+0x7f00], R5 ;  /* 0x007f000513007988 */ /* 0x0003e80008000409 */
[----:B------:R-:W4:Y:S04]  /*dd30*/  @P0 LDG.E.U16 R14, desc[UR20][R134.64] ;  /* 0x00000014860e0981 */ /* 0x000f28000c1e1500 */
[----:B------:R-:W-:Y:S01]  /*dd40*/  STS.U16 [R19+UR9+0x300], R39 ;  /* 0x0003002713007988 */ /* 0x000fe20008000409 */
[----:B------:R-:W-:-:S03]  /*dd50*/  PRMT R7, RZ, 0x7610, R7 ;  /* 0x00007610ff077816 */ /* 0x000fc60000000007 */
[----:B------:R-:W4:Y:S04]  /*dd60*/  @P0 LDG.E.U16 R13, desc[UR20][R136.64] ;  /* 0x00000014880d0981 */ /* 0x000f28000c1e1500 */
[----:B-1----:R-:W4:Y:S04]  /*dd70*/  LDL.LU R5, [R1+0x278] ;  /* 0x0002780001057983 */ /* 0x002f280000300800 */
[----:B------:R-:W-:Y:S01]  /*dd80*/  STS.U16 [R19+UR9+0x700], R38 ;  /* 0x0007002613007988 */ /* 0x000fe20008000409 */
[----:B------:R-:W-:-:S03]  /*dd90*/  PRMT R4, RZ, 0x7610, R4 ;  /* 0x00007610ff047816 */ /* 0x000fc60000000004 */
[----:B------:R-:W4:Y:S04]  /*dda0*/  LDL.LU R12, [R1+0x274] ;  /* 0x00027400010c7983 */ /* 0x000f280000300800 */
[----:B------:R-:W-:Y:S04]  /*ddb0*/  STS.U16 [R19+UR9+0xb00], R37 ;  /* 0x000b002513007988 */ /* 0x000fe80008000409 */
[----:B------:R-:W-:Y:S04]  /*ddc0*/  STS.U16 [R19+UR9+0xf00], R36 ;  /* 0x000f002413007988 */ /* 0x000fe80008000409 */
[----:B------:R-:W-:Y:S04]  /*ddd0*/  STS.U16 [R19+UR9+0x1300], R35 ;  /* 0x0013002313007988 */ /* 0x000fe80008000409 */
[----:B------:R-:W4:Y:S04]  /*dde0*/  @P0 LDG.E.U16 R10, desc[UR20][R138.64] ;  /* 0x000000148a0a0981 */ /* 0x000f28000c1e1500 */
[----:B------:R1:W-:Y:S04]  /*ddf0*/  STS.U16 [R19+UR9+0x1700], R15 ;  /* 0x0017000f13007988 */ /* 0x0003e80008000409 */
[----:B------:R-:W4:Y:S04]  /*de00*/  @P0 LDG.E.U16 R8, desc[UR20][R140.64] ;  /* 0x000000148c080981 */ /* 0x000f28000c1e1500 */
[----:B------:R-:W4:Y:S04]  /*de10*/  @P0 LDG.E.U16 R7, desc[UR20][R142.64] ;  /* 0x000000148e070981 */ /* 0x000f28000c1e1500 */
[----:B-1----:R-:W4:Y:S04]  /*de20*/  LDL.LU R15, [R1+0x270] ;  /* 0x00027000010f7983 */ /* 0x002f280000300800 */
[----:B------:R-:W4:Y:S04]  /*de30*/  LDL.LU R165, [R1+0x26c] ;  /* 0x00026c0001a57983 */ /* 0x000f280000300800 */
[----:B------:R-:W4:Y:S01]  /*de40*/  @P0 LDG.E.U16 R4, desc[UR20][R144.64] ;  /* 0x0000001490040981 */ /* 0x000f22000c1e1500 */
[----:B0-----:R-:W-:-:S02]  /*de50*/  PRMT R17, RZ, 0x7610, R17 ;  /* 0x00007610ff117816 */ /* 0x001fc40000000011 */
[----:B------:R-:W-:-:S04]  /*de60*/  PRMT R16, RZ, 0x7610, R16 ;  /* 0x00007610ff107816 */ /* 0x000fc80000000010 */
[----:B------:R-:W4:Y:S04]  /*de70*/  @P0 LDG.E.U16 R17, desc[UR20][R130.64] ;  /* 0x0000001482110981 */ /* 0x000f28000c1e1500 */
[----:B------:R-:W4:Y:S01]  /*de80*/  @P0 LDG.E.U16 R16, desc[UR20][R132.64] ;  /* 0x0000001484100981 */ /* 0x000f22000c1e1500 */
[----:B------:R-:W-:Y:S02]  /*de90*/  PRMT R28, RZ, 0x7610, R28 ;  /* 0x00007610ff1c7816 */ /* 0x000fe4000000001c */
[----:B------:R-:W-:Y:S02]  /*dea0*/  PRMT R27, RZ, 0x7610, R27 ;  /* 0x00007610ff1b7816 */ /* 0x000fe4000000001b */
[----:B------:R-:W-:Y:S02]  /*deb0*/  PRMT R2, RZ, 0x7610, R2 ;  /* 0x00007610ff027816 */ /* 0x000fe40000000002 */
[----:B------:R-:W-:Y:S01]  /*dec0*/  PRMT R26, RZ, 0x7610, R26 ;  /* 0x00007610ff1a7816 */ /* 0x000fe2000000001a */
[----:B------:R-:W4:Y:S01]  /*ded0*/  @P0 LDG.E.U16 R28, desc[UR20][R146.64] ;  /* 0x00000014921c0981 */ /* 0x000f22000c1e1500 */
[----:B------:R-:W-:-:S03]  /*dee0*/  PRMT R25, RZ, 0x7610, R25 ;  /* 0x00007610ff197816 */ /* 0x000fc60000000019 */
[----:B------:R-:W4:Y:S04]  /*def0*/  @P0 LDG.E.U16 R27, desc[UR20][R148.64] ;  /* 0x00000014941b0981 */ /* 0x000f28000c1e1500 */
[----:B------:R-:W4:Y:S04]  /*df00*/  @P0 LDG.E.U16 R2, desc[UR20][R150.64] ;  /* 0x0000001496020981 */ /* 0x000f28000c1e1500 */
[----:B------:R-:W4:Y:S04]  /*df10*/  @P0 LDG.E.U16 R26, desc[UR20][R152.64] ;  /* 0x00000014981a0981 */ /* 0x000f28000c1e1500 */
[----:B------:R-:W4:Y:S04]  /*df20*/  @P0 LDG.E.U16 R25, desc[UR20][R154.64] ;  /* 0x000000149a190981 */ /* 0x000f28000c1e1500 */
[----:B------:R-:W-:Y:S04]  /*df30*/  STS.U16 [R19+UR9+0x1b00], R34 ;  /* 0x001b002213007988 */ /* 0x000fe80008000409 */
[----:B------:R-:W-:Y:S04]  /*df40*/  STS.U16 [R19+UR9+0x1f00], R33 ;  /* 0x001f002113007988 */ /* 0x000fe80008000409 */
[----:B------:R-:W-:Y:S04]  /*df50*/  STS.U16 [R19+UR9+0x2300], R32 ;  /* 0x0023002013007988 */ /* 0x000fe80008000409 */
[----:B------:R-:W-:Y:S04]  /*df60*/  STS.U16 [R19+UR9+0x2700], R31 ;  /* 0x0027001f13007988 */ /* 0x000fe80008000409 */
[----:B------:R-:W-:Y:S04]  /*df70*/  STS.U16 [R19+UR9+0x2b00], R30 ;  /* 0x002b001e13007988 */ /* 0x000fe80008000409 */
[----:B------:R0:W-:Y:S04]  /*df80*/  STS.U16 [R19+UR9+0x2f00], R6 ;  /* 0x002f000613007988 */ /* 0x0001e80008000409 */
[----:B--2---:R-:W-:Y:S04]  /*df90*/  STS.U16 [R19+UR9+0x3300], R29 ;  /* 0x0033001d13007988 */ /* 0x004fe80008000409 */
[----:B---3--:R4:W-:Y:S01]  /*dfa0*/  STS.U16 [R19+UR9+0x3700], R22 ;  /* 0x0037001613007988 */ /* 0x0089e20008000409 */
[----:B------:R-:W-:-:S02]  /*dfb0*/  PRMT R24, RZ, 0x7610, R24 ;  /* 0x00007610ff187816 */ /* 0x000fc40000000018 */
[----:B------:R-:W-:Y:S01]  /*dfc0*/  PRMT R23, RZ, 0x7610, R23 ;  /* 0x00007610ff177816 */ /* 0x000fe20000000017 */
[----:B0-----:R-:W2:Y:S01]  /*dfd0*/  LDL.LU R6, [R1+0x268] ;  /* 0x0002680001067983 */ /* 0x001ea20000300800 */
[----:B------:R-:W-:-:S03]  /*dfe0*/  PRMT R20, RZ, 0x7610, R20 ;  /* 0x00007610ff147816 */ /* 0x000fc60000000014 */
[----:B------:R-:W3:Y:S01]  /*dff0*/  @P0 LDG.E.U16 R24, desc[UR20][R156.64] ;  /* 0x000000149c180981 */ /* 0x000ee2000c1e1500 */
[----:B----4-:R-:W-:-:S03]  /*e000*/  SHF.R.S32.HI R22, RZ, 0x1f, R18 ;  /* 0x0000001fff167819 */ /* 0x010fc60000011412 */
[----:B------:R-:W4:Y:S01]  /*e010*/  @P0 LDG.E.U16 R23, desc[UR20][R158.64] ;  /* 0x000000149e170981 */ /* 0x000f22000c1e1500 */
[----:B------:R-:W-:-:S03]  /*e020*/  SHF.L.U64.HI R22, R18, 0x1, R22 ;  /* 0x0000000112167819 */ /* 0x000fc60000010216 */
[----:B------:R-:W2:Y:S04]  /*e030*/  @P0 LDG.E.U16 R20, desc[UR20][R160.64] ;  /* 0x00000014a0140981 */ /* 0x000ea8000c1e1500 */
[----:B------:R0:W-:Y:S04]  /*e040*/  STS.U16 [R19+UR9+0x3b00], R17 ;  /* 0x003b001113007988 */ /* 0x0001e80008000409 */
[----:B------:R1:W-:Y:S01]  /*e050*/  STS.U16 [R19+UR9+0x3f00], R16 ;  /* 0x003f001013007988 */ /* 0x0003e20008000409 */
[----:B0-----:R-:W-:-:S03]  /*e060*/  LEA R17, P3, R9, R21, 0x1 ;  /* 0x0000001509117211 */ /* 0x001fc600078608ff */
[----:B------:R0:W-:Y:S01]  /*e070*/  STS.U16 [R19+UR9+0x4300], R14 ;  /* 0x0043000e13007988 */ /* 0x0001e20008000409 */
[----:B-1----:R-:W-:-:S03]  /*e080*/  SHF.R.S32.HI R16, RZ, 0x1f, R9 ;  /* 0x0000001fff107819 */ /* 0x002fc60000011409 */
[----:B------:R1:W-:Y:S01]  /*e090*/  STS.U16 [R19+UR9+0x4700], R13 ;  /* 0x0047000d13007988 */ /* 0x0003e20008000409 */
[----:B------:R-:W-:Y:S02]  /*e0a0*/  LEA.HI.X R9, R9, R22, R16, 0x1, P3 ;  /* 0x0000001609097211 */ /* 0x000fe400018f0c10 */
[----:B0-----:R-:W-:Y:S01]  /*e0b0*/  SHF.R.S32.HI R14, RZ, 0x1f, R12 ;  /* 0x0000001fff0e7819 */ /* 0x001fe2000001140c */
[----:B------:R0:W-:Y:S01]  /*e0c0*/  STS.U16 [R19+UR9+0x4b00], R10 ;  /* 0x004b000a13007988 */ /* 0x0001e20008000409 */
[----:B-1----:R-:W-:-:S03]  /*e0d0*/  LEA R13, P3, R12, R21, 0x1 ;  /* 0x000000150c0d7211 */ /* 0x002fc600078608ff */
[----:B------:R1:W-:Y:S01]  /*e0e0*/  STS.U16 [R19+UR9+0x4f00], R8 ;  /* 0x004f000813007988 */ /* 0x0003e20008000409 */
[----:B------:R-:W-:Y:S02]  /*e0f0*/  LEA.HI.X R14, R12, R22, R14, 0x1, P3 ;  /* 0x000000160c0e7211 */ /* 0x000fe400018f0c0e */
[----:B0-----:R-:W-:Y:S01]  /*e100*/  LEA R10, P3, R165, R21, 0x1 ;  /* 0x00000015a50a7211 */ /* 0x001fe200078608ff */
[----:B------:R0:W-:Y:S01]  /*e110*/  STS.U16 [R19+UR9+0x5300], R7 ;  /* 0x0053000713007988 */ /* 0x0001e20008000409 */
[----:B-1----:R-:W-:-:S03]  /*e120*/  SHF.R.S32.HI R8, RZ, 0x1f, R165 ;  /* 0x0000001fff087819 */ /* 0x002fc600000114a5 */
[----:B------:R1:W-:Y:S01]  /*e130*/  STS.U16 [R19+UR9+0x5700], R4 ;  /* 0x0057000413007988 */ /* 0x0003e20008000409 */
[----:B------:R-:W-:Y:S02]  /*e140*/  LEA.HI.X R165, R165, R22, R8, 0x1, P3 ;  /* 0x00000016a5a57211 */ /* 0x000fe400018f0c08 */
[----:B0-----:R-:W-:Y:S02]  /*e150*/  SHF.R.S32.HI R7, RZ, 0x1f, R164 ;  /* 0x0000001fff077819 */ /* 0x001fe400000114a4 */
[----:B-1----:R-:W-:-:S04]  /*e160*/  LEA R4, P3, R164, R21, 0x1 ;  /* 0x00000015a4047211 */ /* 0x002fc800078608ff */
[----:B------:R-:W-:Y:S02]  /*e170*/  LEA.HI.X R7, R164, R22, R7, 0x1, P3 ;  /* 0x00000016a4077211 */ /* 0x000fe400018f0c07 */
[----:B------:R-:W2:Y:S04]  /*e180*/  LDL.LU R164, [R1+0x5e0] ;  /* 0x0005e00001a47983 */ /* 0x000ea80000300800 */
[----:B------:R-:W-:Y:S04]  /*e190*/  STS.U16 [R19+UR9+0x5b00], R28 ;  /* 0x005b001c13007988 */ /* 0x000fe80008000409 */
[----:B------:R-:W-:Y:S04]  /*e1a0*/  STS.U16 [R19+UR9+0x5f00], R27 ;  /* 0x005f001b13007988 */ /* 0x000fe80008000409 */
[----:B------:R0:W-:Y:S04]  /*e1b0*/  STS.U16 [R19+UR9+0x6300], R2 ;  /* 0x0063000213007988 */ /* 0x0001e80008000409 */
[----:B------:R-:W-:Y:S01]  /*e1c0*/  STS.U16 [R19+UR9+0x6700], R26 ;  /* 0x0067001a13007988 */ /* 0x000fe20008000409 */
[----:B0-----:R-:W0:Y:S03]  /*e1d0*/  S2R R2, SR_TID.X ;  /* 0x0000000000027919 */ /* 0x001e260000002100 */
[----:B------:R1:W-:Y:S02]  /*e1e0*/  STS.U16 [R19+UR9+0x6b00], R25 ;  /* 0x006b001913007988 */ /* 0x0003e40008000409 */
[----:B-1----:R-:W1:Y:S02]  /*e1f0*/  S2R R25, SR_TID.X ;  /* 0x0000000000197919 */ /* 0x002e640000002100 */
[----:B---3--:R-:W-:Y:S04]  /*e200*/  STS.U16 [R19+UR9+0x6f00], R24 ;  /* 0x006f001813007988 */ /* 0x008fe80008000409 */
[----:B----4-:R-:W-:Y:S04]  /*e210*/  STS.U16 [R19+UR9+0x7300], R23 ;  /* 0x0073001713007988 */ /* 0x010fe80008000409 */
[----:B--2---:R1:W-:Y:S01]  /*e220*/  STS.U16 [R19+UR9+0x7700], R20 ;  /* 0x0077001413007988 */ /* 0x0043e20008000409 */
[----:B0-----:R-:W-:-:S04]  /*e230*/  SHF.R.U32.HI R2, RZ, 0x6, R2 ;  /* 0x00000006ff027819 */ /* 0x001fc80000011602 */
[----:B------:R-:W-:-:S04]  /*e240*/  SGXT.U32 R2, R2, 0x1 ;  /* 0x000000010202781a */ /* 0x000fc80000000000 */
[----:B------:R-:W-:Y:S02]  /*e250*/  LOP3.LUT R2, R2, 0x18, RZ, 0xfc, !PT ;  /* 0x0000001802027812 */ /* 0x000fe400078efcff */
[----:B-1----:R-:W-:-:S04]  /*e260*/  SHF.R.U32.HI R20, RZ, 0x6, R25 ;  /* 0x00000006ff147819 */ /* 0x002fc80000011619 */
[----:B------:R-:W-:Y:S02]  /*e270*/  SGXT.U32 R20, R20, 0x1 ;  /* 0x000000011414781a */ /* 0x000fe40000000000 */
[----:B------:R-:W-:Y:S02]  /*e280*/  SHF.R.U32.HI R23, RZ, 0x6, R25 ;  /* 0x00000006ff177819 */ /* 0x000fe40000011619 */
[----:B------:R-:W-:Y:S02]  /*e290*/  LOP3.LUT R20, R20, 0x20, RZ, 0xfc, !PT ;  /* 0x0000002014147812 */ /* 0x000fe400078efcff */
[----:B------:R-:W-:-:S04]  /*e2a0*/  SGXT.U32 R23, R23, 0x1 ;  /* 0x000000011717781a */ /* 0x000fc80000000000 */
[----:B------:R-:W-:Y:S02]  /*e2b0*/  LOP3.LUT R23, R23, 0x1c, RZ, 0xfc, !PT ;  /* 0x0000001c17177812 */ /* 0x000fe400078efcff */
[--C-:B------:R-:W-:Y:S02]  /*e2c0*/  SHF.R.U32.HI R24, RZ, 0x6, R25.reuse ;  /* 0x00000006ff187819 */ /* 0x100fe40000011619 */
[----:B------:R-:W-:-:S04]  /*e2d0*/  SHF.R.U32.HI R25, RZ, 0x6, R25 ;  /* 0x00000006ff197819 */ /* 0x000fc80000011619 */
[----:B------:R-:W-:-:S04]  /*e2e0*/  SGXT.U32 R25, R25, 0x1 ;  /* 0x000000011919781a */ /* 0x000fc80000000000 */
[----:B------:R-:W-:Y:S02]  /*e2f0*/  LOP3.LUT R25, R25, 0x1a, RZ, 0xfc, !PT ;  /* 0x0000001a19197812 */ /* 0x000fe400078efcff */
[----:B------:R-:W-:-:S04]  /*e300*/  SGXT.U32 R24, R24, 0x1 ;  /* 0x000000011818781a */ /* 0x000fc80000000000 */
[----:B------:R-:W-:Y:S02]  /*e310*/  LOP3.LUT R24, R24, 0x1e, RZ, 0xfc, !PT ;  /* 0x0000001e18187812 */ /* 0x000fe400078efcff */
[----:B------:R-:W-:Y:S02]  /*e320*/  PRMT R0, RZ, 0x7610, R0 ;  /* 0x00007610ff007816 */ /* 0x000fe40000000000 */
[----:B------:R-:W-:-:S04]  /*e330*/  SHF.R.S32.HI R29, RZ, 0x1f, R11 ;  /* 0x0000001fff1d7819 */ /* 0x000fc8000001140b */
[----:B------:R-:W2:Y:S01]  /*e340*/  @P0 LDG.E.U16 R0, desc[UR20][R162.64] ;  /* 0x00000014a2000981 */ /* 0x000ea2000c1e1500 */
[----:B------:R-:W-:-:S04]  /*e350*/  LEA R18, P0, R11, R21, 0x1 ;  /* 0x000000150b127211 */ /* 0x000fc800078008ff */
[----:B------:R-:W-:Y:S02]  /*e360*/  LEA.HI.X R11, R11, R22, R29, 0x1, P0 ;  /* 0x000000160b0b7211 */ /* 0x000fe400000f0c1d */
[----:B------:R-:W-:Y:S02]  /*e370*/  SHF.R.S32.HI R29, RZ, 0x1f, R5 ;  /* 0x0000001fff1d7819 */ /* 0x000fe40000011405 */
[----:B------:R-:W-:-:S04]  /*e380*/  LEA R16, P0, R5, R21, 0x1 ;  /* 0x0000001505107211 */ /* 0x000fc800078008ff */
[----:B------:R-:W-:Y:S02]  /*e390*/  LEA.HI.X R5, R5, R22, R29, 0x1, P0 ;  /* 0x0000001605057211 */ /* 0x000fe400000f0c1d */
[----:B------:R-:W-:Y:S02]  /*e3a0*/  SHF.R.S32.HI R29, RZ, 0x1f, R15 ;  /* 0x0000001fff1d7819 */ /* 0x000fe4000001140f */
[----:B------:R-:W-:-:S04]  /*e3b0*/  LEA R12, P0, R15, R21, 0x1 ;  /* 0x000000150f0c7211 */ /* 0x000fc800078008ff */
[----:B------:R-:W-:Y:S02]  /*e3c0*/  LEA.HI.X R15, R15, R22, R29, 0x1, P0 ;  /* 0x000000160f0f7211 */ /* 0x000fe400000f0c1d */
[----:B------:R-:W-:Y:S02]  /*e3d0*/  SHF.R.S32.HI R29, RZ, 0x1f, R6 ;  /* 0x0000001fff1d7819 */ /* 0x000fe40000011406 */
[----:B------:R-:W-:-:S04]  /*e3e0*/  LEA R8, P0, R6, R21, 0x1 ;  /* 0x0000001506087211 */ /* 0x000fc800078008ff */
[----:B------:R-:W-:Y:S01]  /*e3f0*/  LEA.HI.X R6, R6, R22, R29, 0x1, P0 ;  /* 0x0000001606067211 */ /* 0x000fe200000f0c1d */
[-C--:B------:R-:W-:Y:S02]  /*e400*/  IMAD R2, R2, R164.reuse, RZ ;  /* 0x000000a402027224 */ /* 0x080fe400078e02ff */
[-C--:B------:R-:W-:Y:S02]  /*e410*/  IMAD R26, R20, R164.reuse, RZ ;  /* 0x000000a4141a7224 */ /* 0x080fe400078e02ff */
[C---:B------:R-:W-:Y:S02]  /*e420*/  IMAD.SHL.U32 R20, R2.reuse, 0x2, RZ ;  /* 0x0000000202147824 */ /* 0x040fe400078e00ff */
[----:B------:R-:W-:Y:S02]  /*e430*/  IMAD.HI R45, R2, 0x2, RZ ;  /* 0x00000002022d7827 */ /* 0x000fe400078e02ff */
[----:B------:R-:W0:Y:S02]  /*e440*/  S2R R2, SR_TID.X ;  /* 0x0000000000027919 */ /* 0x000e240000002100 */
[----:B------:R-:W-:-:S04]  /*e450*/  IMAD R23, R23, R164, RZ ;  /* 0x000000a417177224 */ /* 0x000fc800078e02ff */
[C---:B------:R-:W-:Y:S02]  /*e460*/  IMAD.SHL.U32 R44, R23.reuse, 0x2, RZ ;  /* 0x00000002172c7824 */ /* 0x040fe400078e00ff */
[----:B------:R-:W-:Y:S02]  /*e470*/  IMAD.HI R81, R23, 0x2, RZ ;  /* 0x0000000217517827 */ /* 0x000fe400078e02ff */
[----:B------:R-:W1:Y:S02]  /*e480*/  S2R R23, SR_TID.X ;  /* 0x0000000000177919 */ /* 0x000e640000002100 */
[----:B------:R-:W-:-:S04]  /*e490*/  IMAD R25, R25, R164, RZ ;  /* 0x000000a419197224 */ /* 0x000fc800078e02ff */
[C---:B------:R-:W-:Y:S02]  /*e4a0*/  IMAD.SHL.U32 R40, R25.reuse, 0x2, RZ ;  /* 0x0000000219287824 */ /* 0x040fe400078e00ff */
[----:B------:R-:W-:-:S04]  /*e4b0*/  IMAD.HI R33, R25, 0x2, RZ ;  /* 0x0000000219217827 */ /* 0x000fc800078e02ff */
[----:B------:R-:W-:Y:S01]  /*e4c0*/  IMAD R24, R24, R164, RZ ;  /* 0x000000a418187224 */ /* 0x000fe200078e02ff */
[----:B0-----:R-:W-:-:S04]  /*e4d0*/  SHF.R.U32.HI R25, RZ, 0x6, R2 ;  /* 0x00000006ff197819 */ /* 0x001fc80000011602 */
[----:B------:R-:W-:-:S04]  /*e4e0*/  SGXT.U32 R25, R25, 0x1 ;  /* 0x000000011919781a */ /* 0x000fc80000000000 */
[----:B------:R-:W-:Y:S01]  /*e4f0*/  LOP3.LUT R25, R25, 0x22, RZ, 0xfc, !PT ;  /* 0x0000002219197812 */ /* 0x000fe200078efcff */
[C---:B------:R-:W-:Y:S02]  /*e500*/  IMAD.SHL.U32 R2, R24.reuse, 0x2, RZ ;  /* 0x0000000218027824 */ /* 0x040fe400078e00ff */
[----:B------:R-:W-:-:S04]  /*e510*/  IMAD.HI R85, R24, 0x2, RZ ;  /* 0x0000000218557827 */ /* 0x000fc800078e02ff */
[----:B------:R-:W-:Y:S01]  /*e520*/  IMAD R24, R25, R164, RZ ;  /* 0x000000a419187224 */ /* 0x000fe200078e02ff */
[----:B-1----:R-:W-:-:S04]  /*e530*/  SHF.R.U32.HI R25, RZ, 0x6, R23 ;  /* 0x00000006ff197819 */ /* 0x002fc80000011617 */
[----:B------:R-:W-:-:S04]  /*e540*/  SGXT.U32 R25, R25, 0x1 ;  /* 0x000000011919781a */ /* 0x000fc80000000000 */
[----:B------:R-:W-:Y:S01]  /*e550*/  LOP3.LUT R25, R25, 0x24, RZ, 0xfc, !PT ;  /* 0x0000002419197812 */ /* 0x000fe200078efcff */
[C---:B------:R-:W-:Y:S02]  /*e560*/  IMAD.SHL.U32 R80, R26.reuse, 0x2, RZ ;  /* 0x000000021a507824 */ /* 0x040fe400078e00ff */
[----:B------:R-:W-:-:S04]  /*e570*/  IMAD.HI R27, R26, 0x2, RZ ;  /* 0x000000021a1b7827 */ /* 0x000fc800078e02ff */
[----:B------:R-:W-:Y:S02]  /*e580*/  IMAD R26, R25, R164, RZ ;  /* 0x000000a4191a7224 */ /* 0x000fe400078e02ff */
[C---:B------:R-:W-:Y:S02]  /*e590*/  IMAD.SHL.U32 R84, R24.reuse, 0x2, RZ ;  /* 0x0000000218547824 */ /* 0x040fe400078e00ff */
[----:B------:R-:W-:-:S04]  /*e5a0*/  IMAD.HI R37, R24, 0x2, RZ ;  /* 0x0000000218257827 */ /* 0x000fc800078e02ff */
[C---:B------:R-:W-:Y:S02]  /*e5b0*/  IMAD.SHL.U32 R24, R26.reuse, 0x2, RZ ;  /* 0x000000021a187824 */ /* 0x040fe400078e00ff */
[----:B------:R-:W-:Y:S01]  /*e5c0*/  IMAD.HI R39, R26, 0x2, RZ ;  /* 0x000000021a277827 */ /* 0x000fe200078e02ff */
[----:B------:R-:W-:-:S04]  /*e5d0*/  SHF.R.U32.HI R26, RZ, 0x6, R23 ;  /* 0x00000006ff1a7819 */ /* 0x000fc80000011617 */
[----:B------:R-:W-:-:S04]  /*e5e0*/  SGXT.U32 R26, R26, 0x1 ;  /* 0x000000011a1a781a */ /* 0x000fc80000000000 */
[----:B------:R-:W-:Y:S02]  /*e5f0*/  LOP3.LUT R26, R26, 0x2a, RZ, 0xfc, !PT ;  /* 0x0000002a1a1a7812 */ /* 0x000fe400078efcff */
[----:B------:R-:W-:-:S03]  /*e600*/  SHF.R.U32.HI R25, RZ, 0x6, R23 ;  /* 0x00000006ff197819 */ /* 0x000fc60000011617 */
[----:B------:R-:W-:Y:S02]  /*e610*/  IMAD R29, R26, R164, RZ ;  /* 0x000000a41a1d7224 */ /* 0x000fe400078e02ff */
[----:B------:R-:W0:Y:S01]  /*e620*/  S2R R26, SR_TID.X ;  /* 0x00000000001a7919 */ /* 0x000e220000002100 */
[----:B------:R-:W-:-:S04]  /*e630*/  SGXT.U32 R25, R25, 0x1 ;  /* 0x000000011919781a */ /* 0x000fc80000000000 */
[----:B------:R-:W-:-:S05]  /*e640*/  LOP3.LUT R25, R25, 0x26, RZ, 0xfc, !PT ;  /* 0x0000002619197812 */ /* 0x000fca00078efcff */
[----:B------:R-:W-:Y:S01]  /*e650*/  IMAD R28, R25, R164, RZ ;  /* 0x000000a4191c7224 */ /* 0x000fe200078e02ff */
[--C-:B------:R-:W-:Y:S02]  /*e660*/  SHF.R.U32.HI R25, RZ, 0x6, R23.reuse ;  /* 0x00000006ff197819 */ /* 0x100fe40000011617 */
[----:B------:R-:W-:Y:S02]  /*e670*/  SHF.R.U32.HI R23, RZ, 0x6, R23 ;  /* 0x00000006ff177819 */ /* 0x000fe40000011617 */
[----:B------:R-:W-:Y:S02]  /*e680*/  SGXT.U32 R25, R25, 0x1 ;  /* 0x000000011919781a */ /* 0x000fe40000000000 */
[----:B------:R-:W-:Y:S02]  /*e690*/  SGXT.U32 R23, R23, 0x1 ;  /* 0x000000011717781a */ /* 0x000fe40000000000 */
[----:B------:R-:W-:Y:S02]  /*e6a0*/  LOP3.LUT R25, R25, 0x28, RZ, 0xfc, !PT ;  /* 0x0000002819197812 */ /* 0x000fe400078efcff */
[----:B------:R-:W-:-:S03]  /*e6b0*/  LOP3.LUT R23, R23, 0x2c, RZ, 0xfc, !PT ;  /* 0x0000002c17177812 */ /* 0x000fc600078efcff */
[----:B------:R-:W-:Y:S02]  /*e6c0*/  IMAD R25, R25, R164, RZ ;  /* 0x000000a419197224 */ /* 0x000fe400078e02ff */
[----:B------:R-:W-:-:S04]  /*e6d0*/  IMAD.HI R31, R29, 0x2, RZ ;  /* 0x000000021d1f7827 */ /* 0x000fc800078e02ff */
[C---:B------:R-:W-:Y:S02]  /*e6e0*/  IMAD.SHL.U32 R38, R25.reuse, 0x2, RZ ;  /* 0x0000000219267824 */ /* 0x040fe400078e00ff */
[----:B------:R-:W-:-:S04]  /*e6f0*/  IMAD.HI R35, R25, 0x2, RZ ;  /* 0x0000000219237827 */ /* 0x000fc800078e02ff */
[----:B------:R-:W-:Y:S02]  /*e700*/  IMAD R25, R23, R164, RZ ;  /* 0x000000a417197224 */ /* 0x000fe400078e02ff */
[----:B------:R-:W-:Y:S01]  /*e710*/  IMAD.SHL.U32 R23, R29, 0x2, RZ ;  /* 0x000000021d177824 */ /* 0x000fe200078e00ff */
[--C-:B0-----:R-:W-:Y:S02]  /*e720*/  SHF.R.U32.HI R29, RZ, 0x6, R26.reuse ;  /* 0x00000006ff1d7819 */ /* 0x101fe4000001161a */
[----:B------:R-:W-:Y:S02]  /*e730*/  SHF.R.U32.HI R26, RZ, 0x6, R26 ;  /* 0x00000006ff1a7819 */ /* 0x000fe4000001161a */
[----:B------:R-:W-:Y:S02]  /*e740*/  SGXT.U32 R29, R29, 0x1 ;  /* 0x000000011d1d781a */ /* 0x000fe40000000000 */
[----:B------:R-:W-:Y:S02]  /*e750*/  SGXT.U32 R26, R26, 0x1 ;  /* 0x000000011a1a781a */ /* 0x000fe40000000000 */
[----:B------:R-:W-:-:S02]  /*e760*/  LOP3.LUT R29, R29, 0x2e, RZ, 0xfc, !PT ;  /* 0x0000002e1d1d7812 */ /* 0x000fc400078efcff */
[----:B------:R-:W-:-:S03]  /*e770*/  LOP3.LUT R26, R26, 0x30, RZ, 0xfc, !PT ;  /* 0x000000301a1a7812 */ /* 0x000fc600078efcff */
[-C--:B------:R-:W-:Y:S02]  /*e780*/  IMAD R32, R29, R164.reuse, RZ ;  /* 0x000000a41d207224 */ /* 0x080fe400078e02ff */
[----:B------:R-:W-:Y:S02]  /*e790*/  IMAD R29, R26, R164, RZ ;  /* 0x000000a41a1d7224 */ /* 0x000fe400078e02ff */
[----:B------:R-:W0:Y:S01]  /*e7a0*/  S2R R26, SR_TID.X ;  /* 0x00000000001a7919 */ /* 0x000e220000002100 */
[--C-:B------:R-:W-:Y:S02]  /*e7b0*/  IADD3 R48, P4, P5, R20, UR16, R21.reuse ;  /* 0x0000001014307c10 */ /* 0x100fe4000fd9e015 */
[----:B------:R-:W-:Y:S02]  /*e7c0*/  IADD3 R40, P0, P3, R40, UR16, R21 ;  /* 0x0000001028287c10 */ /* 0x000fe4000fb1e015 */
[--C-:B------:R-:W-:Y:S02]  /*e7d0*/  IADD3.X R49, PT, PT, R45, UR17, R22.reuse, P4, P5 ;  /* 0x000000112d317c10 */ /* 0x100fe4000a7ea416 */
[----:B------:R-:W-:-:S02]  /*e7e0*/  IADD3.X R41, PT, PT, R33, UR17, R22, P0, P3 ;  /* 0x0000001121297c10 */ /* 0x000fc400087e6416 */
[--C-:B------:R-:W-:Y:S01]  /*e7f0*/  IADD3 R44, P4, P5, R44, UR16, R21.reuse ;  /* 0x000000102c2c7c10 */ /* 0x100fe2000fd9e015 */
[----:B------:R1:W-:Y:S03]  /*e800*/  STL.64 [R1+0x1e0], R48 ;  /* 0x0001e03001007387 */ /* 0x0003e60000100a00 */
[--C-:B------:R-:W-:Y:S02]  /*e810*/  IADD3.X R45, PT, PT, R81, UR17, R22.reuse, P4, P5 ;  /* 0x00000011512d7c10 */ /* 0x100fe4000a7ea416 */
[----:B------:R-:W-:Y:S01]  /*e820*/  IADD3 R80, P4, P5, R80, UR16, R21 ;  /* 0x0000001050507c10 */ /* 0x000fe2000fd9e015 */
[----:B-1----:R1:W5:Y:S04]  /*e830*/  LDL.LU.64 R48, [R1+0x5d8] ;  /* 0x0005d80001307983 */ /* 0x0023680000300a00 */
[----:B------:R3:W-:Y:S01]  /*e840*/  STL.64 [R1+0x1e8], R40 ;  /* 0x0001e82801007387 */ /* 0x0007e20000100a00 */
[----:B------:R-:W-:Y:S01]  /*e850*/  IADD3.X R81, PT, PT, R27, UR17, R22, P4, P5 ;  /* 0x000000111b517c10 */ /* 0x000fe2000a7ea416 */
[----:B------:R-:W-:-:S02]  /*e860*/  IMAD.SHL.U32 R36, R28, 0x2, RZ ;  /* 0x000000021c247824 */ /* 0x000fc400078e00ff */
[----:B------:R4:W-:Y:S01]  /*e870*/  STL.64 [R1+0x1f0], R44 ;  /* 0x0001f02c01007387 */ /* 0x0009e20000100a00 */
[----:B---3--:R-:W-:-:S04]  /*e880*/  IADD3 R40, P0, P3, R2, UR16, R21 ;  /* 0x0000001002287c10 */ /* 0x008fc8000fb1e015 */
[----:B------:R-:W-:Y:S01]  /*e890*/  IADD3.X R41, PT, PT, R85, UR17, R22, P0, P3 ;  /* 0x0000001155297c10 */ /* 0x000fe200087e6416 */
[----:B----4-:R1:W5:Y:S01]  /*e8a0*/  LDL.LU.64 R44, [R1+0x5d0] ;  /* 0x0005d000012c7983 */ /* 0x0103620000300a00 */
[----:B------:R-:W-:-:S03]  /*e8b0*/  IADD3 R84, P0, P3, R84, UR16, R21 ;  /* 0x0000001054547c10 */ /* 0x000fc6000fb1e015 */
[----:B------:R3:W-:Y:S01]  /*e8c0*/  STL.64 [R1+0x1f8], R40 ;  /* 0x0001f82801007387 */ /* 0x0007e20000100a00 */
[----:B------:R-:W-:Y:S01]  /*e8d0*/  IMAD.HI R28, R28, 0x2, RZ ;  /* 0x000000021c1c7827 */ /* 0x000fe200078e02ff */
[----:B------:R-:W-:Y:S02]  /*e8e0*/  IADD3.X R85, PT, PT, R37, UR17, R22, P0, P3 ;  /* 0x0000001125557c10 */ /* 0x000fe400087e6416 */
[----:B------:R-:W-:Y:S01]  /*e8f0*/  IADD3 R36, P0, P3, R36, UR16, R21 ;  /* 0x0000001024247c10 */ /* 0x000fe2000fb1e015 */
[----:B---3--:R1:W5:Y:S04]  /*e900*/  LDL.LU.64 R40, [R1+0x5c8] ;  /* 0x0005c80001287983 */ /* 0x0083680000300a00 */
[----:B------:R3:W-:Y:S01]  /*e910*/  STL.64 [R1+0x200], R80 ;  /* 0x0002005001007387 */ /* 0x0007e20000100a00 */
[----:B0-----:R-:W-:-:S02]  /*e920*/  SHF.R.U32.HI R26, RZ, 0x6, R26 ;  /* 0x00000006ff1a7819 */ /* 0x001fc4000001161a */
[----:B------:R-:W-:Y:S01]  /*e930*/  IADD3.X R37, PT, PT, R28, UR17, R22, P0, P3 ;  /* 0x000000111c257c10 */ /* 0x000fe200087e6416 */
[----:B------:R0:W-:Y:S01]  /*e940*/  STL.64 [R1+0x208], R84 ;  /* 0x0002085401007387 */ /* 0x0001e20000100a00 */
[----:B---3--:R-:W-:-:S04]  /*e950*/  IADD3 R80, P4, P5, R24, UR16, R21 ;  /* 0x0000001018507c10 */ /* 0x008fc8000fd9e015 */
[--C-:B------:R-:W-:Y:S01]  /*e960*/  IADD3.X R81, PT, PT, R39, UR17, R22.reuse, P4, P5 ;  /* 0x0000001127517c10 */ /* 0x100fe2000a7ea416 */
[----:B0-----:R1:W5:Y:S01]  /*e970*/  LDL.LU.64 R84, [R1+0x5c0] ;  /* 0x0005c00001547983 */ /* 0x0013620000300a00 */
[----:B------:R-:W-:Y:S01]  /*e980*/  SGXT.U32 R26, R26, 0x1 ;  /* 0x000000011a1a781a */ /* 0x000fe20000000000 */
[C---:B------:R-:W-:Y:S01]  /*e990*/  IMAD.SHL.U32 R34, R25.reuse, 0x2, RZ ;  /* 0x0000000219227824 */ /* 0x040fe200078e00ff */
[--C-:B------:R-:W-:Y:S01]  /*e9a0*/  IADD3 R38, P4, P5, R38, UR16, R21.reuse ;  /* 0x0000001026267c10 */ /* 0x100fe2000fd9e015 */
[----:B------:R0:W-:Y:S01]  /*e9b0*/  STL.64 [R1+0x280], R80 ;  /* 0x0002805001007387 */ /* 0x0001e20000100a00 */
[----:B------:R-:W-:Y:S01]  /*e9c0*/  IMAD.SHL.U32 R30, R32, 0x2, RZ ;  /* 0x00000002201e7824 */ /* 0x000fe200078e00ff */
[----:B------:R-:W-:Y:S01]  /*e9d0*/  LOP3.LUT R26, R26, 0x32, RZ, 0xfc, !PT ;  /* 0x000000321a1a7812 */ /* 0x000fe200078efcff */
[----:B------:R-:W-:Y:S01]  /*e9e0*/  IMAD.HI R25, R25, 0x2, RZ ;  /* 0x0000000219197827 */ /* 0x000fe200078e02ff */
[--C-:B------:R-:W-:Y:S02]  /*e9f0*/  IADD3.X R39, PT, PT, R35, UR17, R22.reuse, P4, P5 ;  /* 0x0000001123277c10 */ /* 0x100fe4000a7ea416 */
[----:B------:R-:W-:Y:S01]  /*ea00*/  IADD3 R34, P5, P4, R34, UR16, R21 ;  /* 0x0000001022227c10 */ /* 0x000fe2000fcbe015 */
[----:B0-----:R1:W5:Y:S04]  /*ea10*/  LDL.LU.64 R80, [R1+0x5b8] ;  /* 0x0005b80001507983 */ /* 0x0013680000300a00 */
[----:B------:R0:W-:Y:S01]  /*ea20*/  STL.64 [R1+0x288], R36 ;  /* 0x0002882401007387 */ /* 0x0001e20000100a00 */
[----:B------:R-:W-:Y:S01]  /*ea30*/  IMAD.HI R32, R32, 0x2, RZ ;  /* 0x0000000220207827 */ /* 0x000fe200078e02ff */
[----:B------:R-:W-:-:S03]  /*ea40*/  IADD3.X R35, PT, PT, R25, UR17, R22, P5, P4 ;  /* 0x0000001119237c10 */ /* 0x000fc6000afe8416 */
[----:B------:R-:W-:Y:S01]  /*ea50*/  IMAD R26, R26, R164, RZ ;  /* 0x000000a41a1a7224 */ /* 0x000fe200078e02ff */
[----:B0-----:R-:W-:-:S04]  /*ea60*/  IADD3 R36, P0, P3, R23, UR16, R21 ;  /* 0x0000001017247c10 */ /* 0x001fc8000fb1e015 */
[--C-:B------:R-:W-:Y:S02]  /*ea70*/  IADD3.X R37, PT, PT, R31, UR17, R22.reuse, P0, P3 ;  /* 0x000000111f257c10 */ /* 0x100fe400087e6416 */
[--C-:B------:R-:W-:Y:S01]  /*ea80*/  IADD3 R30, P0, P3, R30, UR16, R21.reuse ;  /* 0x000000101e1e7c10 */ /* 0x100fe2000fb1e015 */
[----:B------:R0:W-:Y:S01]  /*ea90*/  STL.64 [R1+0x290], R38 ;  /* 0x0002902601007387 */ /* 0x0001e20000100a00 */
[----:B------:R-:W-:Y:S02]  /*eaa0*/  IMAD.SHL.U32 R2, R26, 0x2, RZ ;  /* 0x000000021a027824 */ /* 0x000fe400078e00ff */
[----:B------:R-:W-:Y:S01]  /*eab0*/  IADD3.X R31, PT, PT, R32, UR17, R22, P0, P3 ;  /* 0x00000011201f7c10 */ /* 0x000fe200087e6416 */
[----:B0-----:R1:W5:Y:S04]  /*eac0*/  LDL.LU.64 R38, [R1+0x5b0] ;  /* 0x0005b00001267983 */ /* 0x0013680000300a00 */
[----:B------:R0:W-:Y:S04]  /*ead0*/  STL.64 [R1+0x298], R36 ;  /* 0x0002982401007387 */ /* 0x0001e80000100a00 */
[----:B0-----:R1:W5:Y:S04]  /*eae0*/  LDL.LU.64 R36, [R1+0x5a8] ;  /* 0x0005a80001247983 */ /* 0x0013680000300a00 */
[----:B------:R-:W-:Y:S04]  /*eaf0*/  STL.64 [R1+0x2a0], R34 ;  /* 0x0002a02201007387 */ /* 0x000fe80000100a00 */
[----:B------:R1:W5:Y:S04]  /*eb00*/  LDL.LU R32, [R1+0x5a0] ;  /* 0x0005a00001207983 */ /* 0x0003680000300800 */
[----:B------:R0:W-:Y:S02]  /*eb10*/  STL.64 [R1+0x2a8], R30 ;  /* 0x0002a81e01007387 */ /* 0x0001e40000100a00 */
[----:B0-----:R-:W-:-:S02]  /*eb20*/  IADD3 R30, P0, P3, R2, UR16, R21 ;  /* 0x00000010021e7c10 */ /* 0x001fc4000fb1e015 */
[----:B------:R-:W3:Y:S01]  /*eb30*/  LDL R2, [R1+0x2f4] ;  /* 0x0002f40001027983 */ /* 0x000ee20000100800 */
[----:B------:R-:W0:Y:S01]  /*eb40*/  S2R R27, SR_TID.X ;  /* 0x00000000001b7919 */ /* 0x000e220000002100 */
[----:B------:R-:W4:Y:S01]  /*eb50*/  S2R R33, SR_TID.X ;  /* 0x0000000000217919 */ /* 0x000f220000002100 */
[----:B------:R-:W1:Y:S01]  /*eb60*/  S2R R28, SR_TID.X ;  /* 0x00000000001c7919 */ /* 0x000e620000002100 */
[----:B------:R-:W1:Y:S01]  /*eb70*/  S2R R25, SR_TID.X ;  /* 0x0000000000197919 */ /* 0x000e620000002100 */
[C---:B------:R-:W-:Y:S02]  /*eb80*/  IMAD.SHL.U32 R20, R29.reuse, 0x2, RZ ;  /* 0x000000021d147824 */ /* 0x040fe400078e00ff */
[----:B------:R-:W-:-:S03]  /*eb90*/  IMAD.HI R29, R29, 0x2, RZ ;  /* 0x000000021d1d7827 */ /* 0x000fc600078e02ff */
[----:B------:R-:W-:Y:S01]  /*eba0*/  IADD3 R34, P5, P4, R20, UR16, R21 ;  /* 0x0000001014227c10 */ /* 0x000fe2000fcbe015 */
[----:B------:R-:W-:Y:S01]  /*ebb0*/  IMAD.HI R26, R26, 0x2, RZ ;  /* 0x000000021a1a7827 */ /* 0x000fe200078e02ff */
[----:B0-----:R-:W-:-:S04]  /*ebc0*/  SHF.R.U32.HI R27, RZ, 0x6, R27 ;  /* 0x00000006ff1b7819 */ /* 0x001fc8000001161b */
[----:B------:R-:W-:-:S04]  /*ebd0*/  SGXT.U32 R27, R27, 0x1 ;  /* 0x000000011b1b781a */ /* 0x000fc80000000000 */
[----:B------:R-:W-:Y:S02]  /*ebe0*/  LOP3.LUT R27, R27, 0x36, RZ, 0xfc, !PT ;  /* 0x000000361b1b7812 */ /* 0x000fe400078efcff */
[----:B------:R-:W-:-:S03]  /*ebf0*/  IADD3.X R35, PT, PT, R29, UR17, R22, P5, P4 ;  /* 0x000000111d237c10 */ /* 0x000fc6000afe8416 */
[----:B------:R-:W-:Y:S01]  /*ec00*/  IMAD R27, R27, R164, RZ ;  /* 0x000000a41b1b7224 */ /* 0x000fe200078e02ff */
[----:B------:R-:W-:Y:S01]  /*ec10*/  IADD3.X R31, PT, PT, R26, UR17, R22, P0, P3 ;  /* 0x000000111a1f7c10 */ /* 0x000fe200087e6416 */
[----:B------:R0:W-:Y:S02]  /*ec20*/  STL.64 [R1+0x2b0], R34 ;  /* 0x0002b02201007387 */ /* 0x0001e40000100a00 */
[C---:B------:R-:W-:Y:S01]  /*ec30*/  IMAD.SHL.U32 R23, R27.reuse, 0x2, RZ ;  /* 0x000000021b177824 */ /* 0x040fe200078e00ff */
[----:B----4-:R-:W-:Y:S01]  /*ec40*/  SHF.R.U32.HI R33, RZ, 0x6, R33 ;  /* 0x00000006ff217819 */ /* 0x010fe20000011621 */
[----:B------:R-:W-:-:S03]  /*ec50*/  IMAD.HI R27, R27, 0x2, RZ ;  /* 0x000000021b1b7827 */ /* 0x000fc600078e02ff */
[----:B------:R-:W-:Y:S01]  /*ec60*/  SGXT.U32 R33, R33, 0x1 ;  /* 0x000000012121781a */ /* 0x000fe20000000000 */
[----:B0-----:R0:W5:Y:S04]  /*ec70*/  LDL.LU.64 R34, [R1+0x598] ;  /* 0x0005980001227983 */ /* 0x0011680000300a00 */
[----:B------:R4:W-:Y:S01]  /*ec80*/  STL.64 [R1+0x2b8], R30 ;  /* 0x0002b81e01007387 */ /* 0x0009e20000100a00 */
[----:B------:R-:W-:Y:S02]  /*ec90*/  LOP3.LUT R33, R33, 0x34, RZ, 0xfc, !PT ;  /* 0x0000003421217812 */ /* 0x000fe400078efcff */
[----:B-1----:R-:W-:Y:S02]  /*eca0*/  SHF.R.U32.HI R28, RZ, 0x6, R28 ;  /* 0x00000006ff1c7819 */ /* 0x002fe4000001161c */
[----:B----4-:R-:W-:-:S02]  /*ecb0*/  IADD3 R30, P0, P3, R23, UR16, R21 ;  /* 0x00000010171e7c10 */ /* 0x010fc4000fb1e015 */
[----:B------:R-:W1:Y:S02]  /*ecc0*/  S2R R23, SR_TID.X ;  /* 0x0000000000177919 */ /* 0x000e640000002100 */
[----:B------:R-:W-:Y:S02]  /*ecd0*/  IADD3.X R31, PT, PT, R27, UR17, R22, P0, P3 ;  /* 0x000000111b1f7c10 */ /* 0x000fe400087e6416 */
[----:B------:R-:W4:Y:S01]  /*ece0*/  S2R R27, SR_TID.X ;  /* 0x00000000001b7919 */ /* 0x000f220000002100 */
[----:B------:R-:W-:Y:S01]  /*ecf0*/  SHF.R.U32.HI R25, RZ, 0x6, R25 ;  /* 0x00000006ff197819 */ /* 0x000fe20000011619 */
[----:B------:R-:W-:Y:S01]  /*ed00*/  IMAD R33, R33, R164, RZ ;  /* 0x000000a421217224 */ /* 0x000fe200078e02ff */
[----:B------:R-:W-:Y:S02]  /*ed10*/  SGXT.U32 R28, R28, 0x1 ;  /* 0x000000011c1c781a */ /* 0x000fe40000000000 */
[----:B------:R-:W-:Y:S01]  /*ed20*/  SGXT.U32 R25, R25, 0x1 ;  /* 0x000000011919781a */ /* 0x000fe20000000000 */
[C---:B------:R-:W-:Y:S01]  /*ed30*/  IMAD.SHL.U32 R24, R33.reuse, 0x2, RZ ;  /* 0x0000000221187824 */ /* 0x040fe200078e00ff */
[----:B------:R-:W-:Y:S01]  /*ed40*/  LOP3.LUT R28, R28, 0x38, RZ, 0xfc, !PT ;  /* 0x000000381c1c7812 */ /* 0x000fe200078efcff */
[----:B------:R-:W-:Y:S01]  /*ed50*/  IMAD.HI R33, R33, 0x2, RZ ;  /* 0x0000000221217827 */ /* 0x000fe200078e02ff */
[----:B------:R-:W-:-:S02]  /*ed60*/  LOP3.LUT R25, R25, 0x3a, RZ, 0xfc, !PT ;  /* 0x0000003a19197812 */ /* 0x000fc400078efcff */
[----:B------:R-:W-:Y:S01]  /*ed70*/  IADD3 R24, P5, P4, R24, UR16, R21 ;  /* 0x0000001018187c10 */ /* 0x000fe2000fcbe015 */
[-C--:B------:R-:W-:Y:S02]  /*ed80*/  IMAD R28, R28, R164.reuse, RZ ;  /* 0x000000a41c1c7224 */ /* 0x080fe400078e02ff */
[----:B------:R-:W-:Y:S01]  /*ed90*/  IMAD R29, R25, R164, RZ ;  /* 0x000000a4191d7224 */ /* 0x000fe200078e02ff */
[----:B------:R-:W-:Y:S01]  /*eda0*/  IADD3.X R25, PT, PT, R33, UR17, R22, P5, P4 ;  /* 0x0000001121197c10 */ /* 0x000fe2000afe8416 */
[C---:B------:R-:W-:Y:S01]  /*edb0*/  IMAD.SHL.U32 R20, R28.reuse, 0x2, RZ ;  /* 0x000000021c147824 */ /* 0x040fe200078e00ff */
[----:B------:R0:W5:Y:S01]  /*edc0*/  LDL.LU R33, [R1+0x590] ;  /* 0x0005900001217983 */ /* 0x0001620000300800 */
[----:B------:R-:W-:-:S03]  /*edd0*/  IMAD.HI R28, R28, 0x2, RZ ;  /* 0x000000021c1c7827 */ /* 0x000fc600078e02ff */
[----:B------:R0:W-:Y:S04]  /*ede0*/  STL.64 [R1+0x2c0], R24 ;  /* 0x0002c01801007387 */ /* 0x0001e80000100a00 */
[----:B------:R2:W-:Y:S01]  /*edf0*/  STL.64 [R1+0x2c8], R30 ;  /* 0x0002c81e01007387 */ /* 0x0005e20000100a00 */
[----:B0-----:R-:W-:Y:S02]  /*ee00*/  IADD3 R24, P5, P4, R20, UR16, R21 ;  /* 0x0000001014187c10 */ /* 0x001fe4000fcbe015 */
[--C-:B-1----:R-:W-:Y:S02]  /*ee10*/  SHF.R.U32.HI R20, RZ, 0x6, R23.reuse ;  /* 0x00000006ff147819 */ /* 0x102fe40000011617 */
[----:B------:R-:W-:Y:S01]  /*ee20*/  SHF.R.U32.HI R23, RZ, 0x6, R23 ;  /* 0x00000006ff177819 */ /* 0x000fe20000011617 */
[----:B--2---:R0:W5:Y:S01]  /*ee30*/  LDL.LU.64 R30, [R1+0x588] ;  /* 0x00058800011e7983 */ /* 0x0041620000300a00 */
[----:B------:R-:W-:-:S02]  /*ee40*/  IADD3.X R25, PT, PT, R28, UR17, R22, P5, P4 ;  /* 0x000000111c197c10 */ /* 0x000fc4000afe8416 */
[----:B------:R-:W-:Y:S01]  /*ee50*/  SGXT.U32 R20, R20, 0x1 ;  /* 0x000000011414781a */ /* 0x000fe20000000000 */
[----:B------:R0:W5:Y:S01]  /*ee60*/  LDL.LU R28, [R1+0x584] ;  /* 0x00058400011c7983 */ /* 0x0001620000300800 */
[----:B------:R-:W-:-:S03]  /*ee70*/  SGXT.U32 R23, R23, 0x1 ;  /* 0x000000011717781a */ /* 0x000fc60000000000 */
[----:B------:R4:W-:Y:S01]  /*ee80*/  STL.64 [R1+0x2d0], R24 ;  /* 0x0002d01801007387 */ /* 0x0009e20000100a00 */
[----:B------:R-:W-:Y:S02]  /*ee90*/  LOP3.LUT R23, R23, 0x3c, RZ, 0xfc, !PT ;  /* 0x0000003c17177812 */ /* 0x000fe400078efcff */
[----:B------:R-:W-:Y:S01]  /*eea0*/  LOP3.LUT R20, R20, 0x3e, RZ, 0xfc, !PT ;  /* 0x0000003e14147812 */ /* 0x000fe200078efcff */
[----:B------:R-:W-:Y:S01]  /*eeb0*/  IMAD.SHL.U32 R26, R29, 0x2, RZ ;  /* 0x000000021d1a7824 */ /* 0x000fe200078e00ff */
[----:B----4-:R-:W-:Y:S01]  /*eec0*/  SHF.R.U32.HI R25, RZ, 0x6, R27 ;  /* 0x00000006ff197819 */ /* 0x010fe2000001161b */
[----:B------:R-:W-:-:S03]  /*eed0*/  IMAD R23, R23, R164, RZ ;  /* 0x000000a417177224 */ /* 0x000fc600078e02ff */
[----:B------:R-:W-:Y:S01]  /*eee0*/  SGXT.U32 R25, R25, 0x1 ;  /* 0x000000011919781a */ /* 0x000fe20000000000 */
[----:B------:R-:W-:-:S03]  /*eef0*/  IMAD R20, R20, R164, RZ ;  /* 0x000000a414147224 */ /* 0x000fc600078e02ff */
[----:B------:R-:W-:Y:S01]  /*ef00*/  LOP3.LUT R25, R25, 0x3e, RZ, 0xfc, !PT ;  /* 0x0000003e19197812 */ /* 0x000fe200078efcff */
[----:B------:R-:W-:Y:S01]  /*ef10*/  IMAD.HI R29, R29, 0x2, RZ ;  /* 0x000000021d1d7827 */ /* 0x000fe200078e02ff */
[----:B------:R-:W-:-:S03]  /*ef20*/  IADD3 R26, P0, P3, R26, UR16, R21 ;  /* 0x000000101a1a7c10 */ /* 0x000fc6000fb1e015 */
[----:B------:R-:W-:Y:S02]  /*ef30*/  IMAD.SHL.U32 R24, R23, 0x2, RZ ;  /* 0x0000000217187824 */ /* 0x000fe400078e00ff */
[----:B------:R-:W-:Y:S02]  /*ef40*/  IMAD.SHL.U32 R20, R20, 0x2, RZ ;  /* 0x0000000214147824 */ /* 0x000fe400078e00ff */
[----:B------:R-:W-:Y:S01]  /*ef50*/  IMAD R25, R25, R164, RZ ;  /* 0x000000a419197224 */ /* 0x000fe200078e02ff */
[--C-:B------:R-:W-:Y:S01]  /*ef60*/  IADD3.X R27, PT, PT, R29, UR17, R22.reuse, P0, P3 ;  /* 0x000000111d1b7c10 */ /* 0x100fe200087e6416 */
[----:B------:R-:W-:Y:S01]  /*ef70*/  IMAD.HI R23, R23, 0x2, RZ ;  /* 0x0000000217177827 */ /* 0x000fe200078e02ff */
[--C-:B------:R-:W-:Y:S01]  /*ef80*/  IADD3 R24, P5, P4, R24, UR16, R21.reuse ;  /* 0x0000001018187c10 */ /* 0x100fe2000fcbe015 */
[----:B------:R0:W5:Y:S01]  /*ef90*/  LDL.LU R29, [R1+0x580] ;  /* 0x00058000011d7983 */ /* 0x0001620000300800 */
[----:B------:R-:W-:Y:S01]  /*efa0*/  IADD3 R20, P0, P3, R20, UR16, R21 ;  /* 0x0000001014147c10 */ /* 0x000fe2000fb1e015 */
[----:B------:R-:W-:Y:S01]  /*efb0*/  IMAD.HI R21, R25, 0x2, RZ ;  /* 0x0000000219157827 */ /* 0x000fe200078e02ff */
[--C-:B------:R-:W-:Y:S01]  /*efc0*/  IADD3.X R25, PT, PT, R23, UR17, R22.reuse, P5, P4 ;  /* 0x0000001117197c10 */ /* 0x100fe2000afe8416 */
[----:B------:R1:W-:Y:S03]  /*efd0*/  STL.64 [R1+0x2d8], R26 ;  /* 0x0002d81a01007387 */ /* 0x0003e60000100a00 */
[----:B------:R-:W-:-:S02]  /*efe0*/  IADD3.X R21, PT, PT, R21, UR17, R22, P0, P3 ;  /* 0x0000001115157c10 */ /* 0x000fc400087e6416 */
[----:B------:R-:W-:Y:S01]  /*eff0*/  IADD3 R22, P3, PT, R18, UR16, RZ ;  /* 0x0000001012167c10 */ /* 0x000fe2000ff7e0ff */
[----:B-1----:R0:W5:Y:S04]  /*f000*/  LDL.LU.64 R26, [R1+0x578] ;  /* 0x00057800011a7983 */ /* 0x0021680000300a00 */
[----:B------:R1:W-:Y:S01]  /*f010*/  STL.64 [R1+0x2e0], R24 ;  /* 0x0002e01801007387 */ /* 0x0003e20000100a00 */
[----:B------:R-:W-:Y:S02]  /*f020*/  IADD3 R18, P5, PT, R16, UR16, RZ ;  /* 0x0000001010127c10 */ /* 0x000fe4000ffbe0ff */
[----:B------:R-:W-:Y:S01]  /*f030*/  IADD3.X R23, PT, PT, R11, UR17, RZ, P3, !PT ;  /* 0x000000110b177c10 */ /* 0x000fe20009ffe4ff */
[----:B------:R2:W-:Y:S01]  /*f040*/  STS.U16 [R19+UR9+0x7b00], R0 ;  /* 0x007b000013007988 */ /* 0x0005e20008000409 */
[----:B------:R-:W-:-:S03]  /*f050*/  IADD3 R16, P0, PT, R13, UR16, RZ ;  /* 0x000000100d107c10 */ /* 0x000fc6000ff1e0ff */
[----:B-1----:R0:W5:Y:S04]  /*f060*/  LDL.LU.64 R24, [R1+0x570] ;  /* 0x0005700001187983 */ /* 0x0021680000300a00 */
[----:B------:R1:W-:Y:S01]  /*f070*/  STL.64 [R1+0x2e8], R20 ;  /* 0x0002e81401007387 */ /* 0x0003e20000100a00 */
[----:B--2---:R-:W-:Y:S02]  /*f080*/  IADD3.X R19, PT, PT, R5, UR17, RZ, P5, !PT ;  /* 0x0000001105137c10 */ /* 0x004fe4000affe4ff */
[----:B------:R-:W-:Y:S01]  /*f090*/  IADD3 R12, P4, PT, R12, UR16, RZ ;  /* 0x000000100c0c7c10 */ /* 0x000fe2000ff9e0ff */
[----:B------:R2:W-:Y:S01]  /*f0a0*/  STL.64 [R1+0x1a0], R22 ;  /* 0x0001a01601007387 */ /* 0x0005e20000100a00 */
[----:B------:R-:W-:Y:S01]  /*f0b0*/  IADD3 R10, P3, PT, R10, UR16, RZ ;  /* 0x000000100a0a7c10 */ /* 0x000fe2000ff7e0ff */
[----:B------:R4:W-:Y:S06]  /*f0c0*/  MEMBAR.ALL.CTA ;  /* 0x0000000000007992 */ /* 0x0009ec0000008000 */
[----:B----4-:R-:W4:Y:S01]  /*f0d0*/  FENCE.VIEW.ASYNC.S ;  /* 0x00000000000073c6 */ /* 0x010f220000000000 */
[----:B-1----:R-:W-:-:S04]  /*f0e0*/  IADD3 R20, P6, PT, R17, UR16, RZ ;  /* 0x0000001011147c10 */ /* 0x002fc8000ffde0ff */
[----:B------:R-:W-:Y:S01]  /*f0f0*/  IADD3.X R21, PT, PT, R9, UR17, RZ, P6, !PT ;  /* 0x0000001109157c10 */ /* 0x000fe2000b7fe4ff */
[----:B--2---:R0:W5:Y:S01]  /*f100*/  LDL.LU.64 R22, [R1+0x568] ;  /* 0x0005680001167983 */ /* 0x0041620000300a00 */
[----:B------:R-:W-:-:S03]  /*f110*/  IADD3.X R17, PT, PT, R14, UR17, RZ, P0, !PT ;  /* 0x000000110e117c10 */ /* 0x000fc600087fe4ff */
[----:B------:R1:W-:Y:S01]  /*f120*/  STL.64 [R1+0x1a8], R20 ;  /* 0x0001a81401007387 */ /* 0x0003e20000100a00 */
[----:B------:R-:W-:Y:S02]  /*f130*/  IADD3.X R13, PT, PT, R15, UR17, RZ, P4, !PT ;  /* 0x000000110f0d7c10 */ /* 0x000fe4000a7fe4ff */
[----:B------:R-:W-:Y:S02]  /*f140*/  IADD3 R8, P6, PT, R8, UR16, RZ ;  /* 0x0000001008087c10 */ /* 0x000fe4000ffde0ff */
[----:B------:R-:W-:Y:S01]  /*f150*/  IADD3.X R11, PT, PT, R165, UR17, RZ, P3, !PT ;  /* 0x00000011a50b7c10 */ /* 0x000fe20009ffe4ff */
[----:B-1----:R0:W5:Y:S04]  /*f160*/  LDL.LU.64 R20, [R1+0x560] ;  /* 0x0005600001147983 */ /* 0x0021680000300a00 */
[----:B------:R1:W-:Y:S01]  /*f170*/  STL.64 [R1+0x1b0], R18 ;  /* 0x0001b01201007387 */ /* 0x0003e20000100a00 */
[----:B------:R-:W-:-:S02]  /*f180*/  IADD3 R4, P5, PT, R4, UR16, RZ ;  /* 0x0000001004047c10 */ /* 0x000fc4000ffbe0ff */
[----:B------:R-:W-:Y:S01]  /*f190*/  IADD3.X R9, PT, PT, R6, UR17, RZ, P6, !PT ;  /* 0x0000001106097c10 */ /* 0x000fe2000b7fe4ff */
[----:B-1----:R0:W5:Y:S04]  /*f1a0*/  LDL.LU.64 R18, [R1+0x558] ;  /* 0x0005580001127983 */ /* 0x0021680000300a00 */
[----:B------:R0:W5:Y:S04]  /*f1b0*/  LDL.LU R14, [R1+0x550] ;  /* 0x00055000010e7983 */ /* 0x0001680000300800 */
[----:B------:R1:W-:Y:S01]  /*f1c0*/  STL.64 [R1+0x1b8], R16 ;  /* 0x0001b81001007387 */ /* 0x0003e20000100a00 */
[----:B------:R-:W-:-:S03]  /*f1d0*/  IADD3.X R5, PT, PT, R7, UR17, RZ, P5, !PT ;  /* 0x0000001107057c10 */ /* 0x000fc6000affe4ff */
[----:B-1----:R0:W5:Y:S04]  /*f1e0*/  LDL.LU.64 R16, [R1+0x548] ;  /* 0x0005480001107983 */ /* 0x0021680000300a00 */
[----:B------:R0:W5:Y:S04]  /*f1f0*/  LDL.LU R15, [R1+0x540] ;  /* 0x00054000010f7983 */ /* 0x0001680000300800 */
[----:B------:R1:W-:Y:S04]  /*f200*/  STL.64 [R1+0x1c0], R12 ;  /* 0x0001c00c01007387 */ /* 0x0003e80000100a00 */
[----:B-1----:R0:W5:Y:S04]  /*f210*/  LDL.LU.64 R12, [R1+0x538] ;  /* 0x00053800010c7983 */ /* 0x0021680000300a00 */
[----:B------:R-:W2:Y:S01]  /*f220*/  LDL.LU R165, [R1+0x530] ;  /* 0x0005300001a57983 */ /* 0x000ea20000300800 */
[----:B---3--:R-:W-:-:S04]  /*f230*/  SHF.R.S32.HI R0, RZ, 0x1f, R2 ;  /* 0x0000001fff007819 */ /* 0x008fc80000011402 */
[----:B------:R-:W-:-:S04]  /*f240*/  LEA.HI R0, R0, R2, RZ, 0x6 ;  /* 0x0000000200007211 */ /* 0x000fc800078f30ff */
[----:B------:R-:W-:Y:S01]  /*f250*/  SHF.R.S32.HI R0, RZ, 0x6, R0 ;  /* 0x00000006ff007819 */ /* 0x000fe20000011400 */
[----:B------:R1:W-:Y:S03]  /*f260*/  STL.64 [R1+0x1c8], R10 ;  /* 0x0001c80a01007387 */ /* 0x0003e60000100a00 */
[----:B------:R-:W-:Y:S02]  /*f270*/  VIMNMX R0, PT, PT, R0, 0x1, !PT ;  /* 0x0000000100007848 */ /* 0x000fe40007fe0100 */
[----:B------:R-:W-:-:S03]  /*f280*/  ISETP.LT.OR P0, PT, R2, 0x40, P2 ;  /* 0x000000400200780c */ /* 0x000fc60001701670 */
[----:B------:R-:W-:Y:S01]  /*f290*/  VIADD R0, R0, 0xffffffff ;  /* 0xffffffff00007836 */ /* 0x000fe20000000000 */
[----:B-1----:R0:W5:Y:S04]  /*f2a0*/  LDL.LU.64 R10, [R1+0x528] ;  /* 0x00052800010a7983 */ /* 0x0021680000300a00 */
[----:B------:R0:W5:Y:S04]  /*f2b0*/  LDL.LU R6, [R1+0x520] ;  /* 0x0005200001067983 */ /* 0x0001680000300800 */
[----:B------:R1:W-:Y:S01]  /*f2c0*/  STL.64 [R1+0x1d0], R8 ;  /* 0x0001d00801007387 */ /* 0x0003e20000100a00 */
[----:B------:R-:W-:-:S03]  /*f2d0*/  ISETP.NE.U32.AND P3, PT, R0, RZ, PT ;  /* 0x000000ff0000720c */ /* 0x000fc60003f65070 */
[----:B-1----:R0:W5:Y:S04]  /*f2e0*/  LDL.LU.64 R8, [R1+0x518] ;  /* 0x0005180001087983 */ /* 0x0021680000300a00 */
[----:B------:R0:W5:Y:S04]  /*f2f0*/  LDL.LU R7, [R1+0x510] ;  /* 0x0005100001077983 */ /* 0x0001680000300800 */
[----:B------:R1:W-:Y:S04]  /*f300*/  STL.64 [R1+0x1d8], R4 ;  /* 0x0001d80401007387 */ /* 0x0003e80000100a00 */
[----:B-1----:R0:W5:Y:S04]  /*f310*/  LDL.LU.64 R4, [R1+0x508] ;  /* 0x0005080001047983 */ /* 0x0021680000300a00 */
[----:B------:R0:W5:Y:S04]  /*f320*/  LDL.LU R2, [R1+0x500] ;  /* 0x0005000001027983 */ /* 0x0001680000300800 */
[----:B------:R1:W-:Y:S04]  /*f330*/  STL [R1+0x210], R0 ;  /* 0x0002100001007387 */ /* 0x0003e80000100800 */
[----:B-1----:R0:W5:Y:S01]  /*f340*/  LDL.LU R0, [R1+0x4fc] ;  /* 0x0004fc0001007983 */ /* 0x0021620000300800 */
[----:B------:R-:W-:-:S02]  /*f350*/  UIADD3 UR7, UPT, UPT, UR9, 0x8000, URZ ;  /* 0x0000800009077890 */ /* 0x000fc4000fffe0ff */
[----:B------:R-:W-:Y:S02]  /*f360*/  UIADD3 UR6, UPT, UPT, UR9, 0x12000, URZ ;  /* 0x0001200009067890 */ /* 0x000fe4000fffe0ff */
[----:B------:R-:W-:Y:S02]  /*f370*/  USHF.R.U32.HI UR7, URZ, 0x4, UR7 ;  /* 0x00000004ff077899 */ /* 0x000fe40008011607 */
[----:B------:R-:W-:Y:S02]  /*f380*/  USHF.R.U32.HI UR6, URZ, 0x4, UR6 ;  /* 0x00000004ff067899 */ /* 0x000fe40008011606 */
[----:B------:R-:W-:Y:S02]  /*f390*/  USGXT.U32 UR12, UR7, 0xe ;  /* 0x0000000e070c789a */ /* 0x000fe40008000000 */
[----:B------:R-:W-:Y:S02]  /*f3a0*/  USGXT.U32 UR14, UR6, 0xe ;  /* 0x0000000e060e789a */ /* 0x000fe40008000000 */
[----:B------:R-:W-:-:S02]  /*f3b0*/  UIADD3 UR24, UP2, UPT, UR12, 0x2, URZ ;  /* 0x000000020c187890 */ /* 0x000fc4000ff5e0ff */
[----:B------:R-:W-:Y:S01]  /*f3c0*/  UIADD3 UR22, UP1, UPT, UR14, 0x80, URZ ;  /* 0x000000800e167890 */ /* 0x000fe2000ff3e0ff */
[----:B------:R-:W-:Y:S01]  /*f3d0*/  UMOV UR4, URZ ;  /* 0x000000ff00047c82 */ /* 0x000fe20008000000 */
[----:B------:R-:W-:Y:S02]  /*f3e0*/  UMOV UR5, URZ ;  /* 0x000000ff00057c82 */ /* 0x000fe40008000000 */
[----:B------:R-:W-:Y:S02]  /*f3f0*/  UIADD3.X UR23, UPT, UPT, UR4, 0x40004040, URZ, UP1, !UPT ;  /* 0x4000404004177890 */ /* 0x000fe40008ffe4ff */
[----:B------:R-:W-:Y:S01]  /*f400*/  UIADD3.X UR25, UPT, UPT, UR5, 0x40004040, URZ, UP2, !UPT ;  /* 0x4000404005197890 */ /* 0x000fe200097fe4ff */
[----:B------:R-:W-:Y:S01]  /*f410*/  UMOV UR6, URZ ;  /* 0x000000ff00067c82 */ /* 0x000fe20008000000 */
[----:B------:R-:W-:Y:S02]  /*f420*/  IMAD.SHL.U32 R164, R164, 0x40, RZ ;  /* 0x00000040a4a47824 */ /* 0x000fe400078e00ff */
[----:B--2---:R-:W-:Y:S01]  /*f430*/  IMAD.SHL.U32 R165, R165, 0x40, RZ ;  /* 0x00000040a5a57824 */ /* 0x004fe200078e00ff */
[----:B----4-:R-:W-:Y:S06]  /*f440*/  BAR.SYNC.DEFER_BLOCKING 0x0 ;  /* 0x0000000000007b1d */ /* 0x010fec0000010000 */
[----:B0-----:R-:W-:Y:S05]  /*f450*/  @P0 BRA `(.L_x_6) ;  /* 0x0000000000840947 */ /* 0x001fea0003800000 */
        /* <DEDUP_REMOVED lines=8> */
[----:B------:R-:W-:Y:S01]  /*f4e0*/  UMOV UR38, 0x0 ;  /* 0x0000000000267882 */ /* 0x000fe20000000000 */
[----:B------:R-:W-:Y:S02]  /*f4f0*/  UIADD3.X UR37, UPT, UPT, UR4, 0x40004040, URZ, UP2, !UPT ;  /* 0x4000404004257890 */ /* 0x000fe400097fe4ff */
[----:B------:R-:W-:Y:S02]  /*f500*/  UIADD3.X UR35, UPT, UPT, UR4, 0x40004040, URZ, UP1, !UPT ;  /* 0x4000404004237890 */ /* 0x000fe40008ffe4ff */
[----:B------:R-:W-:Y:S02]  /*f510*/  UIADD3.64 UR28, UPT, UPT, UR36, 0x2, URZ ;  /* 0x00000002241c7897 */ /* 0x000fe4000fffe0ff */
[----:B------:R-:W-:Y:S02]  /*f520*/  UIADD3.64 UR26, UPT, UPT, UR34, 0x80, URZ ;  /* 0x00000080221a7897 */ /* 0x000fe4000fffe0ff */
[----:B------:R-:W-:-:S02]  /*f530*/  UIADD3.64 UR32, UPT, UPT, UR36, 0x4, URZ ;  /* 0x0000000424207897 */ /* 0x000fc4000fffe0ff */
[----:B------:R-:W-:Y:S01]  /*f540*/  UIADD3.64 UR30, UPT, UPT, UR34, 0x100, URZ ;  /* 0x00000100221e7897 */ /* 0x000fe2000fffe0ff */
[----:B------:R-:W-:Y:S01]  /*f550*/  UMOV UR39, 0x4408490 ;  /* 0x0440849000277882 */ /* 0x000fe20000000000 */
[----:B------:R-:W-:Y:S01]  /*f560*/  UMOV UR19, 0x40004040 ;  /* 0x4000404000137882 */ /* 0x000fe20000000000 */
[----:B------:R-:W-:Y:S01]  /*f570*/  UMOV UR17, 0x40004040 ;  /* 0x4000404000117882 */ /* 0x000fe20000000000 */
[----:B------:R-:W-:Y:S01]  /*f580*/  UMOV UR40, 0x0 ;  /* 0x0000000000287882 */ /* 0x000fe20000000000 */
[----:B------:R-:W-:Y:S01]  /*f590*/  UMOV UR41, 0x4408490 ;  /* 0x0440849000297882 */ /* 0x000fe20000000000 */
[----:B------:R-:W-:Y:S01]  /*f5a0*/  UMOV UR42, 0x0 ;  /* 0x00000000002a7882 */ /* 0x000fe20000000000 */
[----:B------:R-:W-:Y:S01]  /*f5b0*/  UMOV UR43, 0x4408490 ;  /* 0x04408490002b7882 */ /* 0x000fe20000000000 */
[----:B------:R-:W-:Y:S01]  /*f5c0*/  UMOV UR4, UR11 ;  /* 0x0000000b00047c82 */ /* 0x000fe20008000000 */
[----:B------:R-:W-:Y:S01]  /*f5d0*/  UMOV UR5, URZ ;  /* 0x000000ff00057c82 */ /* 0x000fe20008000000 */
[----:B------:R0:W-:Y:S01]  /*f5e0*/  UTCHMMA gdesc[UR16], gdesc[UR18], tmem[UR8], tmem[UR38], idesc[UR39], !UPT ;  /* 0x00ff2612100075ea */ /* 0x0001e2000f800008 */
[----:B------:R-:W-:Y:S01]  /*f5f0*/  UMOV UR44, 0x0 ;  /* 0x00000000002c7882 */ /* 0x000fe20000000000 */
[----:B------:R-:W-:Y:S01]  /*f600*/  UMOV UR45, 0x4408490 ;  /* 0x04408490002d7882 */ /* 0x000fe20000000000 */
[----:B------:R0:W-:Y:S01]  /*f610*/  UTCHMMA gdesc[UR34], gdesc[UR36], tmem[UR8], tmem[UR40], idesc[UR41], UPT ;  /* 0x00ff2824220075ea */ /* 0x0001e2000b800008 */
[----:B------:R-:W-:Y:S01]  /*f620*/  UMOV UR4, UR4 ;  /* 0x0000000400047c82 */ /* 0x000fe20008000000 */
[----:B------:R0:W-:Y:S01]  /*f630*/  UTCHMMA gdesc[UR26], gdesc[UR28], tmem[UR8], tmem[UR42], idesc[UR43], UPT ;  /* 0x00ff2a1c1a0075ea */ /* 0x0001e2000b800008 */
[----:B------:R0:W-:Y:S01]  /*f640*/  UTCHMMA gdesc[UR30], gdesc[UR32], tmem[UR8], tmem[UR44], idesc[UR45], UPT ;  /* 0x00ff2c201e0075ea */ /* 0x0001e2000b800008 */
[----:B------:R0:W-:Y:S01]  /*f650*/  UTCBAR [UR4], URZ ;  /* 0x000000ff040073e9 */ /* 0x0001e200080000ff */
[----:B------:R-:W-:Y:S01]  /*f660*/  NOP ;  /* 0x0000000000007918 */ /* 0x000fe20000000000 */
.L_x_6:
[----:B------:R-:W-:Y:S05]  /*f670*/  @!P3 BRA `(.L_x_7) ;  /* 0x00000054006cb947 */ /* 0x000fea0003800000 */
[----:B-----5:R-:W-:Y:S01]  /*f680*/  VIADD R2, R2, 0xffffffc0 ;  /* 0xffffffc002027836 */ /* 0x020fe20000000000 */
[----:B------:R1:W-:Y:S01]  /*f690*/  STL.64 [R1+0x500], R4 ;  /* 0x0005000401007387 */ /* 0x0003e20000100a00 */
[----:B0-----:R-:W-:Y:S02]  /*f6a0*/  UIADD3.64 UR18, UPT, UPT, UR22, 0x80, URZ ;  /* 0x0000008016127897 */ /* 0x001fe4000fffe0ff */
[----:B------:R-:W-:Y:S01]  /*f6b0*/  UIADD3.64 UR26, UPT, UPT, UR24, 0x2, URZ ;  /* 0x00000002181a7897 */ /* 0x000fe2000fffe0ff */
[----:B------:R-:W-:Y:S01]  /*f6c0*/  R2UR UR32, R2 ;  /* 0x00000000022072ca */ /* 0x000fe200000e0000 */
[----:B------:R-:W-:Y:S01]  /*f6d0*/  UIADD3.64 UR28, UPT, UPT, UR22, 0x100, URZ ;  /* 0x00000100161c7897 */ /* 0x000fe2000fffe0ff */
[----:B------:R-:W2:Y:S01]  /*f6e0*/  LDL.LU R2, [R1+0x210] ;  /* 0x0002100001027983 */ /* 0x000ea20000300800 */
[----:B------:R-:W-:-:S03]  /*f6f0*/  UIADD3.64 UR30, UPT, UPT, UR24, 0x4, URZ ;  /* 0x00000004181e7897 */ /* 0x000fc6000fffe0ff */
[----:B-1----:R-:W3:Y:S04]  /*f700*/  LDL.LU.64 R4, [R1+0x1a0] ;  /* 0x0001a00001047983 */ /* 0x002ee80000300a00 */
[----:B--2---:R-:W-:Y:S04]  /*f710*/  STL [R1+0x2f0], R2 ;  /* 0x0002f00201007387 */ /* 0x004fe80000100800 */
[----:B---3--:R0:W-:Y:S04]  /*f720*/  STL.64 [R1+0x278], R4 ;  /* 0x0002780401007387 */ /* 0x0081e80000100a00 */
[----:B0-----:R-:W2:Y:S04]  /*f730*/  LDL.LU.64 R4, [R1+0x1a8] ;  /* 0x0001a80001047983 */ /* 0x001ea80000300a00 */
[----:B--2---:R0:W-:Y:S04]  /*f740*/  STL.64 [R1+0x270], R4 ;  /* 0x0002700401007387 */ /* 0x0041e80000100a00 */
        /* <DEDUP_REMOVED lines=52> */
[----:B0-----:R0:W5:Y:S01]  /*fa90*/  LDL.LU.64 R4, [R1+0x500] ;  /* 0x0005000001047983 */ /* 0x0011620000300a00 */
[----:B------:R-:W-:Y:S01]  /*faa0*/  UMOV UR5, 0x1 ;  /* 0x0000000100057882 */ /* 0x000fe20000000000 */
[----:B------:R-:W-:-:S05]  /*fab0*/  UMOV UR4, URZ ;  /* 0x000000ff00047c82 */ /* 0x000fca0008000000 */
.L_x_10:
[----:B-1---5:R1:W-:Y:S04]  /*fac0*/  STL.64 [R1+0x530], R14 ;  /* 0x0005300e01007387 */ /* 0x0223e80000100a00 */
[----:B-1----:R-:W2:Y:S04]  /*fad0*/  LDL.LU.64 R14, [R1+0x238] ;  /* 0x00023800010e7983 */ /* 0x002ea80000300a00 */
[----:B------:R1:W-:Y:S04]  /*fae0*/  STL.64 [R1+0x528], R12 ;  /* 0x0005280c01007387 */ /* 0x0003e80000100a00 */
[----:B-1----:R-:W3:Y:S04]  /*faf0*/  LDL.LU.64 R12, [R1+0x258] ;  /* 0x00025800010c7983 */ /* 0x002ee80000300a00 */
[----:B------:R-:W-:Y:S04]  /*fb00*/  STL [R1+0x520], R11 ;  /* 0x0005200b01007387 */ /* 0x000fe80000100800 */
[----:B------:R-:W-:Y:S04]  /*fb10*/  STL [R1+0x51c], R10 ;  /* 0x00051c0a01007387 */ /* 0x000fe80000100800 */
[----:B-----5:R-:W-:Y:S04]  /*fb20*/  STL [R1+0x518], R5 ;  /* 0x0005180501007387 */ /* 0x020fe80000100800 */
[----:B------:R1:W-:Y:S04]  /*fb30*/  STL.64 [R1+0x510], R8 ;  /* 0x0005100801007387 */ /* 0x0003e80000100a00 */
[----:B-1----:R-:W4:Y:S04]  /*fb40*/  LDL.LU.64 R8, [R1+0x278] ;  /* 0x0002780001087983 */ /* 0x002f280000300a00 */
[----:B------:R1:W-:Y:S04]  /*fb50*/  STL.64 [R1+0x508], R6 ;  /* 0x0005080601007387 */ /* 0x0003e80000100a00 */
[----:B-1----:R-:W4:Y:S01]  /*fb60*/  LDL.LU.64 R6, [R1+0x198] ;  /* 0x0001980001067983 */ /* 0x002f220000300a00 */
[----:B------:R-:W-:Y:S01]  /*fb70*/  USHF.L.U32 UR6, UR6, 0x1f, URZ ;  /* 0x0000001f06067899 */ /* 0x000fe200080006ff */
[----:B------:R-:W1:Y:S05]  /*fb80*/  S2R R11, SR_TID.X ;  /* 0x00000000000b7919 */ /* 0x000e6a0000002100 */
[----:B------:R-:W-:Y:S01]  /*fb90*/  IMAD.U32 R2, RZ, RZ, UR6 ;  /* 0x00000006ff027e24 */ /* 0x000fe2000f8e00ff */
[----:B------:R-:W-:Y:S03]  /*fba0*/  STL [R1+0x504], R4 ;  /* 0x0005040401007387 */ /* 0x000fe60000100800 */
[----:B------:R1:W0:Y:S01]  /*fbb0*/  SYNCS.PHASECHK.TRANS64.TRYWAIT P6, [UR11], R2 ;  /* 0x00000002ff0075a7 */ /* 0x00022200080c110b */
[----:B------:R-:W-:Y:S04]  /*fbc0*/  STL [R1+0x500], R3 ;  /* 0x0005000301007387 */ /* 0x000fe80000100800 */
[----:B------:R-:W-:Y:S04]  /*fbd0*/  STL [R1+0x4fc], R0 ;  /* 0x0004fc0001007387 */ /* 0x000fe80000100800 */
[----:B------:R1:W-:Y:S02]  /*fbe0*/  STL [R1+0x28c], R2 ;  /* 0x00028c0201007387 */ /* 0x0003e40000100800 */
[----:B-1----:R-:W-:-:S02]  /*fbf0*/  SHF.R.U32.HI R2, RZ, 0x6, R11 ;  /* 0x00000006ff027819 */ /* 0x002fc4000001160b */
[--C-:B------:R-:W-:Y:S02]  /*fc00*/  SHF.R.U32.HI R5, RZ, 0x6, R11.reuse ;  /* 0x00000006ff057819 */ /* 0x100fe4000001160b */
[--C-:B------:R-:W-:Y:S02]  /*fc10*/  SHF.R.U32.HI R10, RZ, 0x6, R11.reuse ;  /* 0x00000006ff0a7819 */ /* 0x100fe4000001160b */
[----:B------:R-:W-:Y:S02]  /*fc20*/  SHF.R.U32.HI R11, RZ, 0x6, R11 ;  /* 0x00000006ff0b7819 */ /* 0x000fe4000001160b */
[----:B------:R-:W-:Y:S02]  /*fc30*/  SGXT.U32 R10, R10, 0x1 ;  /* 0x000000010a0a781a */ /* 0x000fe40000000000 */
[----:B------:R-:W-:Y:S02]  /*fc40*/  SGXT.U32 R11, R11, 0x1 ;  /* 0x000000010b0b781a */ /* 0x000fe40000000000 */
[----:B------:R-:W-:-:S02]  /*fc50*/  SGXT.U32 R5, R5, 0x1 ;  /* 0x000000010505781a */ /* 0x000fc40000000000 */
[----:B------:R-:W-:Y:S02]  /*fc60*/  LOP3.LUT R11, R11, 0x8, RZ, 0xfc, !PT ;  /* 0x000000080b0b7812 */ /* 0x000fe400078efcff */
[----:B------:R-:W-:Y:S02]  /*fc70*/  LOP3.LUT R10, R10, 0x10, RZ, 0xfc, !PT ;  /* 0x000000100a0a7812 */ /* 0x000fe400078efcff */
[----:B------:R-:W-:Y:S02]  /*fc80*/  LOP3.LUT R5, R5, 0x18, RZ, 0xfc, !PT ;  /* 0x0000001805057812 */ /* 0x000fe400078efcff */
[----:B------:R-:W-:Y:S02]  /*fc90*/  ISETP.GE.AND P4, PT, R11, UR32, PT ;  /* 0x000000200b007c0c */ /* 0x000fe4000bf86270 */
[----:B------:R-:W-:Y:S02]  /*fca0*/  ISETP.GE.AND P3, PT, R10, UR32, PT ;  /* 0x000000200a007c0c */ /* 0x000fe4000bf66270 */
[----:B------:R-:W-:-:S02]  /*fcb0*/  ISETP.GE.AND P0, PT, R5, UR32, PT ;  /* 0x0000002005007c0c */ /* 0x000fc4000bf06270 */
[----:B------:R-:W-:Y:S02]  /*fcc0*/  PRMT R4, RZ, 0x7610, R4 ;  /* 0x00007610ff047816 */ /* 0x000fe40000000004 */
[----:B------:R-:W-:Y:S02]  /*fcd0*/  PRMT R3, RZ, 0x7610, R3 ;  /* 0x00007610ff037816 */ /* 0x000fe40000000003 */
[----:B------:R-:W-:Y:S02]  /*fce0*/  PRMT R0, RZ, 0x7610, R0 ;  /* 0x00007610ff007816 */ /* 0x000fe40000000000 */
[----:B------:R-:W-:Y:S01]  /*fcf0*/  SGXT.U32 R2, R2, 0x1 ;  /* 0x000000010202781a */ /* 0x000fe20000000000 */
[----:B--2---:R-:W-:-:S05]  /*fd00*/  IMAD.WIDE R14, R164, 0x2, R14 ;  /* 0x00000002a40e7825 */ /* 0x004fca00078e020e */
[----:B------:R1:W-:Y:S01]  /*fd10*/  STL.64 [R1+0x238], R14 ;  /* 0x0002380e01007387 */ /* 0x0003e20000100a00 */
[----:B---3--:R-:W-:-:S03]  /*fd20*/  IMAD.WIDE R12, R164, 0x2, R12 ;  /* 0x00000002a40c7825 */ /* 0x008fc600078e020c */
[----:B-1----:R1:W5:Y:S01]  /*fd30*/  LDL.LU.64 R14, [R1+0x530] ;  /* 0x00053000010e7983 */ /* 0x0023620000300a00 */
[----:B------:R-:W-:-:S03]  /*fd40*/  ISETP.GE.AND P5, PT, R2, UR32, PT ;  /* 0x0000002002007c0c */ /* 0x000fc6000bfa6270 */
[----:B------:R2:W-:Y:S04]  /*fd50*/  STL.64 [R1+0x258], R12 ;  /* 0x0002580c01007387 */ /* 0x0005e80000100a00 */
[----:B--2---:R1:W5:Y:S04]  /*fd60*/  LDL.LU.64 R12, [R1+0x528] ;  /* 0x00052800010c7983 */ /* 0x0043680000300a00 */
[----:B------:R1:W5:Y:S04]  /*fd70*/  LDL.LU R11, [R1+0x520] ;  /* 0x00052000010b7983 */ /* 0x0003680000300800 */
[----:B------:R1:W5:Y:S01]  /*fd80*/  LDL.LU R10, [R1+0x51c] ;  /* 0x00051c00010a7983 */ /* 0x0003620000300800 */
[----:B----4-:R-:W-:-:S03]  /*fd90*/  IMAD.WIDE R8, R164, 0x2, R8 ;  /* 0x00000002a4087825 */ /* 0x010fc600078e0208 */
[----:B------:R1:W5:Y:S04]  /*fda0*/  LDL.LU R5, [R1+0x518] ;  /* 0x0005180001057983 */ /* 0x0003680000300800 */
[----:B------:R2:W-:Y:S01]  /*fdb0*/  STL.64 [R1+0x278], R8 ;  /* 0x0002780801007387 */ /* 0x0005e20000100a00 */
[----:B------:R-:W-:-:S03]  /*fdc0*/  IMAD.WIDE R6, R164, 0x2, R6 ;  /* 0x00000002a4067825 */ /* 0x000fc600078e0206 */
[----:B--2---:R1:W5:Y:S04]  /*fdd0*/  LDL.LU.64 R8, [R1+0x510] ;  /* 0x0005100001087983 */ /* 0x0043680000300a00 */
[----:B------:R2:W-:Y:S04]  /*fde0*/  STL.64 [R1+0x198], R6 ;  /* 0x0001980601007387 */ /* 0x0005e80000100a00 */
[----:B--2---:R1:W5:Y:S04]  /*fdf0*/  LDL.LU.64 R6, [R1+0x508] ;  /* 0x0005080001067983 */ /* 0x0043680000300a00 */
[----:B------:R2:W-:Y:S04]  /*fe00*/  STL.S16 [R1+0x288], R4 ;  /* 0x0002880401007387 */ /* 0x0005e80000100600 */
[----:B--2---:R1:W5:Y:S04]  /*fe10*/  LDL.LU R4, [R1+0x504] ;  /* 0x0005040001047983 */ /* 0x0043680000300800 */
[----:B------:R2:W-:Y:S04]  /*fe20*/  STL.S16 [R1+0x284], R3 ;  /* 0x0002840301007387 */ /* 0x0005e80000100600 */
[----:B--2---:R1:W5:Y:S04]  /*fe30*/  LDL.LU R3, [R1+0x500] ;  /* 0x0005000001037983 */ /* 0x0043680000300800 */
[----:B------:R2:W-:Y:S04]  /*fe40*/  STL.S16 [R1+0x280], R0 ;  /* 0x0002800001007387 */ /* 0x0005e80000100600 */
[----:B--2---:R1:W5:Y:S01]  /*fe50*/  LDL.LU R0, [R1+0x4fc] ;  /* 0x0004fc0001007983 */ /* 0x0043620000300800 */
[----:B------:R-:W-:Y:S01]  /*fe60*/  PRMT R2, RZ, 0x7610, R2 ;  /* 0x00007610ff027816 */ /* 0x000fe20000000002 */
[----:B0-----:R-:W-:Y:S06]  /*fe70*/  @!P6 BRA `(.L_x_8) ;  /* 0x000000940050e947 */ /* 0x001fec0003800000 */
.L_x_16:
[----:B------:R0:W-:Y:S04]  /*fe80*/  STL.64 [R1+0x828], R22 ;  /* 0x0008281601007387 */ /* 0x0001e80000100a00 */
[----:B0-----:R-:W2:Y:S04]  /*fe90*/  LDL.64 R22, [R1+0x238] ;  /* 0x0002380001167983 */ /* 0x001ea80000100a00 */
[----:B------:R0:W-:Y:S04]  /*fea0*/  STL.64 [R1+0x820], R20 ;  /* 0x0008201401007387 */ /* 0x0001e80000100a00 */
[----:B0-----:R-:W3:Y:S04]  /*feb0*/  LDL.64 R20, [R1+0x258] ;  /* 0x0002580001147983 */ /* 0x001ee80000100a00 */
[----:B------:R0:W-:Y:S04]  /*fec0*/  STL.64 [R1+0x818], R18 ;  /* 0x0008181201007387 */ /* 0x0001e80000100a00 */
[----:B0-----:R-:W4:Y:S04]  /*fed0*/  LDL.64 R18, [R1+0x278] ;  /* 0x0002780001127983 */ /* 0x001f280000100a00 */
[----:B------:R0:W-:Y:S04]  /*fee0*/  STL.64 [R1+0x810], R16 ;  /* 0x0008101001007387 */ /* 0x0001e80000100a00 */
[----:B0-----:R-:W2:Y:S04]  /*fef0*/  LDL.64 R16, [R1+0x198] ;  /* 0x0001980001107983 */ /* 0x001ea80000100a00 */
[----:B------:R-:W-:Y:S04]  /*ff00*/  STL.64 [R1+0x808], R54 ;  /* 0x0008083601007387 */ /* 0x000fe80000100a00 */
[----:B-----5:R-:W-:Y:S04]  /*ff10*/  STL.64 [R1+0x800], R14 ;  /* 0x0008000e01007387 */ /* 0x020fe80000100a00 */
[----:B------:R-:W-:Y:S04]  /*ff20*/  STL.64 [R1+0x7f8], R52 ;  /* 0x0007f83401007387 */ /* 0x000fe80000100a00 */
[----:B------:R-:W-:Y:S04]  /*ff30*/  STL.64 [R1+0x7f0], R12 ;  /* 0x0007f00c01007387 */ /* 0x000fe80000100a00 */
[----:B------:R-:W-:Y:S04]  /*ff40*/  STL.64 [R1+0x7e8], R50 ;  /* 0x0007e83201007387 */ /* 0x000fe80000100a00 */
[----:B------:R-:W-:Y:S04]  /*ff50*/  STL.64 [R1+0x7e0], R10 ;  /* 0x0007e00a01007387 */ /* 0x000fe80000100a00 */
[----:B------:R-:W-:Y:S04]  /*ff60*/  STL.64 [R1+0x7d8], R48 ;  /* 0x0007d83001007387 */ /* 0x000fe80000100a00 */
[----:B------:R-:W-:Y:S04]  /*ff70*/  STL.64 [R1+0x7d0], R8 ;  /* 0x0007d00801007387 */ /* 0x000fe80000100a00 */
[----:B------:R-:W-:Y:S04]  /*ff80*/  STL.64 [R1+0x7c8], R44 ;  /* 0x0007c82c01007387 */ /* 0x000fe80000100a00 */
[----:B------:R-:W-:Y:S04]  /*ff90*/  STL.64 [R1+0x7c0], R6 ;  /* 0x0007c00601007387 */ /* 0x000fe80000100a00 */
[----:B------:R0:W-:Y:S04]  /*ffa0*/  STL.64 [R1+0x7b8], R40 ;  /* 0x0007b82801007387 */ /* 0x0001e80000100a00 */
[----:B0-----:R-:W2:Y:S04]  /*ffb0*/  LDL.LU.64 R40, [R1+0x1e0] ;  /* 0x0001e00001287983 */ /* 0x001ea80000300a00 */
[----:B------:R0:W-:Y:S04]  /*ffc0*/  STL.64 [R1+0x7b0], R4 ;  /* 0x0007b00401007387 */ /* 0x0001e80000100a00 */
[----:B0-----:R-:W2:Y:S04]  /*ffd0*/  LDL.LU R4, [R1+0x288] ;  /* 0x0002880001047983 */ /* 0x001ea80000300800 */
[----:B------:R-:W4:Y:S04]  /*ffe0*/  LDL.LU R5, [R1+0x284] ;  /* 0x0002840001057983 */ /* 0x000f280000300800 */
[----:B------:R0:W-:Y:S04]  /*fff0*/  STL.64 [R1+0x7a8], R86 ;  /* 0x0007a85601007387 */ /* 0x0001e80000100a00 */
[----:B0-----:R-:W3:Y:S04]  /*10000*/  LDL.LU R87, [R1+0x280] ;  /* 0x0002800001577983 */ /* 0x001ee80000300800 */
[----:B------:R0:W-:Y:S04]  /*10010*/  STL.64 [R1+0x7a0], R82 ;  /* 0x0007a05201007387 */ /* 0x0001e80000100a00 */
[----:B0-----:R-:W2:Y:S04]  /*10020*/  LDL.LU.64 R82, [R1+0x1a0] ;  /* 0x0001a00001527983 */ /* 0x001ea80000300a00 */
        /* <DEDUP_REMOVED lines=8> */
[----:B------:R-:W-:Y:S04]  /*100b0*/  STL.64 [R1+0x778], R70 ;  /* 0x0007784601007387 */ /* 0x000fe80000100a00 */
[----:B------:R0:W-:Y:S04]  /*100c0*/  STL.64 [R1+0x770], R110 ;  /* 0x0007706e01007387 */ /* 0x0001e80000100a00 */
[----:B0-----:R-:W3:Y:S04]  /*100d0*/  LDL.LU.64 R110, [R1+0x1d0] ;  /* 0x0001d000016e7983 */ /* 0x001ee80000300a00 */
[----:B------:R-:W-:Y:S04]  /*100e0*/  STL.64 [R1+0x768], R68 ;  /* 0x0007684401007387 */ /* 0x000fe80000100a00 */
[----:B------:R0:W-:Y:S04]  /*100f0*/  STL.64 [R1+0x760], R108 ;  /* 0x0007606c01007387 */ /* 0x0001e80000100a00 */
[----:B0-----:R-:W3:Y:S04]  /*10100*/  LDL.LU.64 R108, [R1+0x1d8] ;  /* 0x0001d800016c7983 */ /* 0x001ee80000300a00 */
        /* <DEDUP_REMOVED lines=64> */
[----:B----4-:R4:W4:Y:S04]  /*10510*/  @!P4 LDG.E.U16 R5, desc[UR20][R18.64] ;  /* 0x000000141205c981 */ /* 0x010928000c1e1500 */
[----:B------:R-:W4:Y:S01]  /*10520*/  LDL.LU.64 R14, [R1+0x190] ;  /* 0x00019000010e7983 */ /* 0x000f220000300a00 */
[----:B--2---:R-:W-:-:S03]  /*10530*/  IMAD.WIDE R40, R164, 0x2, R40 ;  /* 0x00000002a4287825 */ /* 0x004fc600078e0228 */
[----:B------:R2:W2:Y:S04]  /*10540*/  @!P0 LDG.E.U16 R2, desc[UR20][R22.64] ;  /* 0x0000001416028981 */ /* 0x0004a8000c1e1500 */
[----:B------:R-:W2:Y:S04]  /*10550*/  LDL.LU.64 R18, [R1+0x268] ;  /* 0x0002680001127983 */ /* 0x000ea80000300a00 */
[----:B------:R-:W2:Y:S04]  /*10560*/  LDL.LU.64 R54, [R1+0x250] ;  /* 0x0002500001367983 */ /* 0x000ea80000300a00 */
[----:B------:R-:W2:Y:S04]  /*10570*/  LDL.LU.64 R52, [R1+0x240] ;  /* 0x0002400001347983 */ /* 0x000ea80000300a00 */
[----:B------:R-:W2:Y:S04]  /*10580*/  LDL.LU.64 R50, [R1+0x228] ;  /* 0x0002280001327983 */ /* 0x000ea80000300a00 */
[----:B------:R-:W2:Y:S04]  /*10590*/  LDL.LU.64 R10, [R1+0x220] ;  /* 0x00022000010a7983 */ /* 0x000ea80000300a00 */
[----:B------:R-:W2:Y:S04]  /*105a0*/  LDL.LU.64 R48, [R1+0x218] ;  /* 0x0002180001307983 */ /* 0x000ea80000300a00 */
[----:B------:R-:W2:Y:S04]  /*105b0*/  LDL.LU.64 R8, [R1+0x210] ;  /* 0x0002100001087983 */ /* 0x000ea80000300a00 */
[----:B------:R-:W4:Y:S04]  /*105c0*/  LDL.LU.64 R44, [R1+0x208] ;  /* 0x00020800012c7983 */ /* 0x000f280000300a00 */
[----:B------:R-:W4:Y:S04]  /*105d0*/  LDL.LU.64 R6, [R1+0x200] ;  /* 0x0002000001067983 */ /* 0x000f280000300a00 */
[----:B------:R-:W4:Y:S01]  /*105e0*/  LDL.LU.64 R70, [R1+0x1f8] ;  /* 0x0001f80001467983 */ /* 0x000f220000300a00 */
[----:B------:R-:W-:-:S03]  /*105f0*/  IMAD.WIDE R82, R164, 0x2, R82 ;  /* 0x00000002a4527825 */ /* 0x000fc600078e0252 */
[----:B---3--:R3:W3:Y:S01]  /*10600*/  @!P3 LDG.E.U16 R87, desc[UR20][R20.64] ;  /* 0x000000141457b981 */ /* 0x0086e2000c1e1500 */
[C---:B------:R-:W-:Y:S01]  /*10610*/  IMAD.WIDE R78, R164.reuse, 0x2, R78 ;  /* 0x00000002a44e7825 */ /* 0x040fe200078e024e */
[----:B------:R-:W0:Y:S03]  /*10620*/  S2R R12, SR_TID.X ;  /* 0x00000000000c7919 */ /* 0x000e260000002100 */
[C---:B------:R-:W-:Y:S01]  /*10630*/  IMAD.WIDE R76, R164.reuse, 0x2, R76 ;  /* 0x00000002a44c7825 */ /* 0x040fe200078e024c */
[----:B------:R-:W0:Y:S03]  /*10640*/  S2R R13, SR_TID.X ;  /* 0x00000000000d7919 */ /* 0x000e260000002100 */
[C---:B------:R-:W-:Y:S01]  /*10650*/  IMAD.WIDE R110, R164.reuse, 0x2, R110 ;  /* 0x00000002a46e7825 */ /* 0x040fe200078e026e */
[----:B------:R-:W-:Y:S03]  /*10660*/  STL.64 [R1+0x1a0], R82 ;  /* 0x0001a05201007387 */ /* 0x000fe60000100a00 */
[C---:B------:R-:W-:Y:S01]  /*10670*/  IMAD.WIDE R108, R164.reuse, 0x2, R108 ;  /* 0x00000002a46c7825 */ /* 0x040fe200078e026c */
[----:B------:R-:W-:Y:S03]  /*10680*/  STL.64 [R1+0x1c0], R78 ;  /* 0x0001c04e01007387 */ /* 0x000fe60000100a00 */
[C---:B------:R-:W-:Y:S01]  /*10690*/  IMAD.WIDE R74, R164.reuse, 0x2, R74 ;  /* 0x00000002a44a7825 */ /* 0x040fe200078e024a */
[----:B------:R-:W-:Y:S03]  /*106a0*/  STL.64 [R1+0x1c8], R76 ;  /* 0x0001c84c01007387 */ /* 0x000fe60000100a00 */
[----:B------:R-:W-:Y:S01]  /*106b0*/  IMAD.WIDE R72, R164, 0x2, R72 ;  /* 0x00000002a4487825 */ /* 0x000fe200078e0248 */
[----:B------:R-:W-:Y:S04]  /*106c0*/  STL.64 [R1+0x1d0], R110 ;  /* 0x0001d06e01007387 */ /* 0x000fe80000100a00 */
[----:B------:R-:W-:Y:S04]  /*106d0*/  STL.64 [R1+0x1d8], R108 ;  /* 0x0001d86c01007387 */ /* 0x000fe80000100a00 */
[----:B------:R-:W-:Y:S04]  /*106e0*/  STL.64 [R1+0x1e0], R40 ;  /* 0x0001e02801007387 */ /* 0x000fe80000100a00 */
[----:B------:R-:W-:Y:S04]  /*106f0*/  STL.64 [R1+0x1e8], R74 ;  /* 0x0001e84a01007387 */ /* 0x000fe80000100a00 */
[----:B------:R-:W-:Y:S01]  /*10700*/  STL.64 [R1+0x1f0], R72 ;  /* 0x0001f04801007387 */ /* 0x000fe20000100a00 */
[----:B0-----:R-:W-:-:S03]  /*10710*/  SHF.R.U32.HI R12, RZ, 0x6, R12 ;  /* 0x00000006ff0c7819 */ /* 0x001fc6000001160c */
[----:B------:R-:W3:Y:S01]  /*10720*/  @!P5 LDG.E.U16 R4, desc[UR20][R16.64] ;  /* 0x000000141004d981 */ /* 0x000ee2000c1e1500 */
[----:B--2---:R-:W-:-:S04]  /*10730*/  IMAD.WIDE R8, R164, 0x2, R8 ;  /* 0x00000002a4087825 */ /* 0x004fc800078e0208 */
[----:B----4-:R-:W-:-:S04]  /*10740*/  IMAD.WIDE R44, R164, 0x2, R44 ;  /* 0x00000002a42c7825 */ /* 0x010fc800078e022c */
[----:B------:R-:W-:-:S04]  /*10750*/  IMAD.WIDE R6, R164, 0x2, R6 ;  /* 0x00000002a4067825 */ /* 0x000fc800078e0206 */
[----:B------:R-:W-:-:S05]  /*10760*/  IMAD.WIDE R70, R164, 0x2, R70 ;  /* 0x00000002a4467825 */ /* 0x000fca00078e0246 */
[----:B------:R-:W-:Y:S04]  /*10770*/  STL.64 [R1+0x1f8], R70 ;  /* 0x0001f84601007387 */ /* 0x000fe80000100a00 */
[----:B------:R-:W-:Y:S04]  /*10780*/  STL.64 [R1+0x200], R6 ;  /* 0x0002000601007387 */ /* 0x000fe80000100a00 */
[----:B------:R-:W-:Y:S04]  /*10790*/  STL.64 [R1+0x208], R44 ;  /* 0x0002082c01007387 */ /* 0x000fe80000100a00 */
[----:B------:R-:W-:Y:S04]  /*107a0*/  STL.64 [R1+0x210], R8 ;  /* 0x0002100801007387 */ /* 0x000fe80000100a00 */
[----:B------:R-:W2:Y:S04]  /*107b0*/  LDL.LU.64 R22, [R1+0x188] ;  /* 0x0001880001167983 */ /* 0x000ea80000300a00 */
[----:B------:R-:W4:Y:S04]  /*107c0*/  LDL.LU.64 R68, [R1+0x180] ;  /* 0x0001800001447983 */ /* 0x000f280000300a00 */
[----:B------:R-:W3:Y:S01]  /*107d0*/  LDL.LU.64 R20, [R1+0x270] ;  /* 0x0002700001147983 */ /* 0x000ee20000300a00 */
[----:B------:R-:W-:-:S04]  /*107e0*/  SGXT.U32 R12, R12, 0x1 ;  /* 0x000000010c0c781a */ /* 0x000fc80000000000 */
[----:B------:R-:W-:-:S04]  /*107f0*/  LOP3.LUT R12, R12, 0x2, RZ, 0xfc, !PT ;  /* 0x000000020c0c7812 */ /* 0x000fc800078efcff */
[----:B------:R-:W-:Y:S02]  /*10800*/  ISETP.GE.AND P3, PT, R12, UR32, PT ;  /* 0x000000200c007c0c */ /* 0x000fe4000bf66270 */
[----:B------:R-:W-:-:S04]  /*10810*/  SHF.R.U32.HI R12, RZ, 0x6, R13 ;  /* 0x00000006ff0c7819 */ /* 0x000fc8000001160d */
[----:B------:R-:W-:-:S04]  /*10820*/  SGXT.U32 R12, R12, 0x1 ;  /* 0x000000010c0c781a */ /* 0x000fc80000000000 */
[----:B------:R-:W-:-:S04]  /*10830*/  LOP3.LUT R12, R12, 0x6, RZ, 0xfc, !PT ;  /* 0x000000060c0c7812 */ /* 0x000fc800078efcff */
[----:B------:R-:W-:Y:S02]  /*10840*/  ISETP.GE.AND P0, PT, R12, UR32, PT ;  /* 0x000000200c007c0c */ /* 0x000fe4000bf06270 */
[----:B------:R-:W0:Y:S01]  /*10850*/  S2R R12, SR_TID.X ;  /* 0x00000000000c7919 */ /* 0x000e220000002100 */
[----:B------:R-:W-:-:S04]  /*10860*/  IMAD.WIDE R48, R164, 0x2, R48 ;  /* 0x00000002a4307825 */ /* 0x000fc800078e0230 */
[C---:B------:R-:W-:Y:S01]  /*10870*/  IMAD.WIDE R10, R164.reuse, 0x2, R10 ;  /* 0x00000002a40a7825 */ /* 0x040fe200078e020a */
[----:B------:R-:W-:Y:S03]  /*10880*/  STL.64 [R1+0x218], R48 ;  /* 0x0002183001007387 */ /* 0x000fe60000100a00 */
[C---:B------:R-:W-:Y:S01]  /*10890*/  IMAD.WIDE R50, R164.reuse, 0x2, R50 ;  /* 0x00000002a4327825 */ /* 0x040fe200078e0232 */
[----:B------:R-:W-:Y:S03]  /*108a0*/  STL.64 [R1+0x220], R10 ;  /* 0x0002200a01007387 */ /* 0x000fe60000100a00 */
[C---:B------:R-:W-:Y:S01]  /*108b0*/  IMAD.WIDE R52, R164.reuse, 0x2, R52 ;  /* 0x00000002a4347825 */ /* 0x040fe200078e0234 */
[----:B------:R-:W-:Y:S03]  /*108c0*/  STL.64 [R1+0x228], R50 ;  /* 0x0002283201007387 */ /* 0x000fe60000100a00 */
[C---:B------:R-:W-:Y:S01]  /*108d0*/  IMAD.WIDE R54, R164.reuse, 0x2, R54 ;  /* 0x00000002a4367825 */ /* 0x040fe200078e0236 */
[----:B------:R-:W-:Y:S03]  /*108e0*/  STL.64 [R1+0x240], R52 ;  /* 0x0002403401007387 */ /* 0x000fe60000100a00 */
[----:B------:R-:W-:Y:S01]  /*108f0*/  IMAD.WIDE R14, R164, 0x2, R14 ;  /* 0x00000002a40e7825 */ /* 0x000fe200078e020e */
[----:B------:R-:W-:Y:S01]  /*10900*/  SHF.R.U32.HI R13, RZ, 0x6, R13 ;  /* 0x00000006ff0d7819 */ /* 0x000fe2000001160d */
[----:B------:R-:W-:Y:S04]  /*10910*/  STL.64 [R1+0x250], R54 ;  /* 0x0002503601007387 */ /* 0x000fe80000100a00 */
[----:B------:R1:W-:Y:S01]  /*10920*/  STL.64 [R1+0x190], R14 ;  /* 0x0001900e01007387 */ /* 0x0003e20000100a00 */
[----:B------:R-:W-:-:S03]  /*10930*/  SGXT.U32 R13, R13, 0x1 ;  /* 0x000000010d0d781a */ /* 0x000fc60000000000 */
[----:B------:R-:W3:Y:S01]  /*10940*/  LDL.LU.64 R16, [R1+0x260] ;  /* 0x0002600001107983 */ /* 0x000ee20000300a00 */
[----:B------:R-:W-:-:S04]  /*10950*/  LOP3.LUT R13, R13, 0x4, RZ, 0xfc, !PT ;  /* 0x000000040d0d7812 */ /* 0x000fc800078efcff */
[----:B------:R-:W-:Y:S02]  /*10960*/  ISETP.GE.AND P5, PT, R13, UR32, PT ;  /* 0x000000200d007c0c */ /* 0x000fe4000bfa6270 */
[--C-:B0-----:R-:W-:Y:S02]  /*10970*/  SHF.R.U32.HI R13, RZ, 0x6, R12.reuse ;  /* 0x00000006ff0d7819 */ /* 0x101fe4000001160c */
[----:B------:R-:W-:Y:S01]  /*10980*/  SHF.R.U32.HI R12, RZ, 0x6, R12 ;  /* 0x00000006ff0c7819 */ /* 0x000fe2000001160c */
[----:B------:R-:W-:Y:S01]  /*10990*/  IMAD.WIDE R18, R164, 0x2, R18 ;  /* 0x00000002a4127825 */ /* 0x000fe200078e0212 */
[----:B------:R-:W-:Y:S02]  /*109a0*/  PRMT R107, RZ, 0x7610, R107 ;  /* 0x00007610ff6b7816 */ /* 0x000fe4000000006b */
[----:B------:R-:W-:-:S04]  /*109b0*/  SGXT.U32 R12, R12, 0x1 ;  /* 0x000000010c0c781a */ /* 0x000fc80000000000 */
[----:B------:R-:W-:Y:S01]  /*109c0*/  LOP3.LUT R12, R12, 0xc, RZ, 0xfc, !PT ;  /* 0x0000000c0c0c7812 */ /* 0x000fe200078efcff */
[----:B------:R-:W-:Y:S04]  /*109d0*/  STL.64 [R1+0x268], R18 ;  /* 0x0002681201007387 */ /* 0x000fe80000100a00 */
[----:B------:R-:W3:Y:S01]  /*109e0*/  @!P3 LDG.E.U16 R107, desc[UR20][R14.64] ;  /* 0x000000140e6bb981 */ /* 0x000ee2000c1e1500 */
[----:B------:R-:W-:Y:S02]  /*109f0*/  ISETP.GE.AND P3, PT, R12, UR32, PT ;  /* 0x000000200c007c0c */ /* 0x000fe4000bf66270 */
[----:B------:R-:W0:Y:S01]  /*10a00*/  S2R R12, SR_TID.X ;  /* 0x00000000000c7919 */ /* 0x000e220000002100 */
[----:B------:R-:W-:-:S04]  /*10a10*/  SGXT.U32 R13, R13, 0x1 ;  /* 0x000000010d0d781a */ /* 0x000fc80000000000 */
[----:B------:R-:W-:-:S04]  /*10a20*/  LOP3.LUT R13, R13, 0xa, RZ, 0xfc, !PT ;  /* 0x0000000a0d0d7812 */ /* 0x000fc800078efcff */
[----:B------:R-:W-:Y:S02]  /*10a30*/  ISETP.GE.AND P4, PT, R13, UR32, PT ;  /* 0x000000200d007c0c */ /* 0x000fe4000bf86270 */
[----:B-1----:R-:W-:Y:S02]  /*10a40*/  PRMT R125, RZ, 0x7610, R125 ;  /* 0x00007610ff7d7816 */ /* 0x002fe4000000007d */
[----:B------:R-:W-:Y:S02]  /*10a50*/  PRMT R97, RZ, 0x7610, R97 ;  /* 0x00007610ff617816 */ /* 0x000fe40000000061 */
[--C-:B0-----:R-:W-:Y:S02]  /*10a60*/  SHF.R.U32.HI R13, RZ, 0x6, R12.reuse ;  /* 0x00000006ff0d7819 */ /* 0x101fe4000001160c */
[----:B------:R-:W-:Y:S02]  /*10a70*/  SHF.R.U32.HI R12, RZ, 0x6, R12 ;  /* 0x00000006ff0c7819 */ /* 0x000fe4000001160c */
[----:B------:R-:W-:-:S02]  /*10a80*/  SGXT.U32 R13, R13, 0x1 ;  /* 0x000000010d0d781a */ /* 0x000fc40000000000 */
[----:B------:R-:W-:Y:S02]  /*10a90*/  SGXT.U32 R12, R12, 0x1 ;  /* 0x000000010c0c781a */ /* 0x000fe40000000000 */
[----:B------:R-:W-:Y:S02]  /*10aa0*/  LOP3.LUT R13, R13, 0xe, RZ, 0xfc, !PT ;  /* 0x0000000e0d0d7812 */ /* 0x000fe400078efcff */
[----:B------:R-:W-:Y:S01]  /*10ab0*/  LOP3.LUT R12, R12, 0x12, RZ, 0xfc, !PT ;  /* 0x000000120c0c7812 */ /* 0x000fe200078efcff */
[----:B--2---:R-:W-:-:S04]  /*10ac0*/  IMAD.WIDE R22, R164, 0x2, R22 ;  /* 0x00000002a4167825 */ /* 0x004fc800078e0216 */
[C---:B----4-:R-:W-:Y:S01]  /*10ad0*/  IMAD.WIDE R68, R164.reuse, 0x2, R68 ;  /* 0x00000002a4447825 */ /* 0x050fe200078e0244 */
[----:B------:R-:W2:Y:S04]  /*10ae0*/  @!P5 LDG.E.U16 R125, desc[UR20][R22.64] ;  /* 0x00000014167dd981 */ /* 0x000ea8000c1e1500 */
[----:B------:R-:W-:Y:S04]  /*10af0*/  STL.64 [R1+0x180], R68 ;  /* 0x0001804401007387 */ /* 0x000fe80000100a00 */
[----:B------:R0:W-:Y:S04]  /*10b00*/  STL.64 [R1+0x188], R22 ;  /* 0x0001881601007387 */ /* 0x0001e80000100a00 */
[----:B------:R-:W4:Y:S01]  /*10b10*/  LDL.LU.64 R14, [R1+0x248] ;  /* 0x00024800010e7983 */ /* 0x000f220000300a00 */
[----:B---3--:R-:W-:Y:S01]  /*10b20*/  IMAD.WIDE R20, R164, 0x2, R20 ;  /* 0x00000002a4147825 */ /* 0x008fe200078e0214 */
[----:B------:R-:W-:-:S02]  /*10b30*/  ISETP.GE.AND P5, PT, R13, UR32, PT ;  /* 0x000000200d007c0c */ /* 0x000fc4000bfa6270 */
[----:B------:R1:W3:Y:S01]  /*10b40*/  @!P0 LDG.E.U16 R97, desc[UR20][R68.64] ;  /* 0x0000001444618981 */ /* 0x0002e2000c1e1500 */
[----:B------:R-:W-:-:S03]  /*10b50*/  ISETP.GE.AND P0, PT, R12, UR32, PT ;  /* 0x000000200c007c0c */ /* 0x000fc6000bf06270 */
[----:B0-----:R-:W2:Y:S04]  /*10b60*/  LDL.LU.64 R22, [R1+0x828] ;  /* 0x0008280001167983 */ /* 0x001ea80000300a00 */
[----:B------:R0:W-:Y:S04]  /*10b70*/  STL.64 [R1+0x270], R20 ;  /* 0x0002701401007387 */ /* 0x0001e80000100a00 */
[----:B------:R-:W2:Y:S01]  /*10b80*/  LDL.LU.64 R12, [R1+0x230] ;  /* 0x00023000010c7983 */ /* 0x000ea20000300a00 */
[----:B-1----:R-:W1:Y:S01]  /*10b90*/  S2R R68, SR_TID.X ;  /* 0x0000000000447919 */ /* 0x002e620000002100 */
[----:B------:R-:W-:-:S06]  /*10ba0*/  PRMT R64, RZ, 0x7610, R64 ;  /* 0x00007610ff407816 */ /* 0x000fcc0000000040 */
[----:B------:R-:W3:Y:S01]  /*10bb0*/  @!P4 LDG.E.U16 R64, desc[UR20][R20.64] ;  /* 0x000000141440c981 */ /* 0x000ee2000c1e1500 */
[----:B------:R-:W-:-:S06]  /*10bc0*/  PRMT R124, RZ, 0x7610, R124 ;  /* 0x00007610ff7c7816 */ /* 0x000fcc000000007c */
[----:B------:R-:W3:Y:S01]  /*10bd0*/  @!P3 LDG.E.U16 R124, desc[UR20][R18.64] ;  /* 0x00000014127cb981 */ /* 0x000ee2000c1e1500 */
[----:B------:R-:W-:Y:S02]  /*10be0*/  PRMT R96, RZ, 0x7610, R96 ;  /* 0x00007610ff607816 */ /* 0x000fe40000000060 */
[----:B------:R-:W-:Y:S01]  /*10bf0*/  PRMT R65, RZ, 0x7610, R65 ;  /* 0x00007610ff417816 */ /* 0x000fe20000000041 */
[----:B0-----:R-:W3:Y:S05]  /*10c00*/  LDL.LU.64 R20, [R1+0x820] ;  /* 0x0008200001147983 */ /* 0x001eea0000300a00 */
[----:B------:R-:W3:Y:S01]  /*10c10*/  @!P0 LDG.E.U16 R65, desc[UR20][R54.64] ;  /* 0x0000001436418981 */ /* 0x000ee2000c1e1500 */
[----:B------:R-:W-:Y:S01]  /*10c20*/  IMAD.WIDE R16, R164, 0x2, R16 ;  /* 0x00000002a4107825 */ /* 0x000fe200078e0210 */
[----:B------:R-:W-:-:S02]  /*10c30*/  PRMT R103, RZ, 0x7610, R103 ;  /* 0x00007610ff677816 */ /* 0x000fc40000000067 */
[----:B------:R-:W3:Y:S01]  /*10c40*/  LDL.LU.64 R18, [R1+0x818] ;  /* 0x0008180001127983 */ /* 0x000ee20000300a00 */
[----:B-1----:R-:W-:-:S03]  /*10c50*/  SHF.R.U32.HI R69, RZ, 0x6, R68 ;  /* 0x00000006ff457819 */ /* 0x002fc60000011644 */
[----:B------:R-:W3:Y:S01]  /*10c60*/  @!P5 LDG.E.U16 R96, desc[UR20][R16.64] ;  /* 0x000000141060d981 */ /* 0x000ee2000c1e1500 */
[----:B------:R-:W-:-:S04]  /*10c70*/  SGXT.U32 R69, R69, 0x1 ;  /* 0x000000014545781a */ /* 0x000fc80000000000 */
[----:B------:R-:W-:-:S04]  /*10c80*/  LOP3.LUT R69, R69, 0x14, RZ, 0xfc, !PT ;  /* 0x0000001445457812 */ /* 0x000fc800078efcff */
[----:B------:R-:W-:Y:S02]  /*10c90*/  ISETP.GE.AND P4, PT, R69, UR32, PT ;  /* 0x0000002045007c0c */ /* 0x000fe4000bf86270 */
[----:B------:R-:W-:-:S04]  /*10ca0*/  SHF.R.U32.HI R69, RZ, 0x6, R68 ;  /* 0x00000006ff457819 */ /* 0x000fc80000011644 */
        /* <DEDUP_REMOVED lines=13> */
[----:B------:R-:W-:Y:S02]  /*10d80*/  LOP3.LUT R69, R69, 0x1e, RZ, 0xfc, !PT ;  /* 0x0000001e45457812 */ /* 0x000fe400078efcff */
[----:B------:R-:W-:Y:S02]  /*10d90*/  SHF.R.U32.HI R68, RZ, 0x6, R68 ;  /* 0x00000006ff447819 */ /* 0x000fe40000011644 */
[----:B------:R-:W-:Y:S02]  /*10da0*/  PRMT R95, RZ, 0x7610, R95 ;  /* 0x00007610ff5f7816 */ /* 0x000fe4000000005f */
[----:B------:R-:W-:-:S04]  /*10db0*/  SGXT.U32 R68, R68, 0x1 ;  /* 0x000000014444781a */ /* 0x000fc80000000000 */
[----:B------:R-:W-:Y:S01]  /*10dc0*/  LOP3.LUT R68, R68, 0x20, RZ, 0xfc, !PT ;  /* 0x0000002044447812 */ /* 0x000fe200078efcff */
[----:B------:R-:W3:Y:S03]  /*10dd0*/  @!P3 LDG.E.U16 R95, desc[UR20][R52.64] ;  /* 0x00000014345fb981 */ /* 0x000ee6000c1e1500 */
[----:B------:R-:W-:Y:S02]  /*10de0*/  ISETP.GE.AND P3, PT, R68, UR32, PT ;  /* 0x0000002044007c0c */ /* 0x000fe4000bf66270 */
[----:B------:R-:W-:Y:S02]  /*10df0*/  PRMT R104, RZ, 0x7610, R104 ;  /* 0x00007610ff687816 */ /* 0x000fe40000000068 */
[----:B------:R-:W-:-:S06]  /*10e00*/  PRMT R102, RZ, 0x7610, R102 ;  /* 0x00007610ff667816 */ /* 0x000fcc0000000066 */
[----:B------:R-:W3:Y:S01]  /*10e10*/  @!P0 LDG.E.U16 R102, desc[UR20][R50.64] ;  /* 0x0000001432668981 */ /* 0x000ee2000c1e1500 */
[----:B------:R-:W-:Y:S02]  /*10e20*/  PRMT R94, RZ, 0x7610, R94 ;  /* 0x00007610ff5e7816 */ /* 0x000fe4000000005e */
[----:B------:R-:W-:Y:S02]  /*10e30*/  PRMT R88, RZ, 0x7610, R88 ;  /* 0x00007610ff587816 */ /* 0x000fe40000000058 */
[----:B------:R-:W-:Y:S01]  /*10e40*/  PRMT R99, RZ, 0x7610, R99 ;  /* 0x00007610ff637816 */ /* 0x000fe20000000063 */
[----:B------:R0:W-:Y:S04]  /*10e50*/  STL.64 [R1+0x260], R16 ;  /* 0x0002601001007387 */ /* 0x0001e80000100a00 */
[----:B------:R-:W3:Y:S01]  /*10e60*/  @!P3 LDG.E.U16 R88, desc[UR20][R48.64] ;  /* 0x000000143058b981 */ /* 0x000ee2000c1e1500 */
[----:B------:R-:W-:-:S02]  /*10e70*/  PRMT R0, RZ, 0x7610, R0 ;  /* 0x00007610ff007816 */ /* 0x000fc40000000000 */
[----:B------:R-:W-:Y:S01]  /*10e80*/  PRMT R93, RZ, 0x7610, R93 ;  /* 0x00007610ff5d7816 */ /* 0x000fe2000000005d */
[----:B0-----:R-:W3:Y:S04]  /*10e90*/  LDL.LU.64 R16, [R1+0x810] ;  /* 0x0008100001107983 */ /* 0x001ee80000300a00 */
[----:B------:R-:W3:Y:S01]  /*10ea0*/  LDL.LU.64 R54, [R1+0x808] ;  /* 0x0008080001367983 */ /* 0x000ee20000300a00 */
[----:B----4-:R-:W-:-:S05]  /*10eb0*/  IMAD.WIDE R14, R164, 0x2, R14 ;  /* 0x00000002a40e7825 */ /* 0x010fca00078e020e */
[----:B------:R-:W4:Y:S01]  /*10ec0*/  @!P4 LDG.E.U16 R103, desc[UR20][R14.64] ;  /* 0x000000140e67c981 */ /* 0x000f22000c1e1500 */
[----:B------:R-:W-:Y:S02]  /*10ed0*/  ISETP.GE.AND P4, PT, R69, UR32, PT ;  /* 0x0000002045007c0c */ /* 0x000fe4000bf86270 */
[----:B------:R-:W0:Y:S01]  /*10ee0*/  S2R R69, SR_TID.X ;  /* 0x0000000000457919 */ /* 0x000e220000002100 */
[----:B--2---:R-:W-:-:S10]  /*10ef0*/  IMAD.WIDE R12, R164, 0x2, R12 ;  /* 0x00000002a40c7825 */ /* 0x004fd400078e020c */
[----:B------:R-:W2:Y:S04]  /*10f00*/  @!P4 LDG.E.U16 R94, desc[UR20][R10.64] ;  /* 0x000000140a5ec981 */ /* 0x000ea8000c1e1500 */
[----:B------:R-:W2:Y:S01]  /*10f10*/  @!P5 LDG.E.U16 R104, desc[UR20][R12.64] ;  /* 0x000000140c68d981 */ /* 0x000ea2000c1e1500 */
[----:B0-----:R-:W-:-:S04]  /*10f20*/  SHF.R.U32.HI R68, RZ, 0x6, R69 ;  /* 0x00000006ff447819 */ /* 0x001fc80000011645 */
[----:B------:R-:W-:-:S04]  /*10f30*/  SGXT.U32 R68, R68, 0x1 ;  /* 0x000000014444781a */ /* 0x000fc80000000000 */
[----:B------:R-:W-:-:S04]  /*10f40*/  LOP3.LUT R68, R68, 0x24, RZ, 0xfc, !PT ;  /* 0x0000002444447812 */ /* 0x000fc800078efcff */
[----:B------:R-:W-:Y:S02]  /*10f50*/  ISETP.GE.AND P5, PT, R68, UR32, PT ;  /* 0x0000002044007c0c */ /* 0x000fe4000bfa6270 */
[----:B------:R-:W0:Y:S01]  /*10f60*/  S2R R68, SR_TID.X ;  /* 0x0000000000447919 */ /* 0x000e220000002100 */
[----:B------:R-:W-:-:S04]  /*10f70*/  SHF.R.U32.HI R69, RZ, 0x6, R69 ;  /* 0x00000006ff457819 */ /* 0x000fc80000011645 */
[----:B------:R-:W-:-:S04]  /*10f80*/  SGXT.U32 R69, R69, 0x1 ;  /* 0x000000014545781a */ /* 0x000fc80000000000 */
[----:B------:R-:W-:Y:S01]  /*10f90*/  LOP3.LUT R69, R69, 0x22, RZ, 0xfc, !PT ;  /* 0x0000002245457812 */ /* 0x000fe200078efcff */
[----:B------:R1:W-:Y:S03]  /*10fa0*/  STL.64 [R1+0x248], R14 ;  /* 0x0002480e01007387 */ /* 0x0003e60000100a00 */
[----:B------:R-:W-:Y:S01]  /*10fb0*/  ISETP.GE.AND P6, PT, R69, UR32, PT ;  /* 0x0000002045007c0c */ /* 0x000fe2000bfc6270 */
[----:B------:R-:W2:Y:S01]  /*10fc0*/  @!P5 LDG.E.U16 R0, desc[UR20][R44.64] ;  /* 0x000000142c00d981 */ /* 0x000ea2000c1e1500 */
[----:B------:R-:W-:Y:S02]  /*10fd0*/  PRMT R105, RZ, 0x7610, R105 ;  /* 0x00007610ff697816 */ /* 0x000fe40000000069 */
[----:B------:R-:W-:Y:S01]  /*10fe0*/  PRMT R101, RZ, 0x7610, R101 ;  /* 0x00007610ff657816 */ /* 0x000fe20000000065 */
[----:B-1----:R-:W2:Y:S08]  /*10ff0*/  LDL.LU.64 R14, [R1+0x800] ;  /* 0x00080000010e7983 */ /* 0x002eb00000300a00 */
[----:B------:R-:W2:Y:S04]  /*11000*/  @!P6 LDG.E.U16 R99, desc[UR20][R8.64] ;  /* 0x000000140863e981 */ /* 0x000ea8000c1e1500 */
[----:B------:R-:W2:Y:S01]  /*11010*/  LDL.LU.64 R52, [R1+0x7f8] ;  /* 0x0007f80001347983 */ /* 0x000ea20000300a00 */
        /* <DEDUP_REMOVED lines=11> */
[----:B------:R-:W-:-:S03]  /*110d0*/  PRMT R66, RZ, 0x7610, R66 ;  /* 0x00007610ff427816 */ /* 0x000fc60000000042 */
[----:B-1----:R-:W2:Y:S04]  /*110e0*/  LDL.LU.64 R12, [R1+0x7f0] ;  /* 0x0007f000010c7983 */ /* 0x002ea80000300a00 */
[----:B------:R-:W2:Y:S04]  /*110f0*/  LDL.LU.64 R50, [R1+0x7e8] ;  /* 0x0007e80001327983 */ /* 0x000ea80000300a00 */
[----:B------:R-:W2:Y:S01]  /*11100*/  LDL.LU.64 R10, [R1+0x7e0] ;  /* 0x0007e000010a7983 */ /* 0x000ea20000300a00 */
[--C-:B0-----:R-:W-:Y:S02]  /*11110*/  SHF.R.U32.HI R68, RZ, 0x6, R69.reuse ;  /* 0x00000006ff447819 */ /* 0x101fe40000011645 */
[----:B------:R-:W-:Y:S01]  /*11120*/  SHF.R.U32.HI R69, RZ, 0x6, R69 ;  /* 0x00000006ff457819 */ /* 0x000fe20000011645 */
[----:B------:R-:W2:Y:S01]  /*11130*/  LDL.LU.64 R48, [R1+0x7d8] ;  /* 0x0007d80001307983 */ /* 0x000ea20000300a00 */
[----:B------:R-:W-:-:S02]  /*11140*/  SGXT.U32 R68, R68, 0x1 ;  /* 0x000000014444781a */ /* 0x000fc40000000000 */
[----:B------:R-:W-:Y:S01]  /*11150*/  SGXT.U32 R69, R69, 0x1 ;  /* 0x000000014545781a */ /* 0x000fe20000000000 */
[----:B------:R-:W2:Y:S01]  /*11160*/  LDL.LU.64 R8, [R1+0x7d0] ;  /* 0x0007d00001087983 */ /* 0x000ea20000300a00 */
[----:B------:R-:W-:Y:S02]  /*11170*/  LOP3.LUT R68, R68, 0x2c, RZ, 0xfc, !PT ;  /* 0x0000002c44447812 */ /* 0x000fe400078efcff */
[----:B------:R-:W-:Y:S01]  /*11180*/  LOP3.LUT R69, R69, 0x2a, RZ, 0xfc, !PT ;  /* 0x0000002a45457812 */ /* 0x000fe200078efcff */
[----:B------:R-:W2:Y:S01]  /*11190*/  LDL.LU.64 R44, [R1+0x7c8] ;  /* 0x0007c800012c7983 */ /* 0x000ea20000300a00 */
[----:B------:R-:W-:Y:S02]  /*111a0*/  ISETP.GE.AND P6, PT, R68, UR32, PT ;  /* 0x0000002044007c0c */ /* 0x000fe4000bfc6270 */
[----:B------:R-:W-:Y:S01]  /*111b0*/  ISETP.GE.AND P3, PT, R69, UR32, PT ;  /* 0x0000002045007c0c */ /* 0x000fe2000bf66270 */
[----:B------:R-:W2:Y:S04]  /*111c0*/  LDL.LU.64 R6, [R1+0x7c0] ;  /* 0x0007c00001067983 */ /* 0x000ea80000300a00 */
[----:B------:R-:W2:Y:S06]  /*111d0*/  @!P4 LDG.E.U16 R66, desc[UR20][R70.64] ;  /* 0x000000144642c981 */ /* 0x000eac000c1e1500 */
[----:B------:R-:W2:Y:S04]  /*111e0*/  @!P6 LDG.E.U16 R101, desc[UR20][R74.64] ;  /* 0x000000144a65e981 */ /* 0x000ea8000c1e1500 */
[----:B------:R-:W2:Y:S04]  /*111f0*/  @!P3 LDG.E.U16 R105, desc[UR20][R72.64] ;  /* 0x000000144869b981 */ /* 0x000ea8000c1e1500 */
[----:B------:R-:W2:Y:S04]  /*11200*/  LDL.LU.64 R72, [R1+0x1b0] ;  /* 0x0001b00001487983 */ /* 0x000ea80000300a00 */
[----:B------:R-:W3:Y:S04]  /*11210*/  LDL.LU.64 R74, [R1+0x1a8] ;  /* 0x0001a800014a7983 */ /* 0x000ee80000300a00 */
[----:B------:R-:W4:Y:S01]  /*11220*/  LDL.LU.64 R70, [R1+0x1b8] ;  /* 0x0001b80001467983 */ /* 0x000f220000300a00 */
[----:B------:R-:W0:Y:S02]  /*11230*/  S2R R68, SR_TID.X ;  /* 0x0000000000447919 */ /* 0x000e240000002100 */
[----:B0-----:R-:W-:-:S04]  /*11240*/  SHF.R.U32.HI R69, RZ, 0x6, R68 ;  /* 0x00000006ff457819 */ /* 0x001fc80000011644 */
[----:B------:R-:W-:-:S04]  /*11250*/  SGXT.U32 R69, R69, 0x1 ;  /* 0x000000014545781a */ /* 0x000fc80000000000 */
[----:B------:R-:W-:-:S04]  /*11260*/  LOP3.LUT R69, R69, 0x2e, RZ, 0xfc, !PT ;  /* 0x0000002e45457812 */ /* 0x000fc800078efcff */
[----:B------:R-:W-:Y:S02]  /*11270*/  ISETP.GE.AND P5, PT, R69, UR32, PT ;  /* 0x0000002045007c0c */ /* 0x000fe4000bfa6270 */
[----:B------:R-:W0:Y:S01]  /*11280*/  S2R R69, SR_TID.X ;  /* 0x0000000000457919 */ /* 0x000e220000002100 */
[----:B------:R-:W-:-:S04]  /*11290*/  SHF.R.U32.HI R68, RZ, 0x6, R68 ;  /* 0x00000006ff447819 */ /* 0x000fc80000011644 */
[----:B------:R-:W-:-:S04]  /*112a0*/  SGXT.U32 R68, R68, 0x1 ;  /* 0x000000014444781a */ /* 0x000fc80000000000 */
[----:B------:R-:W-:-:S04]  /*112b0*/  LOP3.LUT R68, R68, 0x30, RZ, 0xfc, !PT ;  /* 0x0000003044447812 */ /* 0x000fc800078efcff */
[----:B------:R-:W-:Y:S02]  /*112c0*/  ISETP.GE.AND P0, PT, R68, UR32, PT ;  /* 0x0000002044007c0c */ /* 0x000fe4000bf06270 */
        /* <DEDUP_REMOVED lines=13> */
[----:B------:R-:W-:Y:S02]  /*113a0*/  SHF.R.U32.HI R69, RZ, 0x6, R68 ;  /* 0x00000006ff457819 */ /* 0x000fe40000011644 */
[----:B------:R-:W-:Y:S02]  /*113b0*/  PRMT R92, RZ, 0x7610, R92 ;  /* 0x00007610ff5c7816 */ /* 0x000fe4000000005c */
[----:B------:R-:W-:-:S04]  /*113c0*/  SGXT.U32 R69, R69, 0x1 ;  /* 0x000000014545781a */ /* 0x000fc80000000000 */
[----:B------:R-:W-:Y:S01]  /*113d0*/  LOP3.LUT R69, R69, 0x38, RZ, 0xfc, !PT ;  /* 0x0000003845457812 */ /* 0x000fe200078efcff */
[----:B------:R-:W4:Y:S03]  /*113e0*/  @!P5 LDG.E.U16 R92, desc[UR20][R40.64] ;  /* 0x00000014285cd981 */ /* 0x000f26000c1e1500 */
[----:B------:R-:W-:Y:S02]  /*113f0*/  ISETP.GE.AND P5, PT, R69, UR32, PT ;  /* 0x0000002045007c0c */ /* 0x000fe4000bfa6270 */
[----:B------:R-:W0:Y:S01]  /*11400*/  S2R R69, SR_TID.X ;  /* 0x0000000000457919 */ /* 0x000e220000002100 */
[----:B------:R-:W-:Y:S02]  /*11410*/  SHF.R.U32.HI R68, RZ, 0x6, R68 ;  /* 0x00000006ff447819 */ /* 0x000fe40000011644 */
[----:B------:R-:W-:Y:S02]  /*11420*/  PRMT R67, RZ, 0x7610, R67 ;  /* 0x00007610ff437816 */ /* 0x000fe40000000043 */
[----:B------:R-:W-:Y:S01]  /*11430*/  SGXT.U32 R68, R68, 0x1 ;  /* 0x000000014444781a */ /* 0x000fe20000000000 */
[----:B------:R-:W4:Y:S03]  /*11440*/  LDL.LU.64 R40, [R1+0x7b8] ;  /* 0x0007b80001287983 */ /* 0x000f260000300a00 */
[----:B------:R-:W-:Y:S01]  /*11450*/  LOP3.LUT R68, R68, 0x3a, RZ, 0xfc, !PT ;  /* 0x0000003a44447812 */ /* 0x000fe200078efcff */
[----:B------:R-:W4:Y:S03]  /*11460*/  @!P0 LDG.E.U16 R67, desc[UR20][R108.64] ;  /* 0x000000146c438981 */ /* 0x000f26000c1e1500 */
[----:B------:R-:W-:-:S02]  /*11470*/  ISETP.GE.AND P0, PT, R68, UR32, PT ;  /* 0x0000002044007c0c */ /* 0x000fc4000bf06270 */
[----:B------:R-:W-:Y:S02]  /*11480*/  PRMT R62, RZ, 0x7610, R62 ;  /* 0x00007610ff3e7816 */ /* 0x000fe4000000003e */
[----:B------:R-:W-:Y:S02]  /*11490*/  PRMT R100, RZ, 0x7610, R100 ;  /* 0x00007610ff647816 */ /* 0x000fe40000000064 */
[----:B------:R-:W-:Y:S02]  /*114a0*/  PRMT R91, RZ, 0x7610, R91 ;  /* 0x00007610ff5b7816 */ /* 0x000fe4000000005b */
[----:B------:R-:W4:Y:S04]  /*114b0*/  @!P4 LDG.E.U16 R62, desc[UR20][R110.64] ;  /* 0x000000146e3ec981 */ /* 0x000f28000c1e1500 */
[----:B------:R-:W4:Y:S04]  /*114c0*/  @!P3 LDG.E.U16 R100, desc[UR20][R76.64] ;  /* 0x000000144c64b981 */ /* 0x000f28000c1e1500 */
[----:B------:R1:W4:Y:S01]  /*114d0*/  @!P6 LDG.E.U16 R91, desc[UR20][R78.64] ;  /* 0x000000144e5be981 */ /* 0x000322000c1e1500 */
[----:B0-----:R-:W-:-:S02]  /*114e0*/  SHF.R.U32.HI R68, RZ, 0x6, R69 ;  /* 0x00000006ff447819 */ /* 0x001fc40000011645 */
[----:B------:R-:W-:Y:S02]  /*114f0*/  SHF.R.U32.HI R69, RZ, 0x6, R69 ;  /* 0x00000006ff457819 */ /* 0x000fe40000011645 */
[----:B------:R-:W-:Y:S02]  /*11500*/  SGXT.U32 R68, R68, 0x1 ;  /* 0x000000014444781a */ /* 0x000fe40000000000 */
[----:B------:R-:W-:Y:S02]  /*11510*/  SGXT.U32 R69, R69, 0x1 ;  /* 0x000000014545781a */ /* 0x000fe40000000000 */
[----:B------:R-:W-:Y:S02]  /*11520*/  LOP3.LUT R68, R68, 0x3e, RZ, 0xfc, !PT ;  /* 0x0000003e44447812 */ /* 0x000fe400078efcff */
[----:B------:R-:W-:Y:S02]  /*11530*/  LOP3.LUT R69, R69, 0x3c, RZ, 0xfc, !PT ;  /* 0x0000003c45457812 */ /* 0x000fe400078efcff */
[----:B------:R-:W-:-:S02]  /*11540*/  ISETP.GE.AND P3, PT, R68, UR32, PT ;  /* 0x0000002044007c0c */ /* 0x000fc4000bf66270 */
[----:B------:R-:W-:Y:S01]  /*11550*/  ISETP.GE.AND P4, PT, R69, UR32, PT ;  /* 0x0000002045007c0c */ /* 0x000fe2000bf86270 */
[----:B-1----:R-:W0:Y:S01]  /*11560*/  S2R R79, SR_TID.X ;  /* 0x00000000004f7919 */ /* 0x002e220000002100 */
[----:B------:R-:W-:Y:S02]  /*11570*/  PRMT R106, RZ, 0x7610, R106 ;  /* 0x00007610ff6a7816 */ /* 0x000fe4000000006a */
[----:B------:R-:W-:Y:S01]  /*11580*/  PRMT R63, RZ, 0x7610, R63 ;  /* 0x00007610ff3f7816 */ /* 0x000fe2000000003f */
[----:B------:R-:W4:Y:S01]  /*11590*/  LDL.LU.64 R68, [R1+0x58] ;  /* 0x0000580001447983 */ /* 0x000f220000300a00 */
[----:B------:R-:W-:Y:S02]  /*115a0*/  PRMT R98, RZ, 0x7610, R98 ;  /* 0x00007610ff627816 */ /* 0x000fe40000000062 */
[----:B------:R-:W-:Y:S01]  /*115b0*/  PRMT R90, RZ, 0x7610, R90 ;  /* 0x00007610ff5a7816 */ /* 0x000fe2000000005a */
[----:B------:R-:W4:Y:S05]  /*115c0*/  LDL.LU.64 R108, [R1+0x38] ;  /* 0x00003800016c7983 */ /* 0x000f2a0000300a00 */
[----:B------:R-:W4:Y:S04]  /*115d0*/  @!P3 LDG.E.U16 R90, desc[UR20][R82.64] ;  /* 0x00000014525ab981 */ /* 0x000f28000c1e1500 */
[----:B------:R-:W-:Y:S01]  /*115e0*/  STL [R1+0x500], R164 ;  /* 0x000500a401007387 */ /* 0x000fe20000100800 */
[----:B0-----:R-:W-:Y:S01]  /*115f0*/  LOP3.LUT R78, R79, 0x3f, RZ, 0xc0, !PT ;  /* 0x0000003f4f4e7812 */ /* 0x001fe200078ec0ff */
[----:B--2---:R-:W-:-:S04]  /*11600*/  IMAD.WIDE R72, R164, 0x2, R72 ;  /* 0x00000002a4487825 */ /* 0x004fc800078e0248 */
[C---:B---3--:R-:W-:Y:S01]  /*11610*/  IMAD.WIDE R74, R164.reuse, 0x2, R74 ;  /* 0x00000002a44a7825 */ /* 0x048fe200078e024a */
[----:B------:R-:W2:Y:S03]  /*11620*/  @!P0 LDG.E.U16 R63, desc[UR20][R72.64] ;  /* 0x00000014483f8981 */ /* 0x000ea6000c1e1500 */
[----:B----4-:R-:W-:Y:S01]  /*11630*/  IMAD.WIDE R70, R164, 0x2, R70 ;  /* 0x00000002a4467825 */ /* 0x010fe200078e0246 */
[----:B------:R-:W3:Y:S04]  /*11640*/  @!P4 LDG.E.U16 R98, desc[UR20][R74.64] ;  /* 0x000000144a62c981 */ /* 0x000ee8000c1e1500 */
[----:B------:R0:W4:Y:S01]  /*11650*/  @!P5 LDG.E.U16 R106, desc[UR20][R70.64] ;  /* 0x00000014466ad981 */ /* 0x000122000c1e1500 */
[----:B------:R-:W-:Y:S06]  /*11660*/  BAR.SYNC.DEFER_BLOCKING 0x0 ;  /* 0x0000000000007b1d */ /* 0x000fec0000010000 */
[----:B------:R-:W-:Y:S04]  /*11670*/  STL.64 [R1+0x1a8], R74 ;  /* 0x0001a84a01007387 */ /* 0x000fe80000100a00 */
[----:B------:R-:W-:Y:S04]  /*11680*/  STL.64 [R1+0x1b0], R72 ;  /* 0x0001b04801007387 */ /* 0x000fe80000100a00 */
[----:B------:R1:W-:Y:S04]  /*11690*/  STL.64 [R1+0x1b8], R70 ;  /* 0x0001b84601007387 */ /* 0x0003e80000100a00 */
[----:B------:R-:W2:Y:S01]  /*116a0*/  LDL.LU.64 R110, [R1+0x78] ;  /* 0x00007800016e7983 */ /* 0x000ea20000300a00 */
[----:B------:R-:W-:-:S03]  /*116b0*/  ISETP.GE.AND P0, PT, R78, UR32, PT ;  /* 0x000000204e007c0c */ /* 0x000fc6000bf06270 */
[----:B------:R-:W-:Y:S04]  /*116c0*/  STS.U16 [R3+UR9+0x12000], R4 ;  /* 0x0120000403007988 */ /* 0x000fe80008000409 */
[----:B-1----:R-:W0:Y:S04]  /*116d0*/  LDL.LU.64 R70, [R1+0x98] ;  /* 0x0000980001467983 */ /* 0x002e280000300a00 */
[----:B------:R-:W3:Y:S04]  /*116e0*/  LDL.LU.64 R72, [R1+0xb8] ;  /* 0x0000b80001487983 */ /* 0x000ee80000300a00 */
[----:B------:R-:W4:Y:S04]  /*116f0*/  LDL.LU.64 R74, [R1+0xd8] ;  /* 0x0000d800014a7983 */ /* 0x000f280000300a00 */
[----:B------:R-:W4:Y:S04]  /*11700*/  LDL.LU.64 R76, [R1+0xf8] ;  /* 0x0000f800014c7983 */ /* 0x000f280000300a00 */
[----:B------:R1:W-:Y:S04]  /*11710*/  STS.U16 [R3+UR9+0x12400], R5 ;  /* 0x0124000503007988 */ /* 0x0003e80008000409 */
[----:B------:R1:W-:Y:S04]  /*11720*/  STS.U16 [R3+UR9+0x12800], R87 ;  /* 0x0128005703007988 */ /* 0x0003e80008000409 */
[----:B-1----:R-:W4:Y:S04]  /*11730*/  LDL.LU.64 R4, [R1+0x178] ;  /* 0x0001780001047983 */ /* 0x002f280000300a00 */
[----:B------:R-:W4:Y:S04]  /*11740*/  LDL.LU.64 R86, [R1+0x158] ;  /* 0x0001580001567983 */ /* 0x000f280000300a00 */
[----:B------:R-:W4:Y:S04]  /*11750*/  LDL.LU.64 R82, [R1+0x138] ;  /* 0x0001380001527983 */ /* 0x000f280000300a00 */
[----:B------:R-:W4:Y:S01]  /*11760*/  LDL.LU.64 R78, [R1+0x118] ;  /* 0x00011800014e7983 */ /* 0x000f220000300a00 */
[----:B------:R-:W-:-:S02]  /*11770*/  PRMT R61, RZ, 0x7610, R61 ;  /* 0x00007610ff3d7816 */ /* 0x000fc4000000003d */
[----:B------:R-:W-:Y:S02]  /*11780*/  PRMT R60, RZ, 0x7610, R60 ;  /* 0x00007610ff3c7816 */ /* 0x000fe4000000003c */
[----:B------:R-:W-:Y:S02]  /*11790*/  PRMT R59, RZ, 0x7610, R59 ;  /* 0x00007610ff3b7816 */ /* 0x000fe4000000003b */
[----:B------:R-:W-:Y:S02]  /*117a0*/  PRMT R58, RZ, 0x7610, R58 ;  /* 0x00007610ff3a7816 */ /* 0x000fe4000000003a */
[----:B------:R-:W-:Y:S02]  /*117b0*/  PRMT R57, RZ, 0x7610, R57 ;  /* 0x00007610ff397816 */ /* 0x000fe40000000039 */
[----:B------:R-:W-:Y:S02]  /*117c0*/  PRMT R56, RZ, 0x7610, R56 ;  /* 0x00007610ff387816 */ /* 0x000fe40000000038 */
[----:B------:R-:W-:-:S02]  /*117d0*/  PRMT R47, RZ, 0x7610, R47 ;  /* 0x00007610ff2f7816 */ /* 0x000fc4000000002f */
[----:B------:R-:W-:Y:S02]  /*117e0*/  PRMT R46, RZ, 0x7610, R46 ;  /* 0x00007610ff2e7816 */ /* 0x000fe4000000002e */
[----:B------:R-:W-:Y:S02]  /*117f0*/  PRMT R43, RZ, 0x7610, R43 ;  /* 0x00007610ff2b7816 */ /* 0x000fe4000000002b */
[----:B------:R-:W-:Y:S01]  /*11800*/  PRMT R42, RZ, 0x7610, R42 ;  /* 0x00007610ff2a7816 */ /* 0x000fe2000000002a */
[----:B------:R-:W-:-:S05]  /*11810*/  IMAD.WIDE R68, R165, 0x2, R68 ;  /* 0x00000002a5447825 */ /* 0x000fca00078e0244 */
[----:B------:R-:W4:Y:S01]  /*11820*/  @!P0 LDG.E.U16 R42, desc[UR20][R68.64] ;  /* 0x00000014442a8981 */ /* 0x000f22000c1e1500 */
[----:B--2---:R-:W-:-:S05]  /*11830*/  IMAD.WIDE R110, R165, 0x2, R110 ;  /* 0x00000002a56e7825 */ /* 0x004fca00078e026e */
[----:B------:R-:W2:Y:S01]  /*11840*/  @!P0 LDG.E.U16 R43, desc[UR20][R110.64] ;  /* 0x000000146e2b8981 */ /* 0x000ea2000c1e1500 */
[----:B0-----:R-:W-:-:S04]  /*11850*/  IMAD.WIDE R70, R165, 0x2, R70 ;  /* 0x00000002a5467825 */ /* 0x001fc800078e0246 */
[C---:B---3--:R-:W-:Y:S01]  /*11860*/  IMAD.WIDE R72, R165.reuse, 0x2, R72 ;  /* 0x00000002a5487825 */ /* 0x048fe200078e0248 */
[----:B------:R-:W3:Y:S03]  /*11870*/  @!P0 LDG.E.U16 R46, desc[UR20][R70.64] ;  /* 0x00000014462e8981 */ /* 0x000ee6000c1e1500 */
[C---:B----4-:R-:W-:Y:S01]  /*11880*/  IMAD.WIDE R74, R165.reuse, 0x2, R74 ;  /* 0x00000002a54a7825 */ /* 0x050fe200078e024a */
[----:B------:R-:W4:Y:S03]  /*11890*/  @!P0 LDG.E.U16 R47, desc[UR20][R72.64] ;  /* 0x00000014482f8981 */ /* 0x000f26000c1e1500 */
[C---:B------:R-:W-:Y:S01]  /*118a0*/  IMAD.WIDE R76, R165.reuse, 0x2, R76 ;  /* 0x00000002a54c7825 */ /* 0x040fe200078e024c */
[----:B------:R-:W4:Y:S04]  /*118b0*/  @!P0 LDG.E.U16 R56, desc[UR20][R74.64] ;  /* 0x000000144a388981 */ /* 0x000f28000c1e1500 */
[----:B------:R-:W4:Y:S01]  /*118c0*/  @!P0 LDG.E.U16 R57, desc[UR20][R76.64] ;  /* 0x000000144c398981 */ /* 0x000f22000c1e1500 */
[----:B------:R-:W-:-:S04]  /*118d0*/  IMAD.WIDE R4, R165, 0x2, R4 ;  /* 0x00000002a5047825 */ /* 0x000fc800078e0204 */
[C---:B------:R-:W-:Y:S01]  /*118e0*/  IMAD.WIDE R86, R165.reuse, 0x2, R86 ;  /* 0x00000002a5567825 */ /* 0x040fe200078e0256 */
[----:B------:R-:W4:Y:S03]  /*118f0*/  @!P0 LDG.E.U16 R61, desc[UR20][R4.64] ;  /* 0x00000014043d8981 */ /* 0x000f26000c1e1500 */
[C---:B------:R-:W-:Y:S01]  /*11900*/  IMAD.WIDE R82, R165.reuse, 0x2, R82 ;  /* 0x00000002a5527825 */ /* 0x040fe200078e0252 */
[----:B------:R-:W4:Y:S03]  /*11910*/  @!P0 LDG.E.U16 R60, desc[UR20][R86.64] ;  /* 0x00000014563c8981 */ /* 0x000f26000c1e1500 */
[C---:B------:R-:W-:Y:S01]  /*11920*/  IMAD.WIDE R78, R165.reuse, 0x2, R78 ;  /* 0x00000002a54e7825 */ /* 0x040fe200078e024e */
[----:B------:R-:W4:Y:S04]  /*11930*/  @!P0 LDG.E.U16 R59, desc[UR20][R82.64] ;  /* 0x00000014523b8981 */ /* 0x000f28000c1e1500 */
[----:B------:R-:W4:Y:S01]  /*11940*/  @!P0 LDG.E.U16 R58, desc[UR20][R78.64] ;  /* 0x000000144e3a8981 */ /* 0x000f22000c1e1500 */
[----:B------:R-:W-:-:S03]  /*11950*/  IMAD.WIDE R108, R165, 0x2, R108 ;  /* 0x00000002a56c7825 */ /* 0x000fc600078e026c */
[----:B------:R0:W-:Y:S04]  /*11960*/  STS.U16 [R3+UR9+0x13000], R88 ;  /* 0x0130005803007988 */ /* 0x0001e80008000409 */
[----:B------:R-:W-:Y:S04]  /*11970*/  STL.64 [R1+0x38], R108 ;  /* 0x0000386c01007387 */ /* 0x000fe80000100a00 */
[----:B------:R-:W-:Y:S01]  /*11980*/  STL.64 [R1+0x58], R68 ;  /* 0x0000584401007387 */ /* 0x000fe20000100a00 */
[----:B0-----:R-:W-:-:S03]  /*11990*/  LOP3.LUT R88, R3, 0x20, RZ, 0x3c, !PT ;  /* 0x0000002003587812 */ /* 0x001fc600078e3cff */
[----:B------:R-:W-:Y:S04]  /*119a0*/  STL.64 [R1+0x78], R110 ;  /* 0x0000786e01007387 */ /* 0x000fe80000100a00 */
[----:B------:R-:W-:Y:S04]  /*119b0*/  STL.64 [R1+0x98], R70 ;  /* 0x0000984601007387 */ /* 0x000fe80000100a00 */
[----:B------:R0:W-:Y:S04]  /*119c0*/  STS.U16 [R3+UR9+0x12c00], R2 ;  /* 0x012c000203007988 */ /* 0x0001e80008000409 */
[----:B------:R-:W-:Y:S04]  /*119d0*/  STL.64 [R1+0xb8], R72 ;  /* 0x0000b84801007387 */ /* 0x000fe80000100a00 */
[----:B------:R-:W-:Y:S04]  /*119e0*/  STS.U16 [R3+UR9+0x13400], R66 ;  /* 0x0134004203007988 */ /* 0x000fe80008000409 */
[----:B------:R-:W-:Y:S04]  /*119f0*/  STS.U16 [R3+UR9+0x13800], R67 ;  /* 0x0138004303007988 */ /* 0x000fe80008000409 */
[----:B------:R-:W-:Y:S04]  /*11a00*/  STS.U16 [R3+UR9+0x13c00], R106 ;  /* 0x013c006a03007988 */ /* 0x000fe80008000409 */
[----:B------:R-:W-:Y:S04]  /*11a10*/  STL.64 [R1+0xd8], R74 ;  /* 0x0000d84a01007387 */ /* 0x000fe80000100a00 */
[----:B------:R-:W-:Y:S04]  /*11a20*/  STS.U16 [R88+UR9+0x12100], R107 ;  /* 0x0121006b58007988 */ /* 0x000fe80008000409 */
[----:B------:R-:W-:Y:S04]  /*11a30*/  STL.64 [R1+0xf8], R76 ;  /* 0x0000f84c01007387 */ /* 0x000fe80000100a00 */
[----:B------:R-:W-:Y:S04]  /*11a40*/  STS.U16 [R88+UR9+0x12500], R64 ;  /* 0x0125004058007988 */ /* 0x000fe80008000409 */
[----:B------:R-:W-:Y:S04]  /*11a50*/  STL.64 [R1+0x138], R82 ;  /* 0x0001385201007387 */ /* 0x000fe80000100a00 */
[----:B------:R-:W-:Y:S04]  /*11a60*/  STS.U16 [R88+UR9+0x12900], R65 ;  /* 0x0129004158007988 */ /* 0x000fe80008000409 */
[----:B------:R-:W-:Y:S04]  /*11a70*/  STL.64 [R1+0x158], R86 ;  /* 0x0001585601007387 */ /* 0x000fe80000100a00 */
[----:B------:R-:W-:Y:S04]  /*11a80*/  STS.U16 [R88+UR9+0x12d00], R104 ;  /* 0x012d006858007988 */ /* 0x000fe80008000409 */
[----:B------:R1:W-:Y:S04]  /*11a90*/  STL.64 [R1+0x178], R4 ;  /* 0x0001780401007387 */ /* 0x0003e80000100a00 */
[----:B------:R1:W-:Y:S01]  /*11aa0*/  STS.U16 [R88+UR9+0x13100], R99 ;  /* 0x0131006358007988 */ /* 0x0003e20008000409 */
[----:B0-----:R-:W-:-:S03]  /*11ab0*/  PRMT R2, RZ, 0x7610, R2 ;  /* 0x00007610ff027816 */ /* 0x001fc60000000002 */
[----:B------:R-:W-:Y:S04]  /*11ac0*/  STS.U16 [R88+UR9+0x13500], R105 ;  /* 0x0135006958007988 */ /* 0x000fe80008000409 */
[----:B-1----:R-:W4:Y:S01]  /*11ad0*/  LDL.LU.64 R4, [R1+0x7b0] ;  /* 0x0007b00001047983 */ /* 0x002f220000300a00 */
[----:B------:R-:W-:-:S03]  /*11ae0*/  LOP3.LUT R99, R3, 0x40, RZ, 0x3c, !PT ;  /* 0x0000004003637812 */ /* 0x000fc600078e3cff */
[----:B------:R-:W4:Y:S04]  /*11af0*/  LDL.LU.64 R86, [R1+0x7a8] ;  /* 0x0007a80001567983 */ /* 0x000f280000300a00 */
[----:B------:R-:W4:Y:S04]  /*11b00*/  LDL.LU.64 R82, [R1+0x7a0] ;  /* 0x0007a00001527983 */ /* 0x000f280000300a00 */
[----:B------:R0:W-:Y:S04]  /*11b10*/  STL.64 [R1+0x118], R78 ;  /* 0x0001184e01007387 */ /* 0x0001e80000100a00 */
[----:B------:R-:W-:Y:S04]  /*11b20*/  STS.U16 [R88+UR9+0x13900], R62 ;  /* 0x0139003e58007988 */ /* 0x000fe80008000409 */
[----:B------:R-:W-:Y:S04]  /*11b30*/  STS.U16 [R88+UR9+0x13d00], R63 ;  /* 0x013d003f58007988 */ /* 0x000fe80008000409 */
[----:B0-----:R-:W4:Y:S04]  /*11b40*/  LDL.LU.64 R78, [R1+0x798] ;  /* 0x00079800014e7983 */ /* 0x001f280000300a00 */
[----:B------:R-:W4:Y:S04]  /*11b50*/  LDL.LU.64 R76, [R1+0x790] ;  /* 0x00079000014c7983 */ /* 0x000f280000300a00 */
[----:B------:R-:W-:Y:S04]  /*11b60*/  STS.U16 [R99+UR9+0x12200], R125 ;  /* 0x0122007d63007988 */ /* 0x000fe80008000409 */
[----:B------:R-:W4:Y:S04]  /*11b70*/  LDL.LU.64 R74, [R1+0x788] ;  /* 0x00078800014a7983 */ /* 0x000f280000300a00 */
[----:B------:R-:W-:Y:S04]  /*11b80*/  STS.U16 [R99+UR9+0x12600], R124 ;  /* 0x0126007c63007988 */ /* 0x000fe80008000409 */
[----:B------:R-:W4:Y:S04]  /*11b90*/  LDL.LU.64 R72, [R1+0x780] ;  /* 0x0007800001487983 */ /* 0x000f280000300a00 */
[----:B------:R-:W-:Y:S04]  /*11ba0*/  STS.U16 [R99+UR9+0x12a00], R103 ;  /* 0x012a006763007988 */ /* 0x000fe80008000409 */
[----:B------:R-:W4:Y:S04]  /*11bb0*/  LDL.LU.64 R70, [R1+0x778] ;  /* 0x0007780001467983 */ /* 0x000f280000300a00 */
[----:B------:R-:W-:Y:S04]  /*11bc0*/  STS.U16 [R99+UR9+0x12e00], R102 ;  /* 0x012e006663007988 */ /* 0x000fe80008000409 */
[----:B------:R-:W4:Y:S04]  /*11bd0*/  LDL.LU.64 R110, [R1+0x770] ;  /* 0x00077000016e7983 */ /* 0x000f280000300a00 */
[----:B------:R0:W-:Y:S04]  /*11be0*/  STS.U16 [R99+UR9+0x13200], R0 ;  /* 0x0132000063007988 */ /* 0x0001e80008000409 */
[----:B------:R-:W4:Y:S04]  /*11bf0*/  LDL.LU.64 R68, [R1+0x768] ;  /* 0x0007680001447983 */ /* 0x000f280000300a00 */
[----:B------:R-:W4:Y:S01]  /*11c00*/  @!P0 LDG.E.U16 R2, desc[UR20][R108.64] ;  /* 0x000000146c028981 */ /* 0x000f22000c1e1500 */
[----:B0-----:R-:W-:-:S03]  /*11c10*/  LOP3.LUT R0, R3, 0x60, RZ, 0x3c, !PT ;  /* 0x0000006003007812 */ /* 0x001fc600078e3cff */
[----:B------:R-:W-:Y:S04]  /*11c20*/  STS.U16 [R99+UR9+0x13600], R101 ;  /* 0x0136006563007988 */ /* 0x000fe80008000409 */
[----:B------:R-:W-:Y:S04]  /*11c30*/  STS.U16 [R99+UR9+0x13a00], R100 ;  /* 0x013a006463007988 */ /* 0x000fe80008000409 */
[----:B------:R-:W4:Y:S04]  /*11c40*/  LDL.LU.64 R108, [R1+0x760] ;  /* 0x00076000016c7983 */ /* 0x000f280000300a00 */
[----:B------:R-:W4:Y:S04]  /*11c50*/  LDL.LU R66, [R1+0x75c] ;  /* 0x00075c0001427983 */ /* 0x000f280000300800 */
[----:B------:R-:W4:Y:S04]  /*11c60*/  LDL.LU R67, [R1+0x758] ;  /* 0x0007580001437983 */ /* 0x000f280000300800 */
[----:B------:R-:W4:Y:S04]  /*11c70*/  LDL.LU R106, [R1+0x754] ;  /* 0x00075400016a7983 */ /* 0x000f280000300800 */
[----:B------:R-:W-:Y:S04]  /*11c80*/  STS.U16 [R99+UR9+0x13e00], R98 ;  /* 0x013e006263007988 */ /* 0x000fe80008000409 */
        /* <DEDUP_REMOVED lines=14> */
[----:B------:R-:W-:Y:S04]  /*11d70*/  STS.U16 [R0+UR9+0x13f00], R90 ;  /* 0x013f005a00007988 */ /* 0x000fe80008000409 */
[----:B------:R-:W-:Y:S04]  /*11d80*/  STL [R1+0x57c], R0 ;  /* 0x00057c0001007387 */ /* 0x000fe80000100800 */
[----:B------:R-:W4:Y:S04]  /*11d90*/  LDL.LU.64 R102, [R1+0x18] ;  /* 0x0000180001667983 */ /* 0x000f280000300a00 */
[----:B--2---:R-:W-:Y:S04]  /*11da0*/  STS.U16 [R3+UR9+0xa000], R43 ;  /* 0x00a0002b03007988 */ /* 0x004fe80008000409 */
[----:B---3--:R-:W-:Y:S04]  /*11db0*/  STS.U16 [R3+UR9+0x9c00], R46 ;  /* 0x009c002e03007988 */ /* 0x008fe80008000409 */
[----:B----4-:R-:W-:Y:S04]  /*11dc0*/  STS.U16 [R3+UR9+0x9400], R56 ;  /* 0x0094003803007988 */ /* 0x010fe80008000409 */
[----:B------:R-:W-:Y:S04]  /*11dd0*/  STS.U16 [R3+UR9+0x9000], R57 ;  /* 0x0090003903007988 */ /* 0x000fe80008000409 */
[----:B------:R-:W-:Y:S04]  /*11de0*/  STS.U16 [R3+UR9+0x9800], R47 ;  /* 0x0098002f03007988 */ /* 0x000fe80008000409 */
[----:B------:R-:W-:Y:S04]  /*11df0*/  STS.U16 [R3+UR9+0x8000], R61 ;  /* 0x0080003d03007988 */ /* 0x000fe80008000409 */
[----:B------:R0:W-:Y:S04]  /*11e00*/  STS.U16 [R3+UR9+0x8400], R60 ;  /* 0x0084003c03007988 */ /* 0x0001e80008000409 */
[----:B------:R-:W-:Y:S04]  /*11e10*/  STS.U16 [R3+UR9+0x8800], R59 ;  /* 0x0088003b03007988 */ /* 0x000fe80008000409 */
[----:B------:R1:W-:Y:S04]  /*11e20*/  STS.U16 [R3+UR9+0x8c00], R58 ;  /* 0x008c003a03007988 */ /* 0x0003e80008000409 */
[----:B0-----:R-:W2:Y:S04]  /*11e30*/  LDL.LU.64 R60, [R1+0x170] ;  /* 0x00017000013c7983 */ /* 0x001ea80000300a00 */
[----:B------:R-:W3:Y:S04]  /*11e40*/  LDL.LU.64 R100, [R1+0x150] ;  /* 0x0001500001647983 */ /* 0x000ee80000300a00 */
[----:B-1----:R-:W4:Y:S04]  /*11e50*/  LDL.LU.64 R58, [R1+0x130] ;  /* 0x00013000013a7983 */ /* 0x002f280000300a00 */
[----:B------:R-:W4:Y:S04]  /*11e60*/  LDL.LU.64 R98, [R1+0x110] ;  /* 0x0001100001627983 */ /* 0x000f280000300a00 */
[----:B------:R-:W4:Y:S04]  /*11e70*/  LDL.LU.64 R56, [R1+0xf0] ;  /* 0x0000f00001387983 */ /* 0x000f280000300a00 */
[----:B------:R-:W4:Y:S04]  /*11e80*/  LDL.LU.64 R96, [R1+0xd0] ;  /* 0x0000d00001607983 */ /* 0x000f280000300a00 */
[----:B------:R-:W4:Y:S04]  /*11e90*/  LDL.LU.64 R94, [R1+0xb0] ;  /* 0x0000b000015e7983 */ /* 0x000f280000300a00 */
[----:B------:R-:W4:Y:S04]  /*11ea0*/  LDL.LU.64 R92, [R1+0x90] ;  /* 0x00009000015c7983 */ /* 0x000f280000300a00 */
[----:B------:R-:W4:Y:S04]  /*11eb0*/  LDL.LU.64 R90, [R1+0x70] ;  /* 0x00007000015a7983 */ /* 0x000f280000300a00 */
[----:B------:R0:W-:Y:S04]  /*11ec0*/  STS.U16 [R3+UR9+0xa400], R42 ;  /* 0x00a4002a03007988 */ /* 0x0001e80008000409 */
[----:B------:R-:W4:Y:S04]  /*11ed0*/  LDL.LU.64 R46, [R1+0x50] ;  /* 0x00005000012e7983 */ /* 0x000f280000300a00 */
[----:B0-----:R-:W4:Y:S04]  /*11ee0*/  LDL.LU.64 R42, [R1+0x30] ;  /* 0x00003000012a7983 */ /* 0x001f280000300a00 */
[----:B------:R-:W4:Y:S01]  /*11ef0*/  LDL.LU.64 R124, [R1+0x10] ;  /* 0x00001000017c7983 */ /* 0x000f220000300a00 */
[----:B------:R-:W-:Y:S01]  /*11f00*/  PRMT R162, RZ, 0x7610, R162 ;  /* 0x00007610ffa27816 */ /* 0x000fe200000000a2 */
[----:B------:R-:W-:Y:S01]  /*11f10*/  IMAD.WIDE R84, R165, 0x2, R84 ;  /* 0x00000002a5547825 */ /* 0x000fe200078e0254 */
[----:B------:R-:W-:-:S02]  /*11f20*/  PRMT R163, RZ, 0x7610, R163 ;  /* 0x00007610ffa37816 */ /* 0x000fc400000000a3 */
[----:B------:R-:W-:Y:S01]  /*11f30*/  PRMT R122, RZ, 0x7610, R122 ;  /* 0x00007610ff7a7816 */ /* 0x000fe2000000007a */
[C---:B------:R-:W-:Y:S01]  /*11f40*/  IMAD.WIDE R80, R165.reuse, 0x2, R80 ;  /* 0x00000002a5507825 */ /* 0x040fe200078e0250 */
[----:B------:R-:W-:Y:S02]  /*11f50*/  PRMT R123, RZ, 0x7610, R123 ;  /* 0x00007610ff7b7816 */ /* 0x000fe4000000007b */
[----:B------:R-:W-:Y:S01]  /*11f60*/  PRMT R160, RZ, 0x7610, R160 ;  /* 0x00007610ffa07816 */ /* 0x000fe200000000a0 */
[C---:B------:R-:W-:Y:S01]  /*11f70*/  IMAD.WIDE R38, R165.reuse, 0x2, R38 ;  /* 0x00000002a5267825 */ /* 0x040fe200078e0226 */
[----:B------:R-:W-:Y:S02]  /*11f80*/  PRMT R161, RZ, 0x7610, R161 ;  /* 0x00007610ffa17816 */ /* 0x000fe400000000a1 */
        /* <DEDUP_REMOVED lines=17> */
[----:B------:R-:W-:Y:S01]  /*120a0*/  PRMT R152, RZ, 0x7610, R152 ;  /* 0x00007610ff987816 */ /* 0x000fe20000000098 */
[----:B------:R-:W4:Y:S01]  /*120b0*/  @!P0 LDG.E.U16 R157, desc[UR20][R28.64] ;  /* 0x000000141c9d8981 */ /* 0x000f22000c1e1500 */
[----:B------:R-:W-:Y:S01]  /*120c0*/  PRMT R151, RZ, 0x7610, R151 ;  /* 0x00007610ff977816 */ /* 0x000fe20000000097 */
[C---:B------:R-:W-:Y:S01]  /*120d0*/  IMAD.WIDE R24, R165.reuse, 0x2, R24 ;  /* 0x00000002a5187825 */ /* 0x040fe200078e0218 */
[----:B------:R-:W-:Y:S01]  /*120e0*/  PRMT R150, RZ, 0x7610, R150 ;  /* 0x00007610ff967816 */ /* 0x000fe20000000096 */
[----:B------:R-:W4:Y:S01]  /*120f0*/  @!P0 LDG.E.U16 R156, desc[UR20][R26.64] ;  /* 0x000000141a9c8981 */ /* 0x000f22000c1e1500 */
[----:B------:R-:W-:Y:S01]  /*12100*/  PRMT R149, RZ, 0x7610, R149 ;  /* 0x00007610ff957816 */ /* 0x000fe20000000095 */
[C---:B------:R-:W-:Y:S01]  /*12110*/  IMAD.WIDE R22, R165.reuse, 0x2, R22 ;  /* 0x00000002a5167825 */ /* 0x040fe200078e0216 */
[----:B------:R-:W-:Y:S01]  /*12120*/  PRMT R148, RZ, 0x7610, R148 ;  /* 0x00007610ff947816 */ /* 0x000fe20000000094 */
[----:B------:R-:W4:Y:S02]  /*12130*/  @!P0 LDG.E.U16 R119, desc[UR20][R24.64] ;  /* 0x0000001418778981 */ /* 0x000f24000c1e1500 */
        /* <DEDUP_REMOVED lines=15> */
[----:B------:R-:W-:-:S02]  /*12230*/  IMAD.WIDE R10, R165, 0x2, R10 ;  /* 0x00000002a50a7825 */ /* 0x000fc400078e020a */
[----:B------:R-:W4:Y:S02]  /*12240*/  @!P0 LDG.E.U16 R161, desc[UR20][R12.64] ;  /* 0x000000140ca18981 */ /* 0x000f24000c1e1500 */
[C---:B------:R-:W-:Y:S02]  /*12250*/  IMAD.WIDE R8, R165.reuse, 0x2, R8 ;  /* 0x00000002a5087825 */ /* 0x040fe400078e0208 */
[----:B------:R-:W4:Y:S02]  /*12260*/  @!P0 LDG.E.U16 R160, desc[UR20][R10.64] ;  /* 0x000000140aa08981 */ /* 0x000f24000c1e1500 */
[C---:B------:R-:W-:Y:S02]  /*12270*/  IMAD.WIDE R6, R165.reuse, 0x2, R6 ;  /* 0x00000002a5067825 */ /* 0x040fe400078e0206 */
[----:B------:R-:W4:Y:S02]  /*12280*/  @!P0 LDG.E.U16 R123, desc[UR20][R8.64] ;  /* 0x00000014087b8981 */ /* 0x000f24000c1e1500 */
[----:B------:R-:W-:-:S02]  /*12290*/  IMAD.WIDE R4, R165, 0x2, R4 ;  /* 0x00000002a5047825 */ /* 0x000fc400078e0204 */
[----:B------:R-:W4:Y:S01]  /*122a0*/  @!P0 LDG.E.U16 R122, desc[UR20][R6.64] ;  /* 0x00000014067a8981 */ /* 0x000f22000c1e1500 */
[----:B------:R-:W-:-:S03]  /*122b0*/  PRMT R142, RZ, 0x7610, R142 ;  /* 0x00007610ff8e7816 */ /* 0x000fc6000000008e */
[----:B------:R-:W4:Y:S01]  /*122c0*/  @!P0 LDG.E.U16 R163, desc[UR20][R4.64] ;  /* 0x0000001404a38981 */ /* 0x000f22000c1e1500 */
[----:B------:R-:W-:-:S03]  /*122d0*/  PRMT R141, RZ, 0x7610, R141 ;  /* 0x00007610ff8d7816 */ /* 0x000fc6000000008d */
[----:B------:R-:W4:Y:S04]  /*122e0*/  @!P0 LDG.E.U16 R155, desc[UR20][R30.64] ;  /* 0x000000141e9b8981 */ /* 0x000f28000c1e1500 */
[----:B------:R-:W4:Y:S04]  /*122f0*/  @!P0 LDG.E.U16 R154, desc[UR20][R32.64] ;  /* 0x00000014209a8981 */ /* 0x000f28000c1e1500 */
[----:B------:R-:W4:Y:S04]  /*12300*/  @!P0 LDG.E.U16 R153, desc[UR20][R34.64] ;  /* 0x0000001422998981 */ /* 0x000f28000c1e1500 */
[----:B------:R-:W4:Y:S04]  /*12310*/  @!P0 LDG.E.U16 R152, desc[UR20][R36.64] ;  /* 0x0000001424988981 */ /* 0x000f28000c1e1500 */
[----:B------:R-:W4:Y:S04]  /*12320*/  @!P0 LDG.E.U16 R151, desc[UR20][R38.64] ;  /* 0x0000001426978981 */ /* 0x000f28000c1e1500 */
[----:B------:R0:W-:Y:S04]  /*12330*/  STS.U16 [R3+UR9+0xa800], R2 ;  /* 0x00a8000203007988 */ /* 0x0001e80008000409 */
[----:B------:R-:W4:Y:S01]  /*12340*/  @!P0 LDG.E.U16 R150, desc[UR20][R80.64] ;  /* 0x0000001450968981 */ /* 0x000f22000c1e1500 */
[----:B0-----:R-:W-:-:S02]  /*12350*/  PRMT R2, RZ, 0x7610, R2 ;  /* 0x00007610ff027816 */ /* 0x001fc40000000002 */
[----:B------:R-:W-:-:S04]  /*12360*/  PRMT R140, RZ, 0x7610, R140 ;  /* 0x00007610ff8c7816 */ /* 0x000fc8000000008c */
[----:B------:R-:W4:Y:S01]  /*12370*/  @!P0 LDG.E.U16 R2, desc[UR20][R84.64] ;  /* 0x0000001454028981 */ /* 0x000f22000c1e1500 */
[----:B------:R-:W-:Y:S02]  /*12380*/  PRMT R139, RZ, 0x7610, R139 ;  /* 0x00007610ff8b7816 */ /* 0x000fe4000000008b */
[----:B------:R-:W-:Y:S01]  /*12390*/  PRMT R138, RZ, 0x7610, R138 ;  /* 0x00007610ff8a7816 */ /* 0x000fe2000000008a */
[C---:B------:R-:W-:Y:S01]  /*123a0*/  IMAD.WIDE R40, R165.reuse, 0x2, R40 ;  /* 0x00000002a5287825 */ /* 0x040fe200078e0228 */
[----:B------:R-:W-:Y:S02]  /*123b0*/  PRMT R117, RZ, 0x7610, R117 ;  /* 0x00007610ff757816 */ /* 0x000fe40000000075 */
        /* <DEDUP_REMOVED lines=8> */
[----:B------:R-:W-:-:S02]  /*12440*/  IMAD.WIDE R50, R165, 0x2, R50 ;  /* 0x00000002a5327825 */ /* 0x000fc400078e0232 */
[----:B------:R-:W4:Y:S02]  /*12450*/  @!P0 LDG.E.U16 R116, desc[UR20][R44.64] ;  /* 0x000000142c748981 */ /* 0x000f24000c1e1500 */
[C---:B------:R-:W-:Y:S02]  /*12460*/  IMAD.WIDE R52, R165.reuse, 0x2, R52 ;  /* 0x00000002a5347825 */ /* 0x040fe400078e0234 */
[----:B------:R-:W4:Y:S02]  /*12470*/  @!P0 LDG.E.U16 R115, desc[UR20][R48.64] ;  /* 0x0000001430738981 */ /* 0x000f24000c1e1500 */
[C---:B------:R-:W-:Y:S02]  /*12480*/  IMAD.WIDE R54, R165.reuse, 0x2, R54 ;  /* 0x00000002a5367825 */ /* 0x040fe400078e0236 */
[----:B------:R-:W4:Y:S04]  /*12490*/  @!P0 LDG.E.U16 R114, desc[UR20][R50.64] ;  /* 0x0000001432728981 */ /* 0x000f28000c1e1500 */
[----:B------:R-:W4:Y:S04]  /*124a0*/  @!P0 LDG.E.U16 R113, desc[UR20][R52.64] ;  /* 0x0000001434718981 */ /* 0x000f28000c1e1500 */
[----:B------:R-:W4:Y:S01]  /*124b0*/  @!P0 LDG.E.U16 R112, desc[UR20][R54.64] ;  /* 0x0000001436708981 */ /* 0x000f22000c1e1500 */
[----:B------:R-:W-:-:S05]  /*124c0*/  IMAD.WIDE R102, R165, 0x2, R102 ;  /* 0x00000002a5667825 */ /* 0x000fca00078e0266 */
[----:B------:R-:W4:Y:S01]  /*124d0*/  @!P0 LDG.E.U16 R162, desc[UR20][R102.64] ;  /* 0x0000001466a28981 */ /* 0x000f22000c1e1500 */
[----:B--2---:R-:W-:-:S04]  /*124e0*/  IMAD.WIDE R60, R165, 0x2, R60 ;  /* 0x00000002a53c7825 */ /* 0x004fc800078e023c */
[C---:B---3--:R-:W-:Y:S01]  /*124f0*/  IMAD.WIDE R100, R165.reuse, 0x2, R100 ;  /* 0x00000002a5647825 */ /* 0x048fe200078e0264 */
[----:B------:R-:W2:Y:S03]  /*12500*/  @!P0 LDG.E.U16 R149, desc[UR20][R60.64] ;  /* 0x000000143c958981 */ /* 0x000ea6000c1e1500 */
[C---:B----4-:R-:W-:Y:S01]  /*12510*/  IMAD.WIDE R58, R165.reuse, 0x2, R58 ;  /* 0x00000002a53a7825 */ /* 0x050fe200078e023a */
[----:B------:R-:W3:Y:S03]  /*12520*/  @!P0 LDG.E.U16 R148, desc[UR20][R100.64] ;  /* 0x0000001464948981 */ /* 0x000ee6000c1e1500 */
[C---:B------:R-:W-:Y:S01]  /*12530*/  IMAD.WIDE R98, R165.reuse, 0x2, R98 ;  /* 0x00000002a5627825 */ /* 0x040fe200078e0262 */
[----:B------:R-:W4:Y:S03]  /*12540*/  @!P0 LDG.E.U16 R147, desc[UR20][R58.64] ;  /* 0x000000143a938981 */ /* 0x000f26000c1e1500 */
[C---:B------:R-:W-:Y:S01]  /*12550*/  IMAD.WIDE R56, R165.reuse, 0x2, R56 ;  /* 0x00000002a5387825 */ /* 0x040fe200078e0238 */
[----:B------:R-:W2:Y:S03]  /*12560*/  @!P0 LDG.E.U16 R146, desc[UR20][R98.64] ;  /* 0x0000001462928981 */ /* 0x000ea6000c1e1500 */
[C---:B------:R-:W-:Y:S01]  /*12570*/  IMAD.WIDE R96, R165.reuse, 0x2, R96 ;  /* 0x00000002a5607825 */ /* 0x040fe200078e0260 */
[----:B------:R-:W2:Y:S03]  /*12580*/  @!P0 LDG.E.U16 R145, desc[UR20][R56.64] ;  /* 0x0000001438918981 */ /* 0x000ea6000c1e1500 */
[C---:B------:R-:W-:Y:S01]  /*12590*/  IMAD.WIDE R94, R165.reuse, 0x2, R94 ;  /* 0x00000002a55e7825 */ /* 0x040fe200078e025e */
[----:B------:R-:W2:Y:S03]  /*125a0*/  @!P0 LDG.E.U16 R144, desc[UR20][R96.64] ;  /* 0x0000001460908981 */ /* 0x000ea6000c1e1500 */
[C---:B------:R-:W-:Y:S01]  /*125b0*/  IMAD.WIDE R92, R165.reuse, 0x2, R92 ;  /* 0x00000002a55c7825 */ /* 0x040fe200078e025c */
[----:B------:R-:W2:Y:S03]  /*125c0*/  @!P0 LDG.E.U16 R143, desc[UR20][R94.64] ;  /* 0x000000145e8f8981 */ /* 0x000ea6000c1e1500 */
[C---:B------:R-:W-:Y:S01]  /*125d0*/  IMAD.WIDE R90, R165.reuse, 0x2, R90 ;  /* 0x00000002a55a7825 */ /* 0x040fe200078e025a */
[----:B------:R-:W2:Y:S04]  /*125e0*/  @!P0 LDG.E.U16 R142, desc[UR20][R92.64] ;  /* 0x000000145c8e8981 */ /* 0x000ea8000c1e1500 */
[----:B------:R-:W2:Y:S01]  /*125f0*/  @!P0 LDG.E.U16 R141, desc[UR20][R90.64] ;  /* 0x000000145a8d8981 */ /* 0x000ea2000c1e1500 */
[----:B------:R-:W-:-:S05]  /*12600*/  IMAD.WIDE R46, R165, 0x2, R46 ;  /* 0x00000002a52e7825 */ /* 0x000fca00078e022e */
[----:B------:R-:W2:Y:S01]  /*12610*/  @!P0 LDG.E.U16 R140, desc[UR20][R46.64] ;  /* 0x000000142e8c8981 */ /* 0x000ea2000c1e1500 */
[----:B------:R-:W-:-:S04]  /*12620*/  IMAD.WIDE R42, R165, 0x2, R42 ;  /* 0x00000002a52a7825 */ /* 0x000fc800078e022a */
[C---:B------:R-:W-:Y:S01]  /*12630*/  IMAD.WIDE R124, R165.reuse, 0x2, R124 ;  /* 0x00000002a57c7825 */ /* 0x040fe200078e027c */
[----:B------:R-:W2:Y:S04]  /*12640*/  @!P0 LDG.E.U16 R139, desc[UR20][R42.64] ;  /* 0x000000142a8b8981 */ /* 0x000ea8000c1e1500 */
[----:B------:R-:W2:Y:S04]  /*12650*/  @!P0 LDG.E.U16 R138, desc[UR20][R124.64] ;  /* 0x000000147c8a8981 */ /* 0x000ea8000c1e1500 */
[----:B------:R-:W-:Y:S04]  /*12660*/  STL.64 [R1+0x10], R124 ;  /* 0x0000107c01007387 */ /* 0x000fe80000100a00 */
[----:B------:R0:W-:Y:S04]  /*12670*/  STL.64 [R1+0x18], R102 ;  /* 0x0000186601007387 */ /* 0x0001e80000100a00 */
        /* <DEDUP_REMOVED lines=61> */
[----:B-1----:R-:W4:Y:S04]  /*12a50*/  LDL.LU.64 R60, [R1+0x728] ;  /* 0x00072800013c7983 */ /* 0x002f280000300a00 */
[----:B------:R-:W4:Y:S04]  /*12a60*/  LDL.LU.64 R100, [R1+0x720] ;  /* 0x0007200001647983 */ /* 0x000f280000300a00 */
        /* <DEDUP_REMOVED lines=10> */
[----:B------:R0:W-:Y:S04]  /*12b10*/  STS.U16 [R3+UR9+0xac00], R162 ;  /* 0x00ac00a203007988 */ /* 0x0001e80008000409 */
        /* <DEDUP_REMOVED lines=13> */
[----:B------:R-:W-:Y:S04]  /*12bf0*/  STS.U16 [R3+UR9+0xe400], R155 ;  /* 0x00e4009b03007988 */ /* 0x000fe80008000409 */
[----:B------:R-:W-:Y:S04]  /*12c00*/  STS.U16 [R3+UR9+0xe800], R154 ;  /* 0x00e8009a03007988 */ /* 0x000fe80008000409 */
[----:B------:R-:W-:Y:S04]  /*12c10*/  STS.U16 [R3+UR9+0xec00], R153 ;  /* 0x00ec009903007988 */ /* 0x000fe80008000409 */
[----:B------:R-:W-:Y:S04]  /*12c20*/  STS.U16 [R3+UR9+0xf000], R152 ;  /* 0x00f0009803007988 */ /* 0x000fe80008000409 */
[----:B------:R-:W-:Y:S04]  /*12c30*/  STS.U16 [R3+UR9+0xf400], R151 ;  /* 0x00f4009703007988 */ /* 0x000fe80008000409 */
[----:B------:R-:W-:Y:S04]  /*12c40*/  STS.U16 [R3+UR9+0xf800], R150 ;  /* 0x00f8009603007988 */ /* 0x000fe80008000409 */
[----:B------:R-:W-:Y:S04]  /*12c50*/  STS.U16 [R3+UR9+0xfc00], R2 ;  /* 0x00fc000203007988 */ /* 0x000fe80008000409 */
[----:B0-----:R-:W4:Y:S04]  /*12c60*/  LDL.LU R162, [R1+0x6cc] ;  /* 0x0006cc0001a27983 */ /* 0x001f280000300800 */
[----:B--2---:R-:W-:Y:S04]  /*12c70*/  STS.U16 [R88+UR9+0x8100], R149 ;  /* 0x0081009558007988 */ /* 0x004fe80008000409 */
[----:B-1----:R-:W2:Y:S04]  /*12c80*/  LDL.LU R163, [R1+0x6c8] ;  /* 0x0006c80001a37983 */ /* 0x002ea80000300800 */
[----:B---3--:R-:W-:Y:S04]  /*12c90*/  STS.U16 [R88+UR9+0x8500], R148 ;  /* 0x0085009458007988 */ /* 0x008fe80008000409 */
[----:B------:R-:W3:Y:S04]  /*12ca0*/  LDL.LU R122, [R1+0x6c4] ;  /* 0x0006c400017a7983 */ /* 0x000ee80000300800 */
[----:B----4-:R-:W-:Y:S04]  /*12cb0*/  STS.U16 [R88+UR9+0x8900], R147 ;  /* 0x0089009358007988 */ /* 0x010fe80008000409 */
[----:B------:R-:W3:Y:S04]  /*12cc0*/  LDL.LU R123, [R1+0x6c0] ;  /* 0x0006c000017b7983 */ /* 0x000ee80000300800 */
[----:B------:R-:W-:Y:S04]  /*12cd0*/  STS.U16 [R88+UR9+0x8d00], R146 ;  /* 0x008d009258007988 */ /* 0x000fe80008000409 */
[----:B------:R-:W4:Y:S04]  /*12ce0*/  LDL.LU R160, [R1+0x6bc] ;  /* 0x0006bc0001a07983 */ /* 0x000f280000300800 */
[----:B------:R-:W-:Y:S04]  /*12cf0*/  STS.U16 [R88+UR9+0x9100], R145 ;  /* 0x0091009158007988 */ /* 0x000fe80008000409 */
[----:B------:R-:W4:Y:S04]  /*12d00*/  LDL.LU R161, [R1+0x6b8] ;  /* 0x0006b80001a17983 */ /* 0x000f280000300800 */
[----:B------:R-:W-:Y:S04]  /*12d10*/  STS.U16 [R88+UR9+0x9500], R144 ;  /* 0x0095009058007988 */ /* 0x000fe80008000409 */
[----:B------:R-:W2:Y:S04]  /*12d20*/  LDL.LU R120, [R1+0x6b4] ;  /* 0x0006b40001787983 */ /* 0x000ea80000300800 */
        /* <DEDUP_REMOVED lines=14> */
[----:B------:R0:W-:Y:S04]  /*12e10*/  STS.U16 [R88+UR9+0xb500], R116 ;  /* 0x00b5007458007988 */ /* 0x0001e80008000409 */
[----:B------:R-:W-:Y:S04]  /*12e20*/  STS.U16 [R88+UR9+0xb900], R115 ;  /* 0x00b9007358007988 */ /* 0x000fe80008000409 */
[----:B------:R1:W-:Y:S04]  /*12e30*/  STS.U16 [R88+UR9+0xbd00], R114 ;  /* 0x00bd007258007988 */ /* 0x0003e80008000409 */
[----:B0-----:R-:W2:Y:S04]  /*12e40*/  LDL.LU.64 R116, [R1+0x168] ;  /* 0x0001680001747983 */ /* 0x001ea80000300a00 */
[----:B------:R-:W3:Y:S04]  /*12e50*/  LDL.LU.64 R154, [R1+0x148] ;  /* 0x00014800019a7983 */ /* 0x000ee80000300a00 */
[----:B------:R-:W-:Y:S04]  /*12e60*/  STS.U16 [R88+UR9+0xc100], R113 ;  /* 0x00c1007158007988 */ /* 0x000fe80008000409 */
[----:B-1----:R-:W4:Y:S04]  /*12e70*/  LDL.LU.64 R114, [R1+0x128] ;  /* 0x0001280001727983 */ /* 0x002f280000300a00 */
[----:B------:R0:W-:Y:S04]  /*12e80*/  STS.U16 [R88+UR9+0xc500], R112 ;  /* 0x00c5007058007988 */ /* 0x0001e80008000409 */
[----:B------:R-:W4:Y:S04]  /*12e90*/  LDL.LU.64 R152, [R1+0x108] ;  /* 0x0001080001987983 */ /* 0x000f280000300a00 */
[----:B0-----:R-:W4:Y:S04]  /*12ea0*/  LDL.LU.64 R112, [R1+0xe8] ;  /* 0x0000e80001707983 */ /* 0x001f280000300a00 */
[----:B------:R-:W4:Y:S04]  /*12eb0*/  LDL.LU.64 R150, [R1+0xc8] ;  /* 0x0000c80001967983 */ /* 0x000f280000300a00 */
[----:B------:R-:W4:Y:S04]  /*12ec0*/  LDL.LU.64 R148, [R1+0xa8] ;  /* 0x0000a80001947983 */ /* 0x000f280000300a00 */
[----:B------:R-:W4:Y:S04]  /*12ed0*/  LDL.LU.64 R146, [R1+0x88] ;  /* 0x0000880001927983 */ /* 0x000f280000300a00 */
[----:B------:R-:W4:Y:S04]  /*12ee0*/  LDL.LU.64 R144, [R1+0x68] ;  /* 0x0000680001907983 */ /* 0x000f280000300a00 */
[----:B------:R-:W4:Y:S04]  /*12ef0*/  LDL.LU.64 R142, [R1+0x48] ;  /* 0x00004800018e7983 */ /* 0x000f280000300a00 */
[----:B------:R-:W4:Y:S04]  /*12f00*/  LDL.LU.64 R140, [R1+0x28] ;  /* 0x00002800018c7983 */ /* 0x000f280000300a00 */
        /* <DEDUP_REMOVED lines=41> */
[----:B------:R-:W-:Y:S01]  /*131a0*/  IMAD.WIDE R86, R165, 0x2, R86 ;  /* 0x00000002a5567825 */ /* 0x000fe200078e0256 */
[----:B------:R-:W-:Y:S01]  /*131b0*/  PRMT R26, RZ, 0x7610, R26 ;  /* 0x00007610ff1a7816 */ /* 0x000fe2000000001a */
[----:B------:R-:W4:Y:S01]  /*131c0*/  @!P0 LDG.E.U16 R126, desc[UR20][R78.64] ;  /* 0x000000144e7e8981 */ /* 0x000f22000c1e1500 */
[----:B------:R-:W-:-:S02]  /*131d0*/  PRMT R25, RZ, 0x7610, R25 ;  /* 0x00007610ff197816 */ /* 0x000fc40000000019 */
[----:B------:R-:W-:Y:S01]  /*131e0*/  PRMT R24, RZ, 0x7610, R24 ;  /* 0x00007610ff187816 */ /* 0x000fe20000000018 */
[----:B------:R-:W4:Y:S01]  /*131f0*/  @!P0 LDG.E.U16 R127, desc[UR20][R82.64] ;  /* 0x00000014527f8981 */ /* 0x000f22000c1e1500 */
[----:B------:R-:W-:Y:S02]  /*13200*/  PRMT R23, RZ, 0x7610, R23 ;  /* 0x00007610ff177816 */ /* 0x000fe40000000017 */
[----:B------:R-:W-:Y:S01]  /*13210*/  PRMT R22, RZ, 0x7610, R22 ;  /* 0x00007610ff167816 */ /* 0x000fe20000000016 */
[----:B------:R-:W4:Y:S01]  /*13220*/  @!P0 LDG.E.U16 R2, desc[UR20][R86.64] ;  /* 0x0000001456028981 */ /* 0x000f22000c1e1500 */
[----:B------:R-:W-:Y:S02]  /*13230*/  PRMT R21, RZ, 0x7610, R21 ;  /* 0x00007610ff157816 */ /* 0x000fe40000000015 */
[----:B------:R-:W-:Y:S02]  /*13240*/  PRMT R20, RZ, 0x7610, R20 ;  /* 0x00007610ff147816 */ /* 0x000fe40000000014 */
[----:B------:R-:W-:-:S02]  /*13250*/  PRMT R19, RZ, 0x7610, R19 ;  /* 0x00007610ff137816 */ /* 0x000fc40000000013 */
        /* <DEDUP_REMOVED lines=41> */
[----:B--2---:R-:W-:-:S04]  /*134f0*/  IMAD.WIDE R116, R165, 0x2, R116 ;  /* 0x00000002a5747825 */ /* 0x004fc800078e0274 */
[C---:B---3--:R-:W-:Y:S01]  /*13500*/  IMAD.WIDE R154, R165.reuse, 0x2, R154 ;  /* 0x00000002a59a7825 */ /* 0x048fe200078e029a */
[----:B------:R-:W2:Y:S04]  /*13510*/  @!P0 LDG.E.U16 R89, desc[UR20][R116.64] ;  /* 0x0000001474598981 */ /* 0x000ea8000c1e1500 */
[----:B------:R-:W3:Y:S01]  /*13520*/  @!P0 LDG.E.U16 R27, desc[UR20][R154.64] ;  /* 0x000000149a1b8981 */ /* 0x000ee2000c1e1500 */
[----:B----4-:R-:W-:-:S05]  /*13530*/  IMAD.WIDE R114, R165, 0x2, R114 ;  /* 0x00000002a5727825 */ /* 0x010fca00078e0272 */
[----:B------:R-:W4:Y:S01]  /*13540*/  @!P0 LDG.E.U16 R26, desc[UR20][R114.64] ;  /* 0x00000014721a8981 */ /* 0x000f22000c1e1500 */
[----:B------:R-:W-:-:S05]  /*13550*/  IMAD.WIDE R152, R165, 0x2, R152 ;  /* 0x00000002a5987825 */ /* 0x000fca00078e0298 */
[----:B------:R-:W4:Y:S01]  /*13560*/  @!P0 LDG.E.U16 R25, desc[UR20][R152.64] ;  /* 0x0000001498198981 */ /* 0x000f22000c1e1500 */
[----:B------:R-:W-:-:S04]  /*13570*/  IMAD.WIDE R112, R165, 0x2, R112 ;  /* 0x00000002a5707825 */ /* 0x000fc800078e0270 */
[C---:B------:R-:W-:Y:S01]  /*13580*/  IMAD.WIDE R150, R165.reuse, 0x2, R150 ;  /* 0x00000002a5967825 */ /* 0x040fe200078e0296 */
[----:B------:R-:W4:Y:S03]  /*13590*/  @!P0 LDG.E.U16 R24, desc[UR20][R112.64] ;  /* 0x0000001470188981 */ /* 0x000f26000c1e1500 */
        /* <DEDUP_REMOVED lines=10> */
[----:B------:R-:W-:Y:S01]  /*13640*/  IMAD.WIDE R138, R165, 0x2, R138 ;  /* 0x00000002a58a7825 */ /* 0x000fe200078e028a */
[----:B------:R-:W4:Y:S04]  /*13650*/  @!P0 LDG.E.U16 R18, desc[UR20][R140.64] ;  /* 0x000000148c128981 */ /* 0x000f28000c1e1500 */
[----:B------:R-:W4:Y:S04]  /*13660*/  @!P0 LDG.E.U16 R17, desc[UR20][R138.64] ;  /* 0x000000148a118981 */ /* 0x000f28000c1e1500 */
        /* <DEDUP_REMOVED lines=9> */
[----:B------:R-:W-:Y:S04]  /*13700*/  STS.U16 [R88+UR9+0xc900], R136 ;  /* 0x00c9008858007988 */ /* 0x000fe80008000409 */
[----:B------:R-:W-:Y:S04]  /*13710*/  STL.64 [R1+0x128], R114 ;  /* 0x0001287201007387 */ /* 0x000fe80000100a00 */
[----:B------:R-:W-:Y:S04]  /*13720*/  STS.U16 [R88+UR9+0xcd00], R137 ;  /* 0x00cd008958007988 */ /* 0x000fe80008000409 */
[----:B------:R-:W-:Y:S04]  /*13730*/  STL.64 [R1+0x148], R154 ;  /* 0x0001489a01007387 */ /* 0x000fe80000100a00 */
[----:B------:R-:W-:Y:S04]  /*13740*/  STS.U16 [R88+UR9+0xd100], R134 ;  /* 0x00d1008658007988 */ /* 0x000fe80008000409 */
        /* <DEDUP_REMOVED lines=17> */
[----:B------:R-:W4:Y:S01]  /*13860*/  LDL.LU.64 R144, [R1+0x650] ;  /* 0x0006500001907983 */ /* 0x000f220000300a00 */
[----:B0-----:R-:W-:-:S03]  /*13870*/  LOP3.LUT R35, R3, 0x40, RZ, 0x3c, !PT ;  /* 0x0000004003237812 */ /* 0x001fc600078e3cff */
[----:B------:R-:W4:Y:S04]  /*13880*/  LDL.LU.64 R142, [R1+0x648] ;  /* 0x00064800018e7983 */ /* 0x000f280000300a00 */
[----:B------:R0:W-:Y:S04]  /*13890*/  STS.U16 [R88+UR9+0xf500], R126 ;  /* 0x00f5007e58007988 */ /* 0x0001e80008000409 */
[----:B------:R-:W4:Y:S04]  /*138a0*/  LDL.LU.64 R140, [R1+0x640] ;  /* 0x00064000018c7983 */ /* 0x000f280000300a00 */
[----:B------:R1:W-:Y:S04]  /*138b0*/  STS.U16 [R88+UR9+0xf900], R127 ;  /* 0x00f9007f58007988 */ /* 0x0003e80008000409 */
[----:B------:R-:W4:Y:S04]  /*138c0*/  LDL.LU.64 R138, [R1+0x638] ;  /* 0x00063800018a7983 */ /* 0x000f280000300a00 */
[----:B------:R0:W-:Y:S04]  /*138d0*/  STS.U16 [R88+UR9+0xfd00], R2 ;  /* 0x00fd000258007988 */ /* 0x0001e80008000409 */
        /* <DEDUP_REMOVED lines=10> */
[----:B0-----:R-:W4:Y:S04]  /*13980*/  LDL.LU R126, [R1+0x60c] ;  /* 0x00060c00017e7983 */ /* 0x001f280000300800 */
[----:B-1----:R-:W4:Y:S04]  /*13990*/  LDL.LU R127, [R1+0x608] ;  /* 0x00060800017f7983 */ /* 0x002f280000300800 */
[----:B------:R-:W4:Y:S04]  /*139a0*/  LDL.LU R88, [R1+0x604] ;  /* 0x0006040001587983 */ /* 0x000f280000300800 */
[----:B--2---:R0:W-:Y:S04]  /*139b0*/  STS.U16 [R35+UR9+0x8200], R89 ;  /* 0x0082005923007988 */ /* 0x0041e80008000409 */
[----:B---3--:R-:W-:Y:S04]  /*139c0*/  STS.U16 [R35+UR9+0x8600], R27 ;  /* 0x0086001b23007988 */ /* 0x008fe80008000409 */
[----:B0-----:R-:W2:Y:S04]  /*139d0*/  LDL.LU R89, [R1+0x600] ;  /* 0x0006000001597983 */ /* 0x001ea80000300800 */
[----:B----4-:R0:W-:Y:S04]  /*139e0*/  STS.U16 [R35+UR9+0x8a00], R26 ;  /* 0x008a001a23007988 */ /* 0x0101e80008000409 */
[----:B------:R-:W-:Y:S04]  /*139f0*/  STS.U16 [R35+UR9+0x8e00], R25 ;  /* 0x008e001923007988 */ /* 0x000fe80008000409 */
[----:B0-----:R-:W3:Y:S04]  /*13a00*/  LDL.LU.64 R26, [R1+0x160] ;  /* 0x00016000011a7983 */ /* 0x001ee80000300a00 */
[----:B------:R0:W-:Y:S04]  /*13a10*/  STS.U16 [R35+UR9+0x9200], R24 ;  /* 0x0092001823007988 */ /* 0x0001e80008000409 */
[----:B------:R-:W-:Y:S04]  /*13a20*/  STS.U16 [R35+UR9+0x9600], R23 ;  /* 0x0096001723007988 */ /* 0x000fe80008000409 */
        /* <DEDUP_REMOVED lines=10> */
[----:B0-----:R-:W2:Y:S04]  /*13ad0*/  LDL.LU.64 R24, [R1+0x140] ;  /* 0x0001400001187983 */ /* 0x001ea80000300a00 */
[----:B------:R0:W-:Y:S04]  /*13ae0*/  STS.U16 [R35+UR9+0xc200], R12 ;  /* 0x00c2000c23007988 */ /* 0x0001e80008000409 */
[----:B-1----:R-:W2:Y:S04]  /*13af0*/  LDL.LU.64 R22, [R1+0x120] ;  /* 0x0001200001167983 */ /* 0x002ea80000300a00 */
[----:B------:R-:W-:Y:S04]  /*13b00*/  STS.U16 [R35+UR9+0xc600], R11 ;  /* 0x00c6000b23007988 */ /* 0x000fe80008000409 */
[----:B----4-:R-:W4:Y:S04]  /*13b10*/  LDL.LU.64 R20, [R1+0x100] ;  /* 0x0001000001147983 */ /* 0x010f280000300a00 */
[----:B------:R1:W-:Y:S04]  /*13b20*/  STS.U16 [R35+UR9+0xca00], R10 ;  /* 0x00ca000a23007988 */ /* 0x0003e80008000409 */
[----:B------:R-:W4:Y:S04]  /*13b30*/  LDL.LU.64 R18, [R1+0xe0] ;  /* 0x0000e00001127983 */ /* 0x000f280000300a00 */
[----:B------:R-:W-:Y:S04]  /*13b40*/  STS.U16 [R35+UR9+0xce00], R9 ;  /* 0x00ce000923007988 */ /* 0x000fe80008000409 */
[----:B------:R-:W4:Y:S04]  /*13b50*/  LDL.LU.64 R16, [R1+0xc0] ;  /* 0x0000c00001107983 */ /* 0x000f280000300a00 */
[----:B------:R0:W-:Y:S04]  /*13b60*/  STS.U16 [R35+UR9+0xd200], R8 ;  /* 0x00d2000823007988 */ /* 0x0001e80008000409 */
[----:B------:R-:W4:Y:S04]  /*13b70*/  LDL.LU.64 R14, [R1+0xa0] ;  /* 0x0000a000010e7983 */ /* 0x000f280000300a00 */
[----:B------:R-:W-:Y:S04]  /*13b80*/  STS.U16 [R35+UR9+0xd600], R7 ;  /* 0x00d6000723007988 */ /* 0x000fe80008000409 */
[----:B0-----:R-:W4:Y:S04]  /*13b90*/  LDL.LU.64 R12, [R1+0x80] ;  /* 0x00008000010c7983 */ /* 0x001f280000300a00 */
[----:B------:R0:W-:Y:S04]  /*13ba0*/  STS.U16 [R35+UR9+0xda00], R6 ;  /* 0x00da000623007988 */ /* 0x0001e80008000409 */
[----:B-1----:R-:W4:Y:S04]  /*13bb0*/  LDL.LU.64 R10, [R1+0x60] ;  /* 0x00006000010a7983 */ /* 0x002f280000300a00 */
[----:B------:R-:W-:Y:S04]  /*13bc0*/  STS.U16 [R35+UR9+0xde00], R5 ;  /* 0x00de000523007988 */ /* 0x000fe80008000409 */
[----:B------:R-:W4:Y:S04]  /*13bd0*/  LDL.LU.64 R8, [R1+0x40] ;  /* 0x0000400001087983 */ /* 0x000f280000300a00 */
[----:B------:R1:W-:Y:S04]  /*13be0*/  STS.U16 [R35+UR9+0xe200], R4 ;  /* 0x00e2000423007988 */ /* 0x0003e80008000409 */
[----:B0-----:R-:W4:Y:S04]  /*13bf0*/  LDL.LU.64 R6, [R1+0x20] ;  /* 0x0000200001067983 */ /* 0x001f280000300a00 */
[----:B-1----:R-:W4:Y:S01]  /*13c00*/  LDL.LU.64 R4, [R1] ;  /* 0x0000000001047983 */ /* 0x002f220000300a00 */
[----:B------:R-:W-:-:S02]  /*13c10*/  PRMT R32, RZ, 0x7610, R32 ;  /* 0x00007610ff207816 */ /* 0x000fc40000000020 */
[----:B------:R-:W-:Y:S02]  /*13c20*/  PRMT R33, RZ, 0x7610, R33 ;  /* 0x00007610ff217816 */ /* 0x000fe40000000021 */
[----:B------:R-:W-:Y:S01]  /*13c30*/  PRMT R30, RZ, 0x7610, R30 ;  /* 0x00007610ff1e7816 */ /* 0x000fe2000000001e */
[----:B---3--:R-:W-:-:S05]  /*13c40*/  IMAD.WIDE R26, R165, 0x2, R26 ;  /* 0x00000002a51a7825 */ /* 0x008fca00078e021a */
[----:B------:R0:W3:Y:S01]  /*13c50*/  @!P0 LDG.E.U16 R32, desc[UR20][R26.64] ;  /* 0x000000141a208981 */ /* 0x0000e2000c1e1500 */
[----:B--2---:R-:W-:-:S05]  /*13c60*/  IMAD.WIDE R24, R165, 0x2, R24 ;  /* 0x00000002a5187825 */ /* 0x004fca00078e0218 */
[----:B------:R1:W2:Y:S01]  /*13c70*/  @!P0 LDG.E.U16 R33, desc[UR20][R24.64] ;  /* 0x0000001418218981 */ /* 0x0002a2000c1e1500 */
[----:B------:R-:W-:-:S05]  /*13c80*/  IMAD.WIDE R22, R165, 0x2, R22 ;  /* 0x00000002a5167825 */ /* 0x000fca00078e0216 */
[----:B------:R0:W2:Y:S01]  /*13c90*/  @!P0 LDG.E.U16 R30, desc[UR20][R22.64] ;  /* 0x00000014161e8981 */ /* 0x0000a2000c1e1500 */
[----:B----4-:R-:W-:-:S04]  /*13ca0*/  IMAD.WIDE R20, R165, 0x2, R20 ;  /* 0x00000002a5147825 */ /* 0x010fc800078e0214 */
[----:B------:R-:W-:-:S04]  /*13cb0*/  IMAD.WIDE R18, R165, 0x2, R18 ;  /* 0x00000002a5127825 */ /* 0x000fc800078e0212 */
[----:B------:R-:W-:-:S04]  /*13cc0*/  IMAD.WIDE R16, R165, 0x2, R16 ;  /* 0x00000002a5107825 */ /* 0x000fc800078e0210 */
[----:B------:R-:W-:-:S04]  /*13cd0*/  IMAD.WIDE R14, R165, 0x2, R14 ;  /* 0x00000002a50e7825 */ /* 0x000fc800078e020e */
[----:B------:R-:W-:-:S04]  /*13ce0*/  IMAD.WIDE R12, R165, 0x2, R12 ;  /* 0x00000002a50c7825 */ /* 0x000fc800078e020c */
[----:B------:R-:W-:-:S04]  /*13cf0*/  IMAD.WIDE R10, R165, 0x2, R10 ;  /* 0x00000002a50a7825 */ /* 0x000fc800078e020a */
[----:B------:R-:W-:-:S04]  /*13d00*/  IMAD.WIDE R8, R165, 0x2, R8 ;  /* 0x00000002a5087825 */ /* 0x000fc800078e0208 */
[----:B------:R-:W-:-:S04]  /*13d10*/  IMAD.WIDE R6, R165, 0x2, R6 ;  /* 0x00000002a5067825 */ /* 0x000fc800078e0206 */
[----:B------:R-:W-:-:S05]  /*13d20*/  IMAD.WIDE R4, R165, 0x2, R4 ;  /* 0x00000002a5047825 */ /* 0x000fca00078e0204 */
[----:B------:R-:W-:Y:S04]  /*13d30*/  STL.64 [R1], R4 ;  /* 0x0000000401007387 */ /* 0x000fe80000100a00 */
        /* <DEDUP_REMOVED lines=11> */
[----:B----4-:R-:W0:Y:S04]  /*13df0*/  LDL.LU.64 R26, [R1+0x5f8] ;  /* 0x0005f800011a7983 */ /* 0x010e280000300a00 */
[----:B------:R-:W1:Y:S04]  /*13e00*/  LDL.LU.64 R24, [R1+0x5f0] ;  /* 0x0005f00001187983 */ /* 0x000e680000300a00 */
[----:B------:R-:W4:Y:S01]  /*13e10*/  LDL.LU.64 R22, [R1+0x5e8] ;  /* 0x0005e80001167983 */ /* 0x000f220000300a00 */
[----:B------:R-:W-:Y:S01]  /*13e20*/  PRMT R81, RZ, 0x7610, R81 ;  /* 0x00007610ff517816 */ /* 0x000fe20000000051 */
[----:B------:R-:W-:Y:S01]  /*13e30*/  IMAD.WIDE R112, R165, 0x2, R112 ;  /* 0x00000002a5707825 */ /* 0x000fe200078e0270 */
[----:B------:R-:W-:-:S02]  /*13e40*/  PRMT R38, RZ, 0x7610, R38 ;  /* 0x00007610ff267816 */ /* 0x000fc40000000026 */
[----:B------:R-:W-:Y:S01]  /*13e50*/  PRMT R39, RZ, 0x7610, R39 ;  /* 0x00007610ff277816 */ /* 0x000fe20000000027 */
[C---:B------:R-:W-:Y:S01]  /*13e60*/  IMAD.WIDE R114, R165.reuse, 0x2, R114 ;  /* 0x00000002a5727825 */ /* 0x040fe200078e0272 */
[----:B------:R-:W-:Y:S01]  /*13e70*/  PRMT R36, RZ, 0x7610, R36 ;  /* 0x00007610ff247816 */ /* 0x000fe20000000024 */
[----:B------:R-:W2:Y:S01]  /*13e80*/  @!P0 LDG.E.U16 R81, desc[UR20][R112.64] ;  /* 0x0000001470518981 */ /* 0x000ea2000c1e1500 */
[----:B------:R-:W-:Y:S01]  /*13e90*/  PRMT R37, RZ, 0x7610, R37 ;  /* 0x00007610ff257816 */ /* 0x000fe20000000025 */
[C---:B------:R-:W-:Y:S01]  /*13ea0*/  IMAD.WIDE R116, R165.reuse, 0x2, R116 ;  /* 0x00000002a5747825 */ /* 0x040fe200078e0274 */
[----:B------:R-:W-:Y:S01]  /*13eb0*/  PRMT R34, RZ, 0x7610, R34 ;  /* 0x00007610ff227816 */ /* 0x000fe20000000022 */
[----:B------:R-:W2:Y:S02]  /*13ec0*/  @!P0 LDG.E.U16 R38, desc[UR20][R114.64] ;  /* 0x0000001472268981 */ /* 0x000ea4000c1e1500 */
[C---:B------:R-:W-:Y:S01]  /*13ed0*/  IMAD.WIDE R118, R165.reuse, 0x2, R118 ;  /* 0x00000002a5767825 */ /* 0x040fe200078e0276 */
[----:B------:R-:W-:Y:S01]  /*13ee0*/  PRMT R0, RZ, 0x7610, R0 ;  /* 0x00007610ff007816 */ /* 0x000fe20000000000 */
[----:B------:R-:W2:Y:S02]  /*13ef0*/  @!P0 LDG.E.U16 R39, desc[UR20][R116.64] ;  /* 0x0000001474278981 */ /* 0x000ea4000c1e1500 */
[----:B------:R-:W-:-:S02]  /*13f00*/  IMAD.WIDE R120, R165, 0x2, R120 ;  /* 0x00000002a5787825 */ /* 0x000fc400078e0278 */
[----:B------:R-:W2:Y:S02]  /*13f10*/  @!P0 LDG.E.U16 R36, desc[UR20][R118.64] ;  /* 0x0000001476248981 */ /* 0x000ea4000c1e1500 */
[C---:B------:R-:W-:Y:S02]  /*13f20*/  IMAD.WIDE R122, R165.reuse, 0x2, R122 ;  /* 0x00000002a57a7825 */ /* 0x040fe400078e027a */
[----:B------:R-:W2:Y:S02]  /*13f30*/  @!P0 LDG.E.U16 R37, desc[UR20][R120.64] ;  /* 0x0000001478258981 */ /* 0x000ea4000c1e1500 */
[----:B------:R-:W-:Y:S02]  /*13f40*/  IMAD.WIDE R124, R165, 0x2, R124 ;  /* 0x00000002a57c7825 */ /* 0x000fe400078e027c */
[----:B------:R-:W2:Y:S01]  /*13f50*/  @!P0 LDG.E.U16 R34, desc[UR20][R122.64] ;  /* 0x000000147a228981 */ /* 0x000ea2000c1e1500 */
[----:B------:R-:W-:-:S03]  /*13f60*/  PRMT R31, RZ, 0x7610, R31 ;  /* 0x00007610ff1f7816 */ /* 0x000fc6000000001f */
[----:B------:R-:W2:Y:S01]  /*13f70*/  @!P0 LDG.E.U16 R0, desc[UR20][R124.64] ;  /* 0x000000147c008981 */ /* 0x000ea2000c1e1500 */
[----:B------:R-:W-:Y:S02]  /*13f80*/  PRMT R28, RZ, 0x7610, R28 ;  /* 0x00007610ff1c7816 */ /* 0x000fe4000000001c */
[----:B------:R-:W-:Y:S01]  /*13f90*/  PRMT R29, RZ, 0x7610, R29 ;  /* 0x00007610ff1d7816 */ /* 0x000fe2000000001d */
[----:B------:R0:W2:Y:S04]  /*13fa0*/  @!P0 LDG.E.U16 R31, desc[UR20][R20.64] ;  /* 0x00000014141f8981 */ /* 0x0000a8000c1e1500 */
[----:B------:R0:W2:Y:S04]  /*13fb0*/  @!P0 LDG.E.U16 R28, desc[UR20][R18.64] ;  /* 0x00000014121c8981 */ /* 0x0000a8000c1e1500 */
[----:B------:R0:W2:Y:S04]  /*13fc0*/  @!P0 LDG.E.U16 R29, desc[UR20][R16.64] ;  /* 0x00000014101d8981 */ /* 0x0000a8000c1e1500 */
[----:B------:R-:W3:Y:S04]  /*13fd0*/  LDL.LU.64 R20, [R1+0x5e0] ;  /* 0x0005e00001147983 */ /* 0x000ee80000300a00 */
[----:B------:R-:W3:Y:S04]  /*13fe0*/  LDL.LU.64 R18, [R1+0x5d8] ;  /* 0x0005d80001127983 */ /* 0x000ee80000300a00 */
[----:B------:R-:W3:Y:S01]  /*13ff0*/  LDL.LU.64 R16, [R1+0x5d0] ;  /* 0x0005d00001107983 */ /* 0x000ee20000300a00 */
[----:B0-----:R-:W-:-:S02]  /*14000*/  PRMT R26, RZ, 0x7610, R26 ;  /* 0x00007610ff1a7816 */ /* 0x001fc4000000001a */
[----:B------:R-:W-:Y:S02]  /*14010*/  PRMT R27, RZ, 0x7610, R27 ;  /* 0x00007610ff1b7816 */ /* 0x000fe4000000001b */
[----:B-1----:R-:W-:Y:S02]  /*14020*/  PRMT R24, RZ, 0x7610, R24 ;  /* 0x00007610ff187816 */ /* 0x002fe40000000018 */
[----:B------:R0:W3:Y:S01]  /*14030*/  @!P0 LDG.E.U16 R26, desc[UR20][R14.64] ;  /* 0x000000140e1a8981 */ /* 0x0000e2000c1e1500 */
[----:B------:R-:W-:Y:S02]  /*14040*/  PRMT R25, RZ, 0x7610, R25 ;  /* 0x00007610ff197816 */ /* 0x000fe40000000019 */
[----:B----4-:R-:W-:Y:S01]  /*14050*/  PRMT R22, RZ, 0x7610, R22 ;  /* 0x00007610ff167816 */ /* 0x010fe20000000016 */
[----:B------:R1:W4:Y:S01]  /*14060*/  @!P0 LDG.E.U16 R27, desc[UR20][R12.64] ;  /* 0x000000140c1b8981 */ /* 0x000322000c1e1500 */
[----:B------:R-:W-:-:S03]  /*14070*/  PRMT R23, RZ, 0x7610, R23 ;  /* 0x00007610ff177816 */ /* 0x000fc60000000017 */
[----:B------:R0:W4:Y:S04]  /*14080*/  @!P0 LDG.E.U16 R24, desc[UR20][R10.64] ;  /* 0x000000140a188981 */ /* 0x000128000c1e1500 */
[----:B------:R-:W0:Y:S04]  /*14090*/  LDL.LU.64 R14, [R1+0x5c8] ;  /* 0x0005c800010e7983 */ /* 0x000e280000300a00 */
[----:B------:R-:W1:Y:S04]  /*140a0*/  LDL.LU.64 R12, [R1+0x5c0] ;  /* 0x0005c000010c7983 */ /* 0x000e680000300a00 */
[----:B------:R-:W4:Y:S04]  /*140b0*/  LDL.LU.64 R10, [R1+0x5b8] ;  /* 0x0005b800010a7983 */ /* 0x000f280000300a00 */
[----:B------:R0:W4:Y:S04]  /*140c0*/  @!P0 LDG.E.U16 R25, desc[UR20][R8.64] ;  /* 0x0000001408198981 */ /* 0x000128000c1e1500 */
[----:B------:R0:W4:Y:S04]  /*140d0*/  @!P0 LDG.E.U16 R22, desc[UR20][R6.64] ;  /* 0x0000001406168981 */ /* 0x000128000c1e1500 */
[----:B------:R0:W4:Y:S04]  /*140e0*/  @!P0 LDG.E.U16 R23, desc[UR20][R4.64] ;  /* 0x0000001404178981 */ /* 0x000128000c1e1500 */
[----:B------:R-:W4:Y:S04]  /*140f0*/  LDL.LU.64 R8, [R1+0x5b0] ;  /* 0x0005b00001087983 */ /* 0x000f280000300a00 */
[----:B------:R-:W4:Y:S04]  /*14100*/  LDL.LU.64 R6, [R1+0x5a8] ;  /* 0x0005a80001067983 */ /* 0x000f280000300a00 */
[----:B------:R-:W4:Y:S04]  /*14110*/  LDL.LU.64 R4, [R1+0x5a0] ;  /* 0x0005a00001047983 */ /* 0x000f280000300a00 */
[----:B--2---:R2:W-:Y:S04]  /*14120*/  STS.U16 [R35+UR9+0xe600], R81 ;  /* 0x00e6005123007988 */ /* 0x0045e80008000409 */
[----:B------:R2:W-:Y:S04]  /*14130*/  STS.U16 [R35+UR9+0xea00], R38 ;  /* 0x00ea002623007988 */ /* 0x0005e80008000409 */
[----:B------:R2:W-:Y:S04]  /*14140*/  STS.U16 [R35+UR9+0xee00], R39 ;  /* 0x00ee002723007988 */ /* 0x0005e80008000409 */
[----:B--2---:R2:W5:Y:S04]  /*14150*/  LDL.LU R81, [R1+0x598] ;  /* 0x0005980001517983 */ /* 0x0045680000300800 */
[----:B------:R2:W5:Y:S04]  /*14160*/  LDL.LU R38, [R1+0x594] ;  /* 0x0005940001267983 */ /* 0x0005680000300800 */
[----:B------:R2:W5:Y:S04]  /*14170*/  LDL.LU R39, [R1+0x590] ;  /* 0x0005900001277983 */ /* 0x0005680000300800 */
[----:B------:R2:W-:Y:S04]  /*14180*/  STS.U16 [R35+UR9+0xf200], R36 ;  /* 0x00f2002423007988 */ /* 0x0005e80008000409 */
[----:B------:R2:W-:Y:S04]  /*14190*/  STS.U16 [R35+UR9+0xf600], R37 ;  /* 0x00f6002523007988 */ /* 0x0005e80008000409 */
[----:B------:R2:W-:Y:S04]  /*141a0*/  STS.U16 [R35+UR9+0xfa00], R34 ;  /* 0x00fa002223007988 */ /* 0x0005e80008000409 */
[----:B--2---:R2:W5:Y:S04]  /*141b0*/  LDL.LU R36, [R1+0x58c] ;  /* 0x00058c0001247983 */ /* 0x0045680000300800 */
[----:B------:R2:W5:Y:S04]  /*141c0*/  LDL.LU R37, [R1+0x588] ;  /* 0x0005880001257983 */ /* 0x0005680000300800 */
[----:B------:R2:W5:Y:S04]  /*141d0*/  LDL.LU R34, [R1+0x584] ;  /* 0x0005840001227983 */ /* 0x0005680000300800 */
[----:B------:R2:W-:Y:S01]  /*141e0*/  STS.U16 [R35+UR9+0xfe00], R0 ;  /* 0x00fe000023007988 */ /* 0x0005e20008000409 */
[----:B---3--:R-:W-:Y:S01]  /*141f0*/  PRMT R20, RZ, 0x7610, R20 ;  /* 0x00007610ff147816 */ /* 0x008fe20000000014 */
[----:B------:R-:W-:Y:S01]  /*14200*/  IMAD.WIDE R126, R165, 0x2, R126 ;  /* 0x00000002a57e7825 */ /* 0x000fe200078e027e */
[----:B------:R-:W-:-:S02]  /*14210*/  PRMT R21, RZ, 0x7610, R21 ;  /* 0x00007610ff157816 */ /* 0x000fc40000000015 */
[----:B------:R-:W-:Y:S01]  /*14220*/  PRMT R18, RZ, 0x7610, R18 ;  /* 0x00007610ff127816 */ /* 0x000fe20000000012 */
[C---:B------:R-:W-:Y:S01]  /*14230*/  IMAD.WIDE R128, R165.reuse, 0x2, R128 ;  /* 0x00000002a5807825 */ /* 0x040fe200078e0280 */
[----:B------:R-:W-:Y:S01]  /*14240*/  PRMT R19, RZ, 0x7610, R19 ;  /* 0x00007610ff137816 */ /* 0x000fe20000000013 */
[----:B------:R-:W3:Y:S04]  /*14250*/  @!P0 LDG.E.U16 R20, desc[UR20][R126.64] ;  /* 0x000000147e148981 */ /* 0x000ee8000c1e1500 */
[----:B--2---:R2:W5:Y:S04]  /*14260*/  LDL.LU R35, [R1+0x580] ;  /* 0x0005800001237983 */ /* 0x0045680000300800 */
[----:B------:R-:W2:Y:S01]  /*14270*/  LDL.LU R0, [R1+0x57c] ;  /* 0x00057c0001007983 */ /* 0x000ea20000300800 */
[----:B------:R-:W-:Y:S01]  /*14280*/  IMAD.WIDE R130, R165, 0x2, R130 ;  /* 0x00000002a5827825 */ /* 0x000fe200078e0282 */
[----:B------:R-:W-:-:S02]  /*14290*/  PRMT R16, RZ, 0x7610, R16 ;  /* 0x00007610ff107816 */ /* 0x000fc40000000010 */
[----:B------:R-:W-:Y:S01]  /*142a0*/  PRMT R17, RZ, 0x7610, R17 ;  /* 0x00007610ff117816 */ /* 0x000fe20000000011 */
[C---:B------:R-:W-:Y:S01]  /*142b0*/  IMAD.WIDE R132, R165.reuse, 0x2, R132 ;  /* 0x00000002a5847825 */ /* 0x040fe200078e0284 */
[----:B------:R-:W3:Y:S03]  /*142c0*/  @!P0 LDG.E.U16 R21, desc[UR20][R128.64] ;  /* 0x0000001480158981 */ /* 0x000ee6000c1e1500 */
        /* <DEDUP_REMOVED lines=8> */
[----:B------:R-:W-:-:S04]  /*14350*/  IMAD.WIDE R142, R165, 0x2, R142 ;  /* 0x00000002a58e7825 */ /* 0x000fc800078e028e */
[----:B------:R-:W-:-:S04]  /*14360*/  IMAD.WIDE R144, R165, 0x2, R144 ;  /* 0x00000002a5907825 */ /* 0x000fc800078e0290 */
[----:B------:R-:W-:-:S04]  /*14370*/  IMAD.WIDE R146, R165, 0x2, R146 ;  /* 0x00000002a5927825 */ /* 0x000fc800078e0292 */
[----:B------:R-:W-:-:S04]  /*14380*/  IMAD.WIDE R148, R165, 0x2, R148 ;  /* 0x00000002a5947825 */ /* 0x000fc800078e0294 */
[----:B------:R-:W-:-:S04]  /*14390*/  IMAD.WIDE R150, R165, 0x2, R150 ;  /* 0x00000002a5967825 */ /* 0x000fc800078e0296 */
[----:B------:R-:W-:Y:S01]  /*143a0*/  IMAD.WIDE R152, R165, 0x2, R152 ;  /* 0x00000002a5987825 */ /* 0x000fe200078e0298 */
[----:B------:R-:W-:-:S03]  /*143b0*/  PRMT R164, RZ, 0x7610, R164 ;  /* 0x00007610ffa47816 */ /* 0x000fc600000000a4 */
[----:B------:R-:W-:Y:S01]  /*143c0*/  IMAD.WIDE R154, R165, 0x2, R154 ;  /* 0x00000002a59a7825 */ /* 0x000fe200078e029a */
[----:B------:R-:W-:-:S03]  /*143d0*/  PRMT R2, RZ, 0x7610, R2 ;  /* 0x00007610ff027816 */ /* 0x000fc60000000002 */
[----:B------:R-:W-:-:S04]  /*143e0*/  IMAD.WIDE R156, R165, 0x2, R156 ;  /* 0x00000002a59c7825 */ /* 0x000fc800078e029c */
[----:B------:R-:W-:-:S04]  /*143f0*/  IMAD.WIDE R158, R165, 0x2, R158 ;  /* 0x00000002a59e7825 */ /* 0x000fc800078e029e */
[----:B------:R-:W-:-:S04]  /*14400*/  IMAD.WIDE R160, R165, 0x2, R160 ;  /* 0x00000002a5a07825 */ /* 0x000fc800078e02a0 */
[----:B------:R-:W-:-:S04]  /*14410*/  IMAD.WIDE R162, R165, 0x2, R162 ;  /* 0x00000002a5a27825 */ /* 0x000fc800078e02a2 */
[----:B------:R-:W-:Y:S01]  /*14420*/  IMAD.WIDE R88, R165, 0x2, R88 ;  /* 0x00000002a5587825 */ /* 0x000fe200078e0258 */
[----:B------:R-:W3:Y:S04]  /*14430*/  @!P0 LDG.E.U16 R164, desc[UR20][R162.64] ;  /* 0x00000014a2a48981 */ /* 0x000ee8000c1e1500 */
[----:B------:R-:W3:Y:S01]  /*14440*/  @!P0 LDG.E.U16 R2, desc[UR20][R88.64] ;  /* 0x0000001458028981 */ /* 0x000ee2000c1e1500 */
[----:B0-----:R-:W-:Y:S02]  /*14450*/  PRMT R14, RZ, 0x7610, R14 ;  /* 0x00007610ff0e7816 */ /* 0x001fe4000000000e */
[----:B------:R-:W-:Y:S02]  /*14460*/  PRMT R15, RZ, 0x7610, R15 ;  /* 0x00007610ff0f7816 */ /* 0x000fe4000000000f */
[----:B-1----:R-:W-:-:S02]  /*14470*/  PRMT R12, RZ, 0x7610, R12 ;  /* 0x00007610ff0c7816 */ /* 0x002fc4000000000c */
[----:B------:R-:W-:Y:S01]  /*14480*/  PRMT R13, RZ, 0x7610, R13 ;  /* 0x00007610ff0d7816 */ /* 0x000fe2000000000d */
[----:B------:R-:W3:Y:S01]  /*14490*/  @!P0 LDG.E.U16 R14, desc[UR20][R138.64] ;  /* 0x000000148a0e8981 */ /* 0x000ee2000c1e1500 */
[----:B----4-:R-:W-:Y:S02]  /*144a0*/  PRMT R10, RZ, 0x7610, R10 ;  /* 0x00007610ff0a7816 */ /* 0x010fe4000000000a */
[----:B------:R-:W-:Y:S01]  /*144b0*/  PRMT R11, RZ, 0x7610, R11 ;  /* 0x00007610ff0b7816 */ /* 0x000fe2000000000b */
[----:B------:R-:W4:Y:S04]  /*144c0*/  @!P0 LDG.E.U16 R15, desc[UR20][R140.64] ;  /* 0x000000148c0f8981 */ /* 0x000f28000c1e1500 */
[----:B------:R-:W4:Y:S04]  /*144d0*/  @!P0 LDG.E.U16 R12, desc[UR20][R142.64] ;  /* 0x000000148e0c8981 */ /* 0x000f28000c1e1500 */
[----:B------:R-:W4:Y:S04]  /*144e0*/  @!P0 LDG.E.U16 R13, desc[UR20][R144.64] ;  /* 0x00000014900d8981 */ /* 0x000f28000c1e1500 */
        /* <DEDUP_REMOVED lines=8> */
[----:B------:R-:W-:Y:S01]  /*14570*/  PRMT R5, RZ, 0x7610, R5 ;  /* 0x00007610ff057816 */ /* 0x000fe20000000005 */
[----:B------:R-:W4:Y:S04]  /*14580*/  @!P0 LDG.E.U16 R9, desc[UR20][R152.64] ;  /* 0x0000001498098981 */ /* 0x000f28000c1e1500 */
[----:B------:R-:W4:Y:S04]  /*14590*/  @!P0 LDG.E.U16 R6, desc[UR20][R154.64] ;  /* 0x000000149a068981 */ /* 0x000f28000c1e1500 */
[----:B------:R-:W4:Y:S04]  /*145a0*/  @!P0 LDG.E.U16 R7, desc[UR20][R156.64] ;  /* 0x000000149c078981 */ /* 0x000f28000c1e1500 */
[----:B------:R-:W4:Y:S04]  /*145b0*/  @!P0 LDG.E.U16 R4, desc[UR20][R158.64] ;  /* 0x000000149e048981 */ /* 0x000f28000c1e1500 */
[----:B------:R-:W4:Y:S04]  /*145c0*/  @!P0 LDG.E.U16 R5, desc[UR20][R160.64] ;  /* 0x00000014a0058981 */ /* 0x000f28000c1e1500 */
[----:B--2---:R0:W-:Y:S04]  /*145d0*/  STS.U16 [R0+UR9+0x8300], R32 ;  /* 0x0083002000007988 */ /* 0x0041e80008000409 */
[----:B------:R1:W-:Y:S04]  /*145e0*/  STS.U16 [R0+UR9+0x8700], R33 ;  /* 0x0087002100007988 */ /* 0x0003e80008000409 */
[----:B------:R2:W-:Y:S04]  /*145f0*/  STS.U16 [R0+UR9+0x8b00], R30 ;  /* 0x008b001e00007988 */ /* 0x0005e80008000409 */
[----:B0-----:R0:W5:Y:S04]  /*14600*/  LDL.LU R32, [R1+0x578] ;  /* 0x0005780001207983 */ /* 0x0011680000300800 */
[----:B-1----:R0:W5:Y:S04]  /*14610*/  LDL.LU R33, [R1+0x574] ;  /* 0x0005740001217983 */ /* 0x0021680000300800 */
[----:B--2---:R0:W5:Y:S04]  /*14620*/  LDL.LU R30, [R1+0x570] ;  /* 0x00057000011e7983 */ /* 0x0041680000300800 */
[----:B------:R1:W-:Y:S04]  /*14630*/  STS.U16 [R0+UR9+0x8f00], R31 ;  /* 0x008f001f00007988 */ /* 0x0003e80008000409 */
[----:B------:R2:W-:Y:S04]  /*14640*/  STS.U16 [R0+UR9+0x9300], R28 ;  /* 0x0093001c00007988 */ /* 0x0005e80008000409 */
[----:B------:R0:W-:Y:S04]  /*14650*/  STS.U16 [R0+UR9+0x9700], R29 ;  /* 0x0097001d00007988 */ /* 0x0001e80008000409 */
[----:B-1----:R1:W5:Y:S04]  /*14660*/  LDL.LU R31, [R1+0x56c] ;  /* 0x00056c00011f7983 */ /* 0x0023680000300800 */
[----:B--2---:R1:W5:Y:S04]  /*14670*/  LDL.LU R28, [R1+0x568] ;  /* 0x00056800011c7983 */ /* 0x0043680000300800 */
[----:B0-----:R1:W5:Y:S04]  /*14680*/  LDL.LU R29, [R1+0x564] ;  /* 0x00056400011d7983 */ /* 0x0013680000300800 */
[----:B------:R0:W-:Y:S04]  /*14690*/  STS.U16 [R0+UR9+0x9b00], R26 ;  /* 0x009b001a00007988 */ /* 0x0001e80008000409 */
[----:B------:R2:W-:Y:S04]  /*146a0*/  STS.U16 [R0+UR9+0x9f00], R27 ;  /* 0x009f001b00007988 */ /* 0x0005e80008000409 */
[----:B------:R1:W-:Y:S04]  /*146b0*/  STS.U16 [R0+UR9+0xa300], R24 ;  /* 0x00a3001800007988 */ /* 0x0003e80008000409 */
[----:B0-----:R0:W5:Y:S04]  /*146c0*/  LDL.LU R26, [R1+0x560] ;  /* 0x00056000011a7983 */ /* 0x0011680000300800 */
[----:B--2---:R0:W5:Y:S04]  /*146d0*/  LDL.LU R27, [R1+0x55c] ;  /* 0x00055c00011b7983 */ /* 0x0041680000300800 */
[----:B-1----:R0:W5:Y:S04]  /*146e0*/  LDL.LU R24, [R1+0x558] ;  /* 0x0005580001187983 */ /* 0x0021680000300800 */
[----:B------:R1:W-:Y:S04]  /*146f0*/  STS.U16 [R0+UR9+0xa700], R25 ;  /* 0x00a7001900007988 */ /* 0x0003e80008000409 */
[----:B------:R2:W-:Y:S04]  /*14700*/  STS.U16 [R0+UR9+0xab00], R22 ;  /* 0x00ab001600007988 */ /* 0x0005e80008000409 */
[----:B------:R0:W-:Y:S04]  /*14710*/  STS.U16 [R0+UR9+0xaf00], R23 ;  /* 0x00af001700007988 */ /* 0x0001e80008000409 */
[----:B-1----:R1:W5:Y:S04]  /*14720*/  LDL.LU R25, [R1+0x554] ;  /* 0x0005540001197983 */ /* 0x0023680000300800 */
[----:B--2---:R1:W5:Y:S04]  /*14730*/  LDL.LU R22, [R1+0x550] ;  /* 0x0005500001167983 */ /* 0x0043680000300800 */
[----:B0-----:R1:W5:Y:S04]  /*14740*/  LDL.LU R23, [R1+0x54c] ;  /* 0x00054c0001177983 */ /* 0x0013680000300800 */
[----:B---3--:R0:W-:Y:S04]  /*14750*/  STS.U16 [R0+UR9+0xb300], R20 ;  /* 0x00b3001400007988 */ /* 0x0081e80008000409 */
[----:B------:R2:W-:Y:S04]  /*14760*/  STS.U16 [R0+UR9+0xb700], R21 ;  /* 0x00b7001500007988 */ /* 0x0005e80008000409 */
[----:B------:R3:W-:Y:S04]  /*14770*/  STS.U16 [R0+UR9+0xbb00], R18 ;  /* 0x00bb001200007988 */ /* 0x0007e80008000409 */
[----:B0-----:R1:W5:Y:S04]  /*14780*/  LDL.LU R20, [R1+0x548] ;  /* 0x0005480001147983 */ /* 0x0013680000300800 */
[----:B--2---:R1:W5:Y:S04]  /*14790*/  LDL.LU R21, [R1+0x544] ;  /* 0x0005440001157983 */ /* 0x0043680000300800 */
[----:B---3--:R1:W5:Y:S04]  /*147a0*/  LDL.LU R18, [R1+0x540] ;  /* 0x0005400001127983 */ /* 0x0083680000300800 */
[----:B------:R0:W-:Y:S04]  /*147b0*/  STS.U16 [R0+UR9+0xbf00], R19 ;  /* 0x00bf001300007988 */ /* 0x0001e80008000409 */
[----:B------:R2:W-:Y:S04]  /*147c0*/  STS.U16 [R0+UR9+0xc300], R16 ;  /* 0x00c3001000007988 */ /* 0x0005e80008000409 */
[----:B------:R3:W-:Y:S04]  /*147d0*/  STS.U16 [R0+UR9+0xc700], R17 ;  /* 0x00c7001100007988 */ /* 0x0007e80008000409 */
[----:B0-----:R1:W5:Y:S04]  /*147e0*/  LDL.LU R19, [R1+0x53c] ;  /* 0x00053c0001137983 */ /* 0x0013680000300800 */
[----:B--2---:R1:W5:Y:S04]  /*147f0*/  LDL.LU R16, [R1+0x538] ;  /* 0x0005380001107983 */ /* 0x0043680000300800 */
[----:B---3--:R1:W5:Y:S04]  /*14800*/  LDL.LU R17, [R1+0x534] ;  /* 0x0005340001117983 */ /* 0x0083680000300800 */
[----:B------:R0:W-:Y:S04]  /*14810*/  STS.U16 [R0+UR9+0xcb00], R14 ;  /* 0x00cb000e00007988 */ /* 0x0001e80008000409 */
[----:B----4-:R2:W-:Y:S04]  /*14820*/  STS.U16 [R0+UR9+0xcf00], R15 ;  /* 0x00cf000f00007988 */ /* 0x0105e80008000409 */
        /* <DEDUP_REMOVED lines=23> */
[----:B------:R2:W-:Y:S01]  /*149a0*/  STS.U16 [R0+UR9+0xff00], R2 ;  /* 0x00ff000200007988 */ /* 0x0005e20008000409 */
[----:B------:R3:W-:Y:S06]  /*149b0*/  MEMBAR.ALL.CTA ;  /* 0x0000000000007992 */ /* 0x0007ec0000008000 */
[----:B---3--:R-:W3:Y:S04]  /*149c0*/  FENCE.VIEW.ASYNC.S ;  /* 0x00000000000073c6 */ /* 0x008ee80000000000 */
[----:B0-----:R1:W5:Y:S04]  /*149d0*/  LDL.LU R164, [R1+0x500] ;  /* 0x0005000001a47983 */ /* 0x0013680000300800 */
[----:B--2---:R1:W5:Y:S01]  /*149e0*/  LDL.LU R0, [R1+0x4fc] ;  /* 0x0004fc0001007983 */ /* 0x0043620000300800 */
[----:B------:R-:W-:-:S04]  /*149f0*/  ULEA UR11, UR5, UR9, 0x3 ;  /* 0x00000009050b7291 */ /* 0x000fc8000f8e18ff */
[----:B------:R-:W-:Y:S01]  /*14a00*/  UIADD3 UR11, UPT, UPT, UR11, 0x14000, URZ ;  /* 0x000140000b0b7890 */ /* 0x000fe2000fffe0ff */
[----:B---3--:R-:W-:Y:S06]  /*14a10*/  BAR.SYNC.DEFER_BLOCKING 0x0 ;  /* 0x0000000000007b1d */ /* 0x008fec0000010000 */
[----:B------:R-:W-:Y:S05]  /*14a20*/  @P2 BRA `(.L_x_9) ;  /* 0x00000000004c2947 */ /* 0x000fea0003800000 */
[----:B------:R-:W-:Y:S01]  /*14a30*/  UMOV UR15, 0x40004040 ;  /* 0x40004040000f7882 */ /* 0x000fe20000000000 */
        /* <DEDUP_REMOVED lines=9> */
[----:B------:R0:W-:Y:S01]  /*14ad0*/  UTCHMMA gdesc[UR14], gdesc[UR12], tmem[UR8], tmem[UR16], idesc[UR17], UPT ;  /* 0x00ff100c0e0075ea */ /* 0x0001e2000b800008 */
        /* <DEDUP_REMOVED lines=8> */
.L_x_9:
[----:B------:R-:W2:Y:S01]  /*14b60*/  LDL.LU R2, [R1+0x2f0] ;  /* 0x0002f00001027983 */ /* 0x000ea20000300800 */
[----:B------:R-:W-:Y:S02]  /*14b70*/  UIADD3 UR5, UPT, UPT, UR5, 0x1, URZ ;  /* 0x0000000105057890 */ /* 0x000fe4000fffe0ff */
[----:B------:R-:W-:Y:S02]  /*14b80*/  UIADD3 UR32, UPT, UPT, UR32, -0x40, URZ ;  /* 0xffffffc020207890 */ /* 0x000fe4000fffe0ff */
[----:B------:R-:W-:-:S04]  /*14b90*/  UISETP.GT.AND UP1, UPT, UR5, 0x1, UPT ;  /* 0x000000010500788c */ /* 0x000fc8000bf24270 */
[----:B0-----:R-:W-:Y:S02]  /*14ba0*/  USEL UR6, URZ, 0x1, !UP1 ;  /* 0x00000001ff067887 */ /* 0x001fe4000c800000 */
[----:B------:R-:W-:Y:S02]  /*14bb0*/  USEL UR5, UR5, URZ, !UP1 ;  /* 0x000000ff05057287 */ /* 0x000fe4000c800000 */
[----:B------:R-:W-:-:S03]  /*14bc0*/  ULOP3.LUT UR7, UR4, UR6, URZ, 0x3c, !UPT ;  /* 0x0000000604077292 */ /* 0x000fc6000f8e3cff */
[----:B------:R-:W-:-:S04]  /*14bd0*/  UMOV UR6, UR4 ;  /* 0x0000000400067c82 */ /* 0x000fc80008000000 */
[----:B------:R-:W-:Y:S01]  /*14be0*/  UMOV UR4, UR7 ;  /* 0x0000000700047c82 */ /* 0x000fe20008000000 */
[----:B--2---:R-:W-:-:S05]  /*14bf0*/  VIADD R2, R2, 0xffffffff ;  /* 0xffffffff02027836 */ /* 0x004fca0000000000 */
[----:B------:R2:W-:Y:S01]  /*14c00*/  STL [R1+0x2f0], R2 ;  /* 0x0002f00201007387 */ /* 0x0005e20000100800 */
[----:B------:R-:W-:-:S13]  /*14c10*/  ISETP.NE.U32.AND P0, PT, R2, RZ, PT ;  /* 0x000000ff0200720c */ /* 0x000fda0003f05070 */
[----:B--2---:R-:W-:Y:S05]  /*14c20*/  @P0 BRA `(.L_x_10) ;  /* 0xffffffac00a40947 */ /* 0x004fea000383ffff */
.L_x_7:
[----:B------:R-:W2:Y:S01]  /*14c30*/  LDL.LU R154, [R1+0x2fc] ;  /* 0x0002fc00019a7983 */ /* 0x000ea20000300800 */
[----:B0-----:R-:W2:Y:S01]  /*14c40*/  LDCU UR4, c[0x0][0x3b4] ;  /* 0x00007680ff0477ac */ /* 0x001ea20008000800 */
[----:B-----5:R-:W0:Y:S02]  /*14c50*/  LDC R6, c[0x0][0x3b8] ;  /* 0x0000ee00ff067b82 */ /* 0x020e240000000800 */
[----:B------:R-:W3:Y:S01]  /*14c60*/  LDL.LU R155, [R1+0x2f4] ;  /* 0x0002f400019b7983 */ /* 0x000ee20000300800 */
[----:B------:R-:W4:Y:S03]  /*14c70*/  LDCU.128 UR12, c[0x0][0x390] ;  /* 0x00007200ff0c77ac */ /* 0x000f260008000c00 */
[----:B------:R-:W3:Y:S01]  /*14c80*/  LDL.LU R156, [R1+0x3c0] ;  /* 0x0003c000019c7983 */ /* 0x000ee20000300800 */
[----:B------:R-:W1:Y:S03]  /*14c90*/  LDCU UR5, c[0x0][0x39c] ;  /* 0x00007380ff0577ac */ /* 0x000e660008000800 */
[----:B------:R-:W3:Y:S04]  /*14ca0*/  LDL.LU R157, [R1+0x300] ;  /* 0x00030000019d7983 */ /* 0x000ee80000300800 */
[----:B------:R-:W3:Y:S04]  /*14cb0*/  LDL.LU R158, [R1+0x304] ;  /* 0x00030400019e7983 */ /* 0x000ee80000300800 */
[----:B------:R-:W3:Y:S04]  /*14cc0*/  LDL R159, [R1+0x2f8] ;  /* 0x0002f800019f7983 */ /* 0x000ee80000100800 */
[----:B------:R-:W3:Y:S04]  /*14cd0*/  LDL R160, [R1+0x310] ;  /* 0x0003100001a07983 */ /* 0x000ee80000100800 */
[----:B------:R-:W3:Y:S04]  /*14ce0*/  LDL R161, [R1+0x37c] ;  /* 0x00037c0001a17983 */ /* 0x000ee80000100800 */
[----:B------:R-:W3:Y:S04]  /*14cf0*/  LDL R162, [R1+0x378] ;  /* 0x0003780001a27983 */ /* 0x000ee80000100800 */
[----:B------:R-:W3:Y:S04]  /*14d00*/  LDL R163, [R1+0x324] ;  /* 0x0003240001a37983 */ /* 0x000ee80000100800 */
[----:B------:R-:W3:Y:S04]  /*14d10*/  LDL R165, [R1+0x374] ;  /* 0x0003740001a57983 */ /* 0x000ee80000100800 */
[----:B------:R-:W3:Y:S01]  /*14d20*/  LDL R164, [R1+0x370] ;  /* 0x0003700001a47983 */ /* 0x000ee20000100800 */
[----:B0-----:R-:W-:Y:S01]  /*14d30*/  IMAD R5, R0, R6, RZ ;  /* 0x0000000600057224 */ /* 0x001fe200078e02ff */
[----:B------:R-:W0:Y:S02]  /*14d40*/  S2R R153, SR_TID.X ;  /* 0x0000000000997919 */ /* 0x000e240000002100 */
[----:B0-----:R-:W-:-:S02]  /*14d50*/  IMAD.SHL.U32 R2, R153, 0x80, RZ ;  /* 0x0000008099027824 */ /* 0x001fc400078e00ff */
[----:B------:R-:W-:-:S03]  /*14d60*/  IMAD.SHL.U32 R3, R153, 0x10, RZ ;  /* 0x0000001099037824 */ /* 0x000fc600078e00ff */
[----:B------:R-:W-:Y:S02]  /*14d70*/  LOP3.LUT R2, R2, 0x800, RZ, 0xc0, !PT ;  /* 0x0000080002027812 */ /* 0x000fe400078ec0ff */
[----:B------:R-:W-:-:S04]  /*14d80*/  LOP3.LUT R3, R3, 0xf0, RZ, 0xc0, !PT ;  /* 0x000000f003037812 */ /* 0x000fc800078ec0ff */
[----:B------:R-:W-:Y:S01]  /*14d90*/  IADD3 R3, PT, PT, R3, UR9, R2 ;  /* 0x0000000903037c10 */ /* 0x000fe2000fffe002 */
[C---:B--2---:R-:W-:Y:S01]  /*14da0*/  IMAD R4, R154.reuse, UR4, RZ ;  /* 0x000000049a047c24 */ /* 0x044fe2000f8e02ff */
[----:B----4-:R-:W-:Y:S02]  /*14db0*/  ISETP.GE.AND P0, PT, R154, UR14, PT ;  /* 0x0000000e9a007c0c */ /* 0x010fe4000bf06270 */
[----:B---3--:R-:W-:Y:S02]  /*14dc0*/  ISETP.GE.AND P6, PT, R155, 0x40, PT ;  /* 0x000000409b00780c */ /* 0x008fe40003fc6270 */
[----:B------:R-:W-:Y:S02]  /*14dd0*/  LEA R2, P4, R4, UR12, 0x1 ;  /* 0x0000000c04027c11 */ /* 0x000fe4000f8808ff */
[----:B------:R-:W-:Y:S02]  /*14de0*/  ISETP.LT.AND P5, PT, R0, UR15, !P0 ;  /* 0x0000000f00007c0c */ /* 0x000fe4000c7a1270 */
[----:B------:R-:W-:-:S02]  /*14df0*/  LEA.HI.X.SX32 R0, R4, UR13, 0x1, P4 ;  /* 0x0000000d04007c11 */ /* 0x000fc4000a0f0eff */
[----:B-1----:R-:W-:Y:S01]  /*14e00*/  ISETP.LT.AND P2, PT, R156, UR5, !P0 ;  /* 0x000000059c007c0c */ /* 0x002fe2000c741270 */
[CC--:B------:R-:W-:Y:S01]  /*14e10*/  IMAD R7, R157.reuse, R6.reuse, RZ ;  /* 0x000000069d077224 */ /* 0x0c0fe200078e02ff */
[----:B------:R-:W-:Y:S02]  /*14e20*/  ISETP.LT.AND P3, PT, R157, UR15, !P0 ;  /* 0x0000000f9d007c0c */ /* 0x000fe4000c761270 */
[C---:B------:R-:W-:Y:S01]  /*14e30*/  ISETP.LT.AND P4, PT, R158.reuse, UR15, !P0 ;  /* 0x0000000f9e007c0c */ /* 0x040fe2000c781270 */
[-C--:B------:R-:W-:Y:S02]  /*14e40*/  IMAD R11, R158, R6.reuse, RZ ;  /* 0x000000069e0b7224 */ /* 0x080fe400078e02ff */
[-C--:B------:R-:W-:Y:S02]  /*14e50*/  IMAD R13, R159, R6.reuse, RZ ;  /* 0x000000069f0d7224 */ /* 0x080fe400078e02ff */
[-C--:B------:R-:W-:Y:S02]  /*14e60*/  IMAD R17, R160, R6.reuse, RZ ;  /* 0x00000006a0117224 */ /* 0x080fe400078e02ff */
[----:B------:R-:W-:-:S02]  /*14e70*/  IMAD R19, R161, R6, RZ ;  /* 0x00000006a1137224 */ /* 0x000fc400078e02ff */
[-C--:B------:R-:W-:Y:S02]  /*14e80*/  IMAD R21, R162, R6.reuse, RZ ;  /* 0x00000006a2157224 */ /* 0x080fe400078e02ff */
[-C--:B------:R-:W-:Y:S02]  /*14e90*/  IMAD R23, R163, R6.reuse, RZ ;  /* 0x00000006a3177224 */ /* 0x080fe400078e02ff */
[-C--:B------:R-:W-:Y:S02]  /*14ea0*/  IMAD R25, R165, R6.reuse, RZ ;  /* 0x00000006a5197224 */ /* 0x080fe400078e02ff */
[----:B------:R-:W-:Y:S01]  /*14eb0*/  IMAD R15, R164, R6, RZ ;  /* 0x00000006a40f7224 */ /* 0x000fe200078e02ff */
[----:B------:R-:W-:Y:S06]  /*14ec0*/  @!P6 BRA `(.L_x_11) ;  /* 0x000000000010e947 */ /* 0x000fec0003800000 */
[----:B------:R-:W-:-:S06]  /*14ed0*/  USHF.L.U32 UR6, UR6, 0x1f, URZ ;  /* 0x0000001f06067899 */ /* 0x000fcc00080006ff */
[----:B------:R-:W-:-:S04]  /*14ee0*/  IMAD.U32 R4, RZ, RZ, UR6 ;  /* 0x00000006ff047e24 */ /* 0x000fc8000f8e00ff */
[----:B------:R-:W0:Y:S02]  /*14ef0*/  SYNCS.PHASECHK.TRANS64.TRYWAIT P6, [UR11], R4 ;  /* 0x00000004ff0075a7 */ /* 0x000e2400080c110b */
[----:B0-----:R-:W-:Y:S05]  /*14f00*/  @!P6 BRA `(.L_x_12) ;  /* 0x000000440044e947 */ /* 0x001fea0003800000 */
.L_x_11:
[----:B------:R-:W2:Y:S01]  /*14f10*/  LDL R6, [R1+0x334] ;  /* 0x0003340001067983 */ /* 0x000ea20000100800 */
[----:B------:R-:W2:Y:S03]  /*14f20*/  LDC R12, c[0x0][0x3b8] ;  /* 0x0000ee00ff0c7b82 */ /* 0x000ea60000000800 */
[----:B------:R-:W3:Y:S04]  /*14f30*/  LDL R10, [R1+0x328] ;  /* 0x00032800010a7983 */ /* 0x000ee80000100800 */
[----:B------:R-:W4:Y:S04]  /*14f40*/  LDL R18, [R1+0x308] ;  /* 0x0003080001127983 */ /* 0x000f280000100800 */
[----:B------:R-:W5:Y:S04]  /*14f50*/  LDL R16, [R1+0x330] ;  /* 0x0003300001107983 */ /* 0x000f680000100800 */
[----:B------:R-:W4:Y:S01]  /*14f60*/  LDL R14, [R1+0x32c] ;  /* 0x00032c00010e7983 */ /* 0x000f220000100800 */
[----:B------:R-:W-:Y:S01]  /*14f70*/  BAR.SYNC.DEFER_BLOCKING 0x0 ;  /* 0x0000000000007b1d */ /* 0x000fe20000010000 */
[----:B------:R-:W-:-:S05]  /*14f80*/  LEA R164, P6, R5, R2, 0x1 ;  /* 0x0000000205a47211 */ /* 0x000fca00078c08ff */
[----:B------:R-:W0:Y:S01]  /*14f90*/  LDCU UR4, c[0x0][0x39c] ;  /* 0x00007380ff0477ac */ /* 0x000e220008000800 */
[----:B------:R-:W4:Y:S01]  /*14fa0*/  LDL.LU R8, [R1+0x2f8] ;  /* 0x0002f80001087983 */ /* 0x000f220000300800 */
[----:B------:R-:W1:Y:S01]  /*14fb0*/  LDCU UR5, c[0x0][0x39c] ;  /* 0x00007380ff0577ac */ /* 0x000e620008000800 */
[----:B------:R-:W0:Y:S01]  /*14fc0*/  LDCU UR6, c[0x0][0x39c] ;  /* 0x00007380ff0677ac */ /* 0x000e220008000800 */
[----:B------:R-:W0:Y:S01]  /*14fd0*/  LDCU UR7, c[0x0][0x39c] ;  /* 0x00007380ff0777ac */ /* 0x000e220008000800 */
[----:B------:R-:W0:Y:S02]  /*14fe0*/  @!P1 SYNCS.CCTL.IV [UR9+0x14000] ;  /* 0x01400000ff0099b1 */ /* 0x000e240008000009 */
[----:B0-----:R-:W-:Y:S01]  /*14ff0*/  BAR.SYNC.DEFER_BLOCKING 0x0 ;  /* 0x0000000000007b1d */ /* 0x001fe20000010000 */
[----:B--2---:R-:W-:-:S05]  /*15000*/  IMAD R9, R6, R12, RZ ;  /* 0x0000000c06097224 */ /* 0x004fca00078e02ff */
[----:B------:R-:W0:Y:S01]  /*15010*/  @!P1 SYNCS.CCTL.IV [UR9+0x14008] ;  /* 0x01400800ff0099b1 */ /* 0x000e220008000009 */
[----:B------:R-:W2:Y:S01]  /*15020*/  LDL.LU R6, [R1+0x310] ;  /* 0x0003100001067983 */ /* 0x000ea20000300800 */
[----:B------:R-:W-:-:S04]  /*15030*/  LEA R162, P1, R7, R2, 0x1 ;  /* 0x0000000207a27211 */ /* 0x000fc800078208ff */
[----:B------:R-:W-:Y:S01]  /*15040*/  LEA.HI.X.SX32 R163, R7, R0, 0x1, P1 ;  /* 0x0000000007a37211 */ /* 0x000fe200008f0eff */
[----:B---3--:R-:W-:Y:S02]  /*15050*/  IMAD R7, R10, R12, RZ ;  /* 0x0000000c0a077224 */ /* 0x008fe400078e02ff */
[----:B------:R-:W3:Y:S01]  /*15060*/  S2R R10, SR_TID.X ;  /* 0x00000000000a7919 */ /* 0x000ee20000002100 */
[----:B------:R-:W-:Y:S02]  /*15070*/  LEA.HI.X.SX32 R165, R5, R0, 0x1, P6 ;  /* 0x0000000005a57211 */ /* 0x000fe400030f0eff */
[-C--:B------:R-:W-:Y:S02]  /*15080*/  LEA R160, P6, R11, R2.reuse, 0x1 ;  /* 0x000000020ba07211 */ /* 0x080fe400078c08ff */
[----:B------:R-:W-:Y:S02]  /*15090*/  LEA R158, P1, R13, R2, 0x1 ;  /* 0x000000020d9e7211 */ /* 0x000fe400078208ff */
[----:B------:R-:W-:-:S02]  /*150a0*/  LEA.HI.X.SX32 R161, R11, R0, 0x1, P6 ;  /* 0x000000000ba17211 */ /* 0x000fc400030f0eff */
[----:B------:R-:W-:Y:S02]  /*150b0*/  LEA R156, P6, R17, R2, 0x1 ;  /* 0x00000002119c7211 */ /* 0x000fe400078c08ff */
[-C--:B------:R-:W-:Y:S02]  /*150c0*/  LEA.HI.X.SX32 R159, R13, R0.reuse, 0x1, P1 ;  /* 0x000000000d9f7211 */ /* 0x080fe400008f0eff */
[----:B------:R-:W-:Y:S02]  /*150d0*/  LEA.HI.X.SX32 R157, R17, R0, 0x1, P6 ;  /* 0x00000000119d7211 */ /* 0x000fe400030f0eff */
[-C--:B------:R-:W-:Y:S02]  /*150e0*/  LEA R154, P1, R19, R2.reuse, 0x1 ;  /* 0x00000002139a7211 */ /* 0x080fe400078208ff */
[----:B------:R-:W-:Y:S02]  /*150f0*/  LEA R152, P6, R21, R2, 0x1 ;  /* 0x0000000215987211 */ /* 0x000fe400078c08ff */
[----:B------:R-:W-:-:S02]  /*15100*/  LEA.HI.X.SX32 R155, R19, R0, 0x1, P1 ;  /* 0x00000000139b7211 */ /* 0x000fc400008f0eff */
[----:B------:R-:W-:Y:S02]  /*15110*/  LEA.HI.X.SX32 R153, R21, R0, 0x1, P6 ;  /* 0x0000000015997211 */ /* 0x000fe400030f0eff */
[-C--:B------:R-:W-:Y:S02]  /*15120*/  LEA R136, P1, R23, R2.reuse, 0x1 ;  /* 0x0000000217887211 */ /* 0x080fe400078208ff */
[----:B------:R-:W-:Y:S01]  /*15130*/  LEA R138, P6, R25, R2, 0x1 ;  /* 0x00000002198a7211 */ /* 0x000fe200078c08ff */
[----:B----4-:R-:W-:Y:S01]  /*15140*/  IMAD R11, R18, R12, RZ ;  /* 0x0000000c120b7224 */ /* 0x010fe200078e02ff */
[----:B------:R-:W-:Y:S01]  /*15150*/  LEA.HI.X.SX32 R137, R23, R0, 0x1, P1 ;  /* 0x0000000017897211 */ /* 0x000fe200008f0eff */
[----:B-----5:R-:W-:Y:S01]  /*15160*/  IMAD R13, R16, R12, RZ ;  /* 0x0000000c100d7224 */ /* 0x020fe200078e02ff */
[----:B------:R-:W-:Y:S02]  /*15170*/  LEA.HI.X.SX32 R139, R25, R0, 0x1, P6 ;  /* 0x00000000198b7211 */ /* 0x000fe400030f0eff */
[----:B------:R-:W-:-:S02]  /*15180*/  LEA R140, P1, R15, R2, 0x1 ;  /* 0x000000020f8c7211 */ /* 0x000fc400078208ff */
[----:B------:R-:W-:Y:S01]  /*15190*/  LEA R148, P6, R9, R2, 0x1 ;  /* 0x0000000209947211 */ /* 0x000fe200078c08ff */
[----:B------:R-:W-:Y:S01]  /*151a0*/  IMAD R5, R14, R12, RZ ;  /* 0x0000000c0e057224 */ /* 0x000fe200078e02ff */
[-C--:B------:R-:W-:Y:S01]  /*151b0*/  LEA.HI.X.SX32 R141, R15, R0.reuse, 0x1, P1 ;  /* 0x000000000f8d7211 */ /* 0x080fe200008f0eff */
[----:B---3--:R-:W-:Y:S01]  /*151c0*/  IMAD.SHL.U32 R4, R10, 0x8, RZ ;  /* 0x000000080a047824 */ /* 0x008fe200078e00ff */
[----:B------:R-:W-:Y:S02]  /*151d0*/  LEA.HI.X.SX32 R149, R9, R0, 0x1, P6 ;  /* 0x0000000009957211 */ /* 0x000fe400030f0eff */
[-C--:B------:R-:W-:Y:S02]  /*151e0*/  LEA R134, P1, R11, R2.reuse, 0x1 ;  /* 0x000000020b867211 */ /* 0x080fe400078208ff */
[----:B------:R-:W-:Y:S02]  /*151f0*/  LEA R150, P6, R13, R2, 0x1 ;  /* 0x000000020d967211 */ /* 0x000fe400078c08ff */
[----:B------:R-:W-:-:S02]  /*15200*/  LEA.HI.X.SX32 R135, R11, R0, 0x1, P1 ;  /* 0x000000000b877211 */ /* 0x000fc400008f0eff */
[----:B------:R-:W-:Y:S02]  /*15210*/  LEA.HI.X.SX32 R151, R13, R0, 0x1, P6 ;  /* 0x000000000d977211 */ /* 0x000fe400030f0eff */
[-C--:B------:R-:W-:Y:S02]  /*15220*/  LEA R132, P1, R5, R2.reuse, 0x1 ;  /* 0x0000000205847211 */ /* 0x080fe400078208ff */
[----:B------:R-:W-:Y:S02]  /*15230*/  LEA R142, P6, R7, R2, 0x1 ;  /* 0x00000002078e7211 */ /* 0x000fe400078c08ff */
[----:B------:R-:W-:Y:S02]  /*15240*/  LOP3.LUT R4, R4, 0x300, RZ, 0xc0, !PT ;  /* 0x0000030004047812 */ /* 0x000fe400078ec0ff */
[-C--:B------:R-:W-:Y:S02]  /*15250*/  LEA.HI.X.SX32 R133, R5, R0.reuse, 0x1, P1 ;  /* 0x0000000005857211 */ /* 0x080fe400008f0eff */
[----:B------:R-:W-:Y:S01]  /*15260*/  LEA.HI.X.SX32 R143, R7, R0, 0x1, P6 ;  /* 0x00000000078f7211 */ /* 0x000fe200030f0eff */
[----:B------:R-:W-:Y:S01]  /*15270*/  IMAD.IADD R3, R4, 0x1, R3 ;  /* 0x0000000104037824 */ /* 0x000fe200078e0203 */
[----:B------:R-:W-:-:S02]  /*15280*/  ISETP.LT.AND P1, PT, R8, UR15, !P0 ;  /* 0x0000000f08007c0c */ /* 0x000fc4000c721270 */
[----:B--2---:R-:W-:Y:S02]  /*15290*/  ISETP.LT.AND P6, PT, R6, UR15, !P0 ;  /* 0x0000000f06007c0c */ /* 0x004fe4000c7c1270 */
[----:B------:R-:W-:Y:S01]  /*152a0*/  LDTM.16dp32bit_t0_t15.x128 R4, tmem[UR10] ;  /* 0x0000000a000479ee */ /* 0x000fe20008b80000 */
[----:B------:R-:W2:Y:S01]  /*152b0*/  LDTM.16dp32bit_t16_t31.x128 R4, tmem[UR10+0x80] ;  /* 0x0000800a000479ee */ /* 0x000ea20008ba0000 */
[----:B------:R-:W-:Y:S01]  /*152c0*/  NOP ;  /* 0x0000000000007918 */ /* 0x000fe20000000000 */
[----:B------:R-:W3:Y:S01]  /*152d0*/  LDCU UR10, c[0x0][0x39c] ;  /* 0x00007380ff0a77ac */ /* 0x000ee20008000800 */
[----:B--2---:R-:W-:Y:S02]  /*152e0*/  F2FP.BF16.F32.PACK_AB R4, R6, R4 ;  /* 0x000000040604723e */ /* 0x004fe400000010ff */
[----:B------:R-:W-:Y:S02]  /*152f0*/  F2FP.BF16.F32.PACK_AB R6, R14, R12 ;  /* 0x0000000c0e06723e */ /* 0x000fe400000010ff */
[----:B------:R-:W-:-:S02]  /*15300*/  F2FP.BF16.F32.PACK_AB R12, R39, R37 ;  /* 0x00000025270c723e */ /* 0x000fc400000010ff */
[----:B------:R-:W-:Y:S02]  /*15310*/  F2FP.BF16.F32.PACK_AB R37, R42, R40 ;  /* 0x000000282a25723e */ /* 0x000fe400000010ff */
[----:B------:R-:W2:Y:S01]  /*15320*/  S2R R42, SR_TID.X ;  /* 0x00000000002a7919 */ /* 0x000ea20000002100 */
[----:B------:R-:W-:Y:S02]  /*15330*/  F2FP.BF16.F32.PACK_AB R144, R7, R5 ;  /* 0x000000050790723e */ /* 0x000fe400000010ff */
[----:B------:R-:W-:Y:S02]  /*15340*/  F2FP.BF16.F32.PACK_AB R5, R10, R8 ;  /* 0x000000080a05723e */ /* 0x000fe400000010ff */
[----:B------:R-:W-:Y:S02]  /*15350*/  F2FP.BF16.F32.PACK_AB R145, R11, R9 ;  /* 0x000000090b91723e */ /* 0x000fe400000010ff */
[----:B------:R-:W-:Y:S02]  /*15360*/  F2FP.BF16.F32.PACK_AB R146, R15, R13 ;  /* 0x0000000d0f92723e */ /* 0x000fe400000010ff */
[----:B------:R-:W-:-:S02]  /*15370*/  F2FP.BF16.F32.PACK_AB R7, R18, R16 ;  /* 0x000000101207723e */ /* 0x000fc400000010ff */
[----:B------:R-:W-:-:S03]  /*15380*/  F2FP.BF16.F32.PACK_AB R147, R19, R17 ;  /* 0x000000111393723e */ /* 0x000fc600000010ff */
[----:B0-----:R-:W-:Y:S04]  /*15390*/  STS.128 [R3], R4 ;  /* 0x0000000403007388 */ /* 0x001fe80000000c00 */
[----:B------:R-:W-:Y:S01]  /*153a0*/  STS.128 [R3+0x400], R144 ;  /* 0x0004009003007388 */ /* 0x000fe20000000c00 */
[----:B------:R-:W-:Y:S02]  /*153b0*/  F2FP.BF16.F32.PACK_AB R36, R38, R36 ;  /* 0x000000242624723e */ /* 0x000fe400000010ff */
[----:B------:R-:W-:Y:S02]  /*153c0*/  F2FP.BF16.F32.PACK_AB R38, R46, R44 ;  /* 0x0000002c2e26723e */ /* 0x000fe400000010ff */
[----:B------:R-:W-:Y:S02]  /*153d0*/  F2FP.BF16.F32.PACK_AB R16, R55, R53 ;  /* 0x000000353710723e */ /* 0x000fe400000010ff */
[----:B------:R-:W-:Y:S01]  /*153e0*/  F2FP.BF16.F32.PACK_AB R55, R66, R64 ;  /* 0x000000404237723e */ /* 0x000fe200000010ff */
[----:B--2---:R-:W-:Y:S01]  /*153f0*/  IMAD.SHL.U32 R46, R42, 0x10, RZ ;  /* 0x000000102a2e7824 */ /* 0x004fe200078e00ff */
[----:B------:R-:W-:-:S04]  /*15400*/  F2FP.BF16.F32.PACK_AB R14, R47, R45 ;  /* 0x0000002d2f0e723e */ /* 0x000fc800000010ff */
[----:B------:R-:W-:Y:S01]  /*15410*/  LOP3.LUT R64, R46, 0x7f0, RZ, 0xc0, !PT ;  /* 0x000007f02e407812 */ /* 0x000fe200078ec0ff */
[----:B------:R-:W-:Y:S01]  /*15420*/  BAR.SYNC.DEFER_BLOCKING 0x0 ;  /* 0x0000000000007b1d */ /* 0x000fe20000010000 */
[----:B------:R-:W-:Y:S02]  /*15430*/  F2FP.BF16.F32.PACK_AB R20, R22, R20 ;  /* 0x000000141614723e */ /* 0x000fe400000010ff */
[----:B------:R-:W-:-:S03]  /*15440*/  F2FP.BF16.F32.PACK_AB R8, R23, R21 ;  /* 0x000000151708723e */ /* 0x000fc600000010ff */
[----:B------:R-:W0:Y:S04]  /*15450*/  LDS.128 R44, [R64+UR9] ;  /* 0x00000009402c7984 */ /* 0x000e280008000c00 */
[----:B------:R-:W-:Y:S01]  /*15460*/  LDS.128 R4, [R64+UR9+0x800] ;  /* 0x0008000940047984 */ /* 0x000fe20008000c00 */
[----:B------:R-:W-:Y:S02]  /*15470*/  F2FP.BF16.F32.PACK_AB R21, R26, R24 ;  /* 0x000000181a15723e */ /* 0x000fe400000010ff */
[----:B------:R-:W-:Y:S02]  /*15480*/  F2FP.BF16.F32.PACK_AB R9, R27, R25 ;  /* 0x000000191b09723e */ /* 0x000fe400000010ff */
[----:B------:R-:W-:Y:S02]  /*15490*/  F2FP.BF16.F32.PACK_AB R22, R30, R28 ;  /* 0x0000001c1e16723e */ /* 0x000fe400000010ff */
[----:B------:R-:W-:-:S02]  /*154a0*/  F2FP.BF16.F32.PACK_AB R10, R31, R29 ;  /* 0x0000001d1f0a723e */ /* 0x000fc400000010ff */
[----:B------:R-:W-:Y:S01]  /*154b0*/  F2FP.BF16.F32.PACK_AB R23, R34, R32 ;  /* 0x000000202217723e */ /* 0x000fe200000010ff */
[----:B------:R-:W-:Y:S01]  /*154c0*/  BAR.SYNC.DEFER_BLOCKING 0x0 ;  /* 0x0000000000007b1d */ /* 0x000fe20000010000 */
[----:B------:R-:W-:-:S05]  /*154d0*/  F2FP.BF16.F32.PACK_AB R11, R35, R33 ;  /* 0x00000021230b723e */ /* 0x000fca00000010ff */
[----:B------:R-:W-:Y:S04]  /*154e0*/  STS.128 [R3], R20 ;  /* 0x0000001403007388 */ /* 0x000fe80000000c00 */
[----:B------:R-:W-:Y:S01]  /*154f0*/  STS.128 [R3+0x400], R8 ;  /* 0x0004000803007388 */ /* 0x000fe20000000c00 */
[----:B------:R-:W-:Y:S01]  /*15500*/  BAR.SYNC.DEFER_BLOCKING 0x0 ;  /* 0x0000000000007b1d */ /* 0x000fe20000010000 */
[----:B------:R-:W-:Y:S02]  /*15510*/  F2FP.BF16.F32.PACK_AB R13, R43, R41 ;  /* 0x000000292b0d723e */ /* 0x000fe400000010ff */
[----:B------:R-:W-:-:S03]  /*15520*/  F2FP.BF16.F32.PACK_AB R39, R50, R48 ;  /* 0x000000303227723e */ /* 0x000fc600000010ff */
[----:B------:R-:W2:Y:S04]  /*15530*/  LDS.128 R20, [R64+UR9] ;  /* 0x0000000940147984 */ /* 0x000ea80008000c00 */
[----:B------:R-:W-:Y:S01]  /*15540*/  LDS.128 R8, [R64+UR9+0x800] ;  /* 0x0008000940087984 */ /* 0x000fe20008000c00 */
[----:B------:R-:W-:Y:S01]  /*15550*/  BAR.SYNC.DEFER_BLOCKING 0x0 ;  /* 0x0000000000007b1d */ /* 0x000fe20000010000 */
[----:B------:R-:W-:-:S05]  /*15560*/  F2FP.BF16.F32.PACK_AB R15, R51, R49 ;  /* 0x00000031330f723e */ /* 0x000fca00000010ff */
[----:B------:R-:W-:Y:S04]  /*15570*/  STS.128 [R3], R36 ;  /* 0x0000002403007388 */ /* 0x000fe80000000c00 */
[----:B------:R-:W-:Y:S01]  /*15580*/  STS.128 [R3+0x400], R12 ;  /* 0x0004000c03007388 */ /* 0x000fe20000000c00 */
[----:B------:R-:W-:Y:S01]  /*15590*/  BAR.SYNC.DEFER_BLOCKING 0x0 ;  /* 0x0000000000007b1d */ /* 0x000fe20000010000 */
[----:B------:R-:W-:Y:S02]  /*155a0*/  F2FP.BF16.F32.PACK_AB R52, R54, R52 ;  /* 0x000000343634723e */ /* 0x000fe400000010ff */
[----:B------:R-:W-:-:S03]  /*155b0*/  F2FP.BF16.F32.PACK_AB R53, R58, R56 ;  /* 0x000000383a35723e */ /* 0x000fc600000010ff */
[----:B------:R-:W4:Y:S04]  /*155c0*/  LDS.128 R36, [R64+UR9] ;  /* 0x0000000940247984 */ /* 0x000f280008000c00 */
[----:B------:R-:W-:Y:S01]  /*155d0*/  LDS.128 R12, [R64+UR9+0x800] ;  /* 0x00080009400c7984 */ /* 0x000fe20008000c00 */
[----:B------:R-:W-:Y:S01]  /*155e0*/  F2FP.BF16.F32.PACK_AB R17, R59, R57 ;  /* 0x000000393b11723e */ /* 0x000fe200000010ff */
[----:B------:R-:W-:Y:S01]  /*155f0*/  BAR.SYNC.DEFER_BLOCKING 0x0 ;  /* 0x0000000000007b1d */ /* 0x000fe20000010000 */
[----:B------:R-:W-:Y:S02]  /*15600*/  F2FP.BF16.F32.PACK_AB R54, R62, R60 ;  /* 0x0000003c3e36723e */ /* 0x000fe400000010ff */
[----:B------:R-:W-:Y:S02]  /*15610*/  F2FP.BF16.F32.PACK_AB R18, R63, R61 ;  /* 0x0000003d3f12723e */ /* 0x000fe400000010ff */
[----:B------:R-:W-:Y:S01]  /*15620*/  F2FP.BF16.F32.PACK_AB R19, R67, R65 ;  /* 0x000000414313723e */ /* 0x000fe200000010ff */
[----:B------:R-:W-:Y:S04]  /*15630*/  STS.128 [R3], R52 ;  /* 0x0000003403007388 */ /* 0x000fe80000000c00 */
[----:B------:R-:W-:Y:S01]  /*15640*/  STS.128 [R3+0x400], R16 ;  /* 0x0004001003007388 */ /* 0x000fe20000000c00 */
[----:B------:R-:W-:Y:S01]  /*15650*/  BAR.SYNC.DEFER_BLOCKING 0x0 ;  /* 0x0000000000007b1d */ /* 0x000fe20000010000 */
[----:B------:R-:W-:-:S02]  /*15660*/  F2FP.BF16.F32.PACK_AB R68, R70, R68 ;  /* 0x000000444644723e */ /* 0x000fc400000010ff */
[----:B------:R-:W-:-:S03]  /*15670*/  F2FP.BF16.F32.PACK_AB R24, R71, R69 ;  /* 0x000000454718723e */ /* 0x000fc600000010ff */
[----:B------:R-:W5:Y:S04]  /*15680*/  LDS.128 R48, [R64+UR9] ;  /* 0x0000000940307984 */ /* 0x000f680008000c00 */
[----:B------:R-:W-:Y:S01]  /*15690*/  LDS.128 R16, [R64+UR9+0x800] ;  /* 0x0008000940107984 */ /* 0x000fe20008000c00 */
[----:B------:R-:W-:Y:S02]  /*156a0*/  F2FP.BF16.F32.PACK_AB R69, R74, R72 ;  /* 0x000000484a45723e */ /* 0x000fe400000010ff */
[----:B------:R-:W-:Y:S02]  /*156b0*/  F2FP.BF16.F32.PACK_AB R25, R75, R73 ;  /* 0x000000494b19723e */ /* 0x000fe400000010ff */
[----:B------:R-:W-:Y:S02]  /*156c0*/  F2FP.BF16.F32.PACK_AB R70, R78, R76 ;  /* 0x0000004c4e46723e */ /* 0x000fe400000010ff */
[----:B------:R-:W-:Y:S01]  /*156d0*/  F2FP.BF16.F32.PACK_AB R26, R79, R77 ;  /* 0x0000004d4f1a723e */ /* 0x000fe200000010ff */
[----:B------:R-:W2:Y:S01]  /*156e0*/  LDL.LU R78, [R1+0x37c] ;  /* 0x00037c00014e7983 */ /* 0x000ea20000300800 */
[----:B------:R-:W-:Y:S01]  /*156f0*/  F2FP.BF16.F32.PACK_AB R71, R82, R80 ;  /* 0x000000505247723e */ /* 0x000fe200000010ff */
[----:B------:R-:W-:Y:S01]  /*15700*/  BAR.SYNC.DEFER_BLOCKING 0x0 ;  /* 0x0000000000007b1d */ /* 0x000fe20000010000 */
[----:B------:R-:W-:-:S02]  /*15710*/  F2FP.BF16.F32.PACK_AB R27, R83, R81 ;  /* 0x00000051531b723e */ /* 0x000fc400000010ff */
[----:B------:R-:W-:Y:S02]  /*15720*/  F2FP.BF16.F32.PACK_AB R84, R86, R84 ;  /* 0x000000545654723e */ /* 0x000fe400000010ff */
[----:B------:R-:W-:Y:S02]  /*15730*/  F2FP.BF16.F32.PACK_AB R28, R87, R85 ;  /* 0x00000055571c723e */ /* 0x000fe400000010ff */
[----:B------:R-:W-:Y:S01]  /*15740*/  F2FP.BF16.F32.PACK_AB R29, R91, R89 ;  /* 0x000000595b1d723e */ /* 0x000fe200000010ff */
[----:B------:R-:W3:Y:S04]  /*15750*/  LDL.LU R77, [R1+0x378] ;  /* 0x00037800014d7983 */ /* 0x000ee80000300800 */
[----:B------:R-:W-:Y:S04]  /*15760*/  STS.128 [R3], R68 ;  /* 0x0000004403007388 */ /* 0x000fe80000000c00 */
[----:B------:R-:W-:Y:S01]  /*15770*/  STS.128 [R3+0x400], R24 ;  /* 0x0004001803007388 */ /* 0x000fe20000000c00 */
[----:B------:R-:W-:Y:S01]  /*15780*/  BAR.SYNC.DEFER_BLOCKING 0x0 ;  /* 0x0000000000007b1d */ /* 0x000fe20000010000 */
[----:B------:R-:W-:-:S02]  /*15790*/  F2FP.BF16.F32.PACK_AB R85, R90, R88 ;  /* 0x000000585a55723e */ /* 0x000fc400000010ff */
[----:B------:R-:W-:Y:S02]  /*157a0*/  F2FP.BF16.F32.PACK_AB R86, R94, R92 ;  /* 0x0000005c5e56723e */ /* 0x000fe400000010ff */
[----:B------:R-:W-:Y:S02]  /*157b0*/  F2FP.BF16.F32.PACK_AB R30, R95, R93 ;  /* 0x0000005d5f1e723e */ /* 0x000fe400000010ff */
[----:B------:R-:W-:Y:S01]  /*157c0*/  F2FP.BF16.F32.PACK_AB R87, R98, R96 ;  /* 0x000000606257723e */ /* 0x000fe200000010ff */
[----:B------:R-:W4:Y:S01]  /*157d0*/  LDL.LU R76, [R1+0x324] ;  /* 0x00032400014c7983 */ /* 0x000f220000300800 */
[----:B------:R-:W-:Y:S02]  /*157e0*/  F2FP.BF16.F32.PACK_AB R31, R99, R97 ;  /* 0x00000061631f723e */ /* 0x000fe400000010ff */
[----:B------:R-:W-:Y:S01]  /*157f0*/  F2FP.BF16.F32.PACK_AB R100, R102, R100 ;  /* 0x000000646664723e */ /* 0x000fe200000010ff */
[----:B------:R-:W4:Y:S04]  /*15800*/  LDL.LU R75, [R1+0x374] ;  /* 0x00037400014b7983 */ /* 0x000f280000300800 */
[----:B------:R-:W0:Y:S04]  /*15810*/  LDS.128 R52, [R64+UR9] ;  /* 0x0000000940347984 */ /* 0x000e280008000c00 */
[----:B------:R-:W-:Y:S01]  /*15820*/  LDS.128 R24, [R64+UR9+0x800] ;  /* 0x0008000940187984 */ /* 0x000fe20008000c00 */
[----:B------:R-:W-:Y:S01]  /*15830*/  BAR.SYNC.DEFER_BLOCKING 0x0 ;  /* 0x0000000000007b1d */ /* 0x000fe20000010000 */
[----:B------:R-:W-:-:S02]  /*15840*/  F2FP.BF16.F32.PACK_AB R32, R103, R101 ;  /* 0x000000656720723e */ /* 0x000fc400000010ff */
[----:B------:R-:W-:Y:S02]  /*15850*/  F2FP.BF16.F32.PACK_AB R33, R107, R105 ;  /* 0x000000696b21723e */ /* 0x000fe400000010ff */
[----:B------:R-:W-:Y:S02]  /*15860*/  F2FP.BF16.F32.PACK_AB R102, R110, R108 ;  /* 0x0000006c6e66723e */ /* 0x000fe400000010ff */
[----:B------:R-:W-:Y:S01]  /*15870*/  F2FP.BF16.F32.PACK_AB R34, R111, R109 ;  /* 0x0000006d6f22723e */ /* 0x000fe200000010ff */
[----:B------:R-:W5:Y:S04]  /*15880*/  LDL.LU R73, [R1+0x370] ;  /* 0x0003700001497983 */ /* 0x000f680000300800 */
[----:B------:R-:W-:Y:S04]  /*15890*/  STS.128 [R3], R84 ;  /* 0x0000005403007388 */ /* 0x000fe80000000c00 */
[----:B------:R-:W-:Y:S01]  /*158a0*/  STS.128 [R3+0x400], R28 ;  /* 0x0004001c03007388 */ /* 0x000fe20000000c00 */
[----:B------:R-:W-:Y:S01]  /*158b0*/  BAR.SYNC.DEFER_BLOCKING 0x0 ;  /* 0x0000000000007b1d */ /* 0x000fe20000010000 */
[----:B------:R-:W-:-:S02]  /*158c0*/  F2FP.BF16.F32.PACK_AB R101, R106, R104 ;  /* 0x000000686a65723e */ /* 0x000fc400000010ff */
[----:B------:R-:W-:Y:S02]  /*158d0*/  F2FP.BF16.F32.PACK_AB R103, R114, R112 ;  /* 0x000000707267723e */ /* 0x000fe400000010ff */
[----:B------:R-:W-:Y:S02]  /*158e0*/  F2FP.BF16.F32.PACK_AB R35, R115, R113 ;  /* 0x000000717323723e */ /* 0x000fe400000010ff */
[----:B------:R-:W-:Y:S01]  /*158f0*/  F2FP.BF16.F32.PACK_AB R116, R118, R116 ;  /* 0x000000747674723e */ /* 0x000fe200000010ff */
[----:B------:R-:W5:Y:S04]  /*15900*/  LDL.LU R72, [R1+0x334] ;  /* 0x0003340001487983 */ /* 0x000f680000300800 */
        /* <DEDUP_REMOVED lines=13> */
[----:B------:R-:W-:Y:S01]  /*159e0*/  F2FP.BF16.F32.PACK_AB R43, R131, R129 ;  /* 0x00000081832b723e */ /* 0x000fe200000010ff */
[----:B------:R-:W5:Y:S04]  /*159f0*/  LDL.LU R65, [R1+0x330] ;  /* 0x0003300001417983 */ /* 0x000f680000300800 */
[----:B------:R-:W5:Y:S04]  /*15a00*/  LDL.LU R67, [R1+0x32c] ;  /* 0x00032c0001437983 */ /* 0x000f680000300800 */
[----:B------:R-:W5:Y:S04]  /*15a10*/  LDL.LU R66, [R1+0x328] ;  /* 0x0003280001427983 */ /* 0x000f680000300800 */
[----:B------:R-:W1:Y:S04]  /*15a20*/  LDS.128 R32, [R64+UR9] ;  /* 0x0000000940207984 */ /* 0x000e680008000c00 */
[----:B------:R-:W-:Y:S01]  /*15a30*/  LDS.128 R60, [R64+UR9+0x800] ;  /* 0x00080009403c7984 */ /* 0x000fe20008000c00 */
[----:B------:R-:W-:Y:S06]  /*15a40*/  BAR.SYNC.DEFER_BLOCKING 0x0 ;  /* 0x0000000000007b1d */ /* 0x000fec0000010000 */
[----:B------:R-:W-:Y:S04]  /*15a50*/  STS.128 [R3], R116 ;  /* 0x0000007403007388 */ /* 0x000fe80000000c00 */
[----:B------:R0:W-:Y:S01]  /*15a60*/  STS.128 [R3+0x400], R40 ;  /* 0x0004002803007388 */ /* 0x0001e20000000c00 */
[----:B------:R-:W-:Y:S06]  /*15a70*/  BAR.SYNC.DEFER_BLOCKING 0x0 ;  /* 0x0000000000007b1d */ /* 0x000fec0000010000 */
[----:B0-----:R-:W5:Y:S04]  /*15a80*/  LDL.LU R3, [R1+0x320] ;  /* 0x0003200001037983 */ /* 0x001f680000300800 */
[----:B------:R0:W-:Y:S02]  /*15a90*/  @P5 STG.E.U16 desc[UR20][R164.64], R44 ;  /* 0x0000002ca4005986 */ /* 0x0001e4000c101514 */
[----:B0-----:R-:W-:-:S05]  /*15aa0*/  PRMT R44, R44, 0x7632, R44 ;  /* 0x000076322c2c7816 */ /* 0x001fca000000002c */
[----:B------:R0:W-:Y:S04]  /*15ab0*/  @P3 STG.E.U16 desc[UR20][R162.64], R44 ;  /* 0x0000002ca2003986 */ /* 0x0001e8000c101514 */
[----:B0-----:R-:W5:Y:S04]  /*15ac0*/  LDL.LU R44, [R1+0x36c] ;  /* 0x00036c00012c7983 */ /* 0x001f680000300800 */
[----:B------:R-:W5:Y:S04]  /*15ad0*/  LDL.LU R43, [R1+0x368] ;  /* 0x00036800012b7983 */ /* 0x000f680000300800 */
[----:B------:R-:W5:Y:S04]  /*15ae0*/  LDL.LU R42, [R1+0x364] ;  /* 0x00036400012a7983 */ /* 0x000f680000300800 */
[----:B------:R0:W-:Y:S04]  /*15af0*/  @P4 STG.E.U16 desc[UR20][R160.64], R45 ;  /* 0x0000002da0004986 */ /* 0x0001e8000c101514 */
[----:B------:R-:W1:Y:S01]  /*15b00*/  LDL.LU R41, [R1+0x31c] ;  /* 0x00031c0001297983 */ /* 0x000e620000300800 */
[----:B--2---:R-:W-:-:S02]  /*15b10*/  ISETP.LT.AND P5, PT, R78, UR15, !P0 ;  /* 0x0000000f4e007c0c */ /* 0x004fc4000c7a1270 */
[----:B0-----:R-:W-:Y:S02]  /*15b20*/  PRMT R45, R45, 0x7632, R45 ;  /* 0x000076322d2d7816 */ /* 0x001fe4000000002d */
[----:B---3--:R-:W-:-:S03]  /*15b30*/  ISETP.LT.AND P3, PT, R77, UR15, !P0 ;  /* 0x0000000f4d007c0c */ /* 0x008fc6000c761270 */
[----:B------:R0:W-:Y:S04]  /*15b40*/  @P1 STG.E.U16 desc[UR20][R158.64], R45 ;  /* 0x0000002d9e001986 */ /* 0x0001e8000c101514 */
[----:B------:R2:W-:Y:S04]  /*15b50*/  @P6 STG.E.U16 desc[UR20][R156.64], R46 ;  /* 0x0000002e9c006986 */ /* 0x0005e8000c101514 */
[----:B0-----:R-:W3:Y:S01]  /*15b60*/  LDL.LU R45, [R1+0x360] ;  /* 0x00036000012d7983 */ /* 0x001ee20000300800 */
[----:B--2---:R-:W-:-:S05]  /*15b70*/  PRMT R46, R46, 0x7632, R46 ;  /* 0x000076322e2e7816 */ /* 0x004fca000000002e */
[----:B------:R-:W-:Y:S04]  /*15b80*/  @P5 STG.E.U16 desc[UR20][R154.64], R46 ;  /* 0x0000002e9a005986 */ /* 0x000fe8000c101514 */
[----:B------:R0:W-:Y:S01]  /*15b90*/  @P3 STG.E.U16 desc[UR20][R152.64], R47 ;  /* 0x0000002f98003986 */ /* 0x0001e2000c101514 */
[----:B----4-:R-:W-:Y:S02]  /*15ba0*/  ISETP.LT.AND P4, PT, R76, UR15, !P0 ;  /* 0x0000000f4c007c0c */ /* 0x010fe4000c781270 */
[----:B------:R-:W-:Y:S02]  /*15bb0*/  ISETP.LT.AND P1, PT, R75, UR15, !P0 ;  /* 0x0000000f4b007c0c */ /* 0x000fe4000c721270 */
[----:B0-----:R-:W-:-:S09]  /*15bc0*/  PRMT R47, R47, 0x7632, R47 ;  /* 0x000076322f2f7816 */ /* 0x001fd2000000002f */
[----:B------:R-:W-:Y:S04]  /*15bd0*/  @P4 STG.E.U16 desc[UR20][R136.64], R47 ;  /* 0x0000002f88004986 */ /* 0x000fe8000c101514 */
[----:B------:R0:W-:Y:S01]  /*15be0*/  @P1 STG.E.U16 desc[UR20][R138.64], R20 ;  /* 0x000000148a001986 */ /* 0x0001e2000c101514 */
[----:B-----5:R-:W-:Y:S02]  /*15bf0*/  ISETP.LT.AND P6, PT, R73, UR15, !P0 ;  /* 0x0000000f49007c0c */ /* 0x020fe4000c7c1270 */
[----:B0-----:R-:W-:-:S11]  /*15c00*/  PRMT R20, R20, 0x7632, R20 ;  /* 0x0000763214147816 */ /* 0x001fd60000000014 */
[----:B------:R-:W-:Y:S01]  /*15c10*/  @P6 STG.E.U16 desc[UR20][R140.64], R20 ;  /* 0x000000148c006986 */ /* 0x000fe2000c101514 */
[----:B------:R-:W-:Y:S02]  /*15c20*/  ISETP.LT.AND P5, PT, R72, UR15, !P0 ;  /* 0x0000000f48007c0c */ /* 0x000fe4000c7a1270 */
[----:B------:R-:W-:Y:S02]  /*15c30*/  ISETP.LT.AND P3, PT, R74, UR15, !P0 ;  /* 0x0000000f4a007c0c */ /* 0x000fe4000c761270 */
[----:B------:R-:W0:Y:S09]  /*15c40*/  LDC R74, c[0x0][0x3b8] ;  /* 0x0000ee00ff4a7b82 */ /* 0x000e320000000800 */
[----:B------:R2:W-:Y:S02]  /*15c50*/  @P5 STG.E.U16 desc[UR20][R148.64], R21 ;  /* 0x0000001594005986 */ /* 0x0005e4000c101514 */
[----:B--2---:R-:W-:-:S05]  /*15c60*/  PRMT R21, R21, 0x7632, R21 ;  /* 0x0000763215157816 */ /* 0x004fca0000000015 */
[----:B------:R-:W-:Y:S01]  /*15c70*/  @P3 STG.E.U16 desc[UR20][R134.64], R21 ;  /* 0x0000001586003986 */ /* 0x000fe2000c101514 */
[----:B------:R-:W-:Y:S02]  /*15c80*/  ISETP.LT.AND P4, PT, R65, UR15, !P0 ;  /* 0x0000000f41007c0c */ /* 0x000fe4000c781270 */
[----:B------:R-:W-:Y:S02]  /*15c90*/  ISETP.LT.AND P1, PT, R67, UR15, !P0 ;  /* 0x0000000f43007c0c */ /* 0x000fe4000c721270 */
[----:B------:R-:W-:-:S09]  /*15ca0*/  ISETP.LT.AND P6, PT, R66, UR15, !P0 ;  /* 0x0000000f42007c0c */ /* 0x000fd2000c7c1270 */
[----:B------:R2:W-:Y:S01]  /*15cb0*/  @P4 STG.E.U16 desc[UR20][R150.64], R22 ;  /* 0x0000001696004986 */ /* 0x0005e2000c101514 */
[----:B------:R-:W-:Y:S02]  /*15cc0*/  PRMT R40, R23, 0x7632, R40 ;  /* 0x0000763217287816 */ /* 0x000fe40000000028 */
[----:B--2---:R-:W-:-:S05]  /*15cd0*/  PRMT R22, R22, 0x7632, R22 ;  /* 0x0000763216167816 */ /* 0x004fca0000000016 */
[----:B------:R2:W-:Y:S04]  /*15ce0*/  @P1 STG.E.U16 desc[UR20][R132.64], R22 ;  /* 0x0000001684001986 */ /* 0x0005e8000c101514 */
[----:B------:R4:W-:Y:S01]  /*15cf0*/  @P6 STG.E.U16 desc[UR20][R142.64], R23 ;  /* 0x000000178e006986 */ /* 0x0009e2000c101514 */
[C---:B------:R-:W-:Y:S01]  /*15d00*/  ISETP.LT.AND P5, PT, R3.reuse, UR15, !P0 ;  /* 0x0000000f03007c0c */ /* 0x040fe2000c7a1270 */
[----:B0-----:R-:W-:-:S05]  /*15d10*/  IMAD R3, R3, R74, RZ ;  /* 0x0000004a03037224 */ /* 0x001fca00078e02ff */
[----:B------:R-:W-:-:S04]  /*15d20*/  LEA R20, P3, R3, R2, 0x1 ;  /* 0x0000000203147211 */ /* 0x000fc800078608ff */
[----:B------:R-:W-:-:S05]  /*15d30*/  LEA.HI.X.SX32 R21, R3, R0, 0x1, P3 ;  /* 0x0000000003157211 */ /* 0x000fca00018f0eff */
[----:B------:R-:W-:Y:S01]  /*15d40*/  @P5 STG.E.U16 desc[UR20][R20.64], R40 ;  /* 0x0000002814005986 */ /* 0x000fe2000c101514 */
[C---:B------:R-:W-:Y:S01]  /*15d50*/  IMAD R3, R44.reuse, R74, RZ ;  /* 0x0000004a2c037224 */ /* 0x040fe200078e02ff */
[----:B------:R-:W-:Y:S02]  /*15d60*/  ISETP.LT.AND P4, PT, R44, UR15, !P0 ;  /* 0x0000000f2c007c0c */ /* 0x000fe4000c781270 */
[----:B------:R-:W5:Y:S02]  /*15d70*/  LDL.LU R44, [R1+0x35c] ;  /* 0x00035c00012c7983 */ /* 0x000f640000300800 */
[----:B--2---:R-:W-:-:S04]  /*15d80*/  LEA R22, P1, R3, R2, 0x1 ;  /* 0x0000000203167211 */ /* 0x004fc800078208ff */
[----:B----4-:R-:W-:Y:S01]  /*15d90*/  LEA.HI.X.SX32 R23, R3, R0, 0x1, P1 ;  /* 0x0000000003177211 */ /* 0x010fe200008f0eff */
[CC--:B------:R-:W-:Y:S01]  /*15da0*/  IMAD R3, R43.reuse, R74.reuse, RZ ;  /* 0x0000004a2b037224 */ /* 0x0c0fe200078e02ff */
[----:B------:R-:W-:Y:S02]  /*15db0*/  ISETP.LT.AND P3, PT, R43, UR15, !P0 ;  /* 0x0000000f2b007c0c */ /* 0x000fe4000c761270 */
[----:B------:R-:W2:Y:S04]  /*15dc0*/  LDL.LU R43, [R1+0x358] ;  /* 0x00035800012b7983 */ /* 0x000ea80000300800 */
[----:B------:R0:W-:Y:S01]  /*15dd0*/  @P4 STG.E.U16 desc[UR20][R22.64], R36 ;  /* 0x0000002416004986 */ /* 0x0001e2000c101514 */
[C---:B------:R-:W-:Y:S01]  /*15de0*/  ISETP.LT.AND P4, PT, R42.reuse, UR4, !P0 ;  /* 0x000000042a007c0c */ /* 0x040fe2000c781270 */
[----:B------:R-:W5:Y:S01]  /*15df0*/  LDCU UR4, c[0x0][0x39c] ;  /* 0x00007380ff0477ac */ /* 0x000f620008000800 */
[----:B0-----:R-:W-:-:S02]  /*15e00*/  IMAD R23, R42, R74, RZ ;  /* 0x0000004a2a177224 */ /* 0x001fc400078e02ff */
[----:B------:R-:W4:Y:S01]  /*15e10*/  LDL.LU R42, [R1+0x318] ;  /* 0x00031800012a7983 */ /* 0x000f220000300800 */
[----:B------:R-:W-:Y:S02]  /*15e20*/  LEA R20, P5, R3, R2, 0x1 ;  /* 0x0000000203147211 */ /* 0x000fe400078a08ff */
[C---:B-1----:R-:W-:Y:S01]  /*15e30*/  ISETP.LT.AND P1, PT, R41.reuse, UR5, !P0 ;  /* 0x0000000529007c0c */ /* 0x042fe2000c721270 */
[----:B------:R-:W-:Y:S01]  /*15e40*/  IMAD R41, R41, R74, RZ ;  /* 0x0000004a29297224 */ /* 0x000fe200078e02ff */
[----:B------:R-:W-:Y:S01]  /*15e50*/  LEA.HI.X.SX32 R21, R3, R0, 0x1, P5 ;  /* 0x0000000003157211 */ /* 0x000fe200028f0eff */
[----:B------:R-:W2:Y:S01]  /*15e60*/  LDL.LU R46, [R1+0x354] ;  /* 0x00035400012e7983 */ /* 0x000ea20000300800 */
[----:B------:R-:W-:Y:S01]  /*15e70*/  PRMT R36, R36, 0x7632, R36 ;  /* 0x0000763224247816 */ /* 0x000fe20000000024 */
[----:B------:R-:W2:Y:S01]  /*15e80*/  LDCU UR5, c[0x0][0x39c] ;  /* 0x00007380ff0577ac */ /* 0x000ea20008000800 */
[-C--:B------:R-:W-:Y:S02]  /*15e90*/  LEA R22, P6, R23, R2.reuse, 0x1 ;  /* 0x0000000217167211 */ /* 0x080fe400078c08ff */
[----:B------:R-:W-:Y:S01]  /*15ea0*/  LEA R40, P5, R41, R2, 0x1 ;  /* 0x0000000229287211 */ /* 0x000fe200078a08ff */
[----:B------:R0:W-:Y:S01]  /*15eb0*/  @P3 STG.E.U16 desc[UR20][R20.64], R36 ;  /* 0x0000002414003986 */ /* 0x0001e2000c101514 */
[----:B------:R-:W-:Y:S01]  /*15ec0*/  LEA.HI.X.SX32 R23, R23, R0, 0x1, P6 ;  /* 0x0000000017177211 */ /* 0x000fe200030f0eff */
[C---:B---3--:R-:W-:Y:S01]  /*15ed0*/  IMAD R3, R45.reuse, R74, RZ ;  /* 0x0000004a2d037224 */ /* 0x048fe200078e02ff */
[----:B------:R-:W-:Y:S01]  /*15ee0*/  ISETP.LT.AND P3, PT, R45, UR6, !P0 ;  /* 0x000000062d007c0c */ /* 0x000fe2000c761270 */
[----:B------:R-:W4:Y:S01]  /*15ef0*/  LDCU UR6, c[0x0][0x39c] ;  /* 0x00007380ff0677ac */ /* 0x000f220008000800 */
[----:B------:R-:W3:Y:S01]  /*15f00*/  LDL.LU R45, [R1+0x350] ;  /* 0x00035000012d7983 */ /* 0x000ee20000300800 */
[----:B------:R-:W-:-:S03]  /*15f10*/  LEA.HI.X.SX32 R41, R41, R0, 0x1, P5 ;  /* 0x0000000029297211 */ /* 0x000fc600028f0eff */
[----:B------:R-:W-:Y:S01]  /*15f20*/  @P4 STG.E.U16 desc[UR20][R22.64], R37 ;  /* 0x0000002516004986 */ /* 0x000fe2000c101514 */
[----:B0-----:R-:W-:Y:S02]  /*15f30*/  PRMT R21, R37, 0x7632, R21 ;  /* 0x0000763225157816 */ /* 0x001fe40000000015 */
[----:B------:R-:W-:-:S03]  /*15f40*/  LEA R20, P4, R3, R2, 0x1 ;  /* 0x0000000203147211 */ /* 0x000fc600078808ff */
[----:B------:R0:W-:Y:S02]  /*15f50*/  @P1 STG.E.U16 desc[UR20][R40.64], R21 ;  /* 0x0000001528001986 */ /* 0x0001e4000c101514 */
[----:B0-----:R-:W-:-:S05]  /*15f60*/  LEA.HI.X.SX32 R21, R3, R0, 0x1, P4 ;  /* 0x0000000003157211 */ /* 0x001fca00020f0eff */
[----:B------:R0:W-:Y:S01]  /*15f70*/  @P3 STG.E.U16 desc[UR20][R20.64], R38 ;  /* 0x0000002614003986 */ /* 0x0001e2000c101514 */
[C---:B-----5:R-:W-:Y:S01]  /*15f80*/  ISETP.LT.AND P4, PT, R44.reuse, UR4, !P0 ;  /* 0x000000042c007c0c */ /* 0x060fe2000c781270 */
[----:B------:R-:W-:Y:S01]  /*15f90*/  IMAD R3, R44, R74, RZ ;  /* 0x0000004a2c037224 */ /* 0x000fe200078e02ff */
[----:B------:R-:W1:Y:S01]  /*15fa0*/  LDCU UR4, c[0x0][0x39c] ;  /* 0x00007380ff0477ac */ /* 0x000e620008000800 */
[----:B------:R-:W5:Y:S03]  /*15fb0*/  LDL.LU R44, [R1+0x348] ;  /* 0x00034800012c7983 */ /* 0x000f660000300800 */
[C---:B0-----:R-:W-:Y:S01]  /*15fc0*/  LEA R20, P3, R3.reuse, R2, 0x1 ;  /* 0x0000000203147211 */ /* 0x041fe200078608ff */
[----:B------:R-:W5:Y:S03]  /*15fd0*/  LDL.LU R47, [R1+0x450] ;  /* 0x00045000012f7983 */ /* 0x000f660000300800 */
[----:B------:R-:W-:-:S02]  /*15fe0*/  LEA.HI.X.SX32 R21, R3, R0, 0x1, P3 ;  /* 0x0000000003157211 */ /* 0x000fc400018f0eff */
[C---:B----4-:R-:W-:Y:S01]  /*15ff0*/  ISETP.LT.AND P5, PT, R42.reuse, UR6, !P0 ;  /* 0x000000062a007c0c */ /* 0x050fe2000c7a1270 */
[-C--:B------:R-:W-:Y:S01]  /*16000*/  IMAD R3, R42, R74.reuse, RZ ;  /* 0x0000004a2a037224 */ /* 0x080fe200078e02ff */
[----:B------:R-:W-:Y:S01]  /*16010*/  PRMT R36, R38, 0x7632, R36 ;  /* 0x0000763226247816 */ /* 0x000fe20000000024 */
[----:B------:R-:W4:Y:S01]  /*16020*/  LDL.LU R42, [R1+0x314] ;  /* 0x00031400012a7983 */ /* 0x000f220000300800 */
[C---:B--2---:R-:W-:Y:S01]  /*16030*/  ISETP.LT.AND P1, PT, R43.reuse, UR5, !P0 ;  /* 0x000000052b007c0c */ /* 0x044fe2000c721270 */
[----:B------:R-:W-:Y:S01]  /*16040*/  IMAD R43, R43, R74, RZ ;  /* 0x0000004a2b2b7224 */ /* 0x000fe200078e02ff */
[----:B------:R-:W0:Y:S01]  /*16050*/  LDCU UR5, c[0x0][0x39c] ;  /* 0x00007380ff0577ac */ /* 0x000e220008000800 */
[----:B------:R2:W-:Y:S03]  /*16060*/  @P4 STG.E.U16 desc[UR20][R20.64], R36 ;  /* 0x0000002414004986 */ /* 0x0005e6000c101514 */
[C---:B------:R-:W-:Y:S01]  /*16070*/  LEA R22, P6, R43.reuse, R2, 0x1 ;  /* 0x000000022b167211 */ /* 0x040fe200078c08ff */
[----:B------:R-:W4:Y:S03]  /*16080*/  LDCU UR6, c[0x0][0x39c] ;  /* 0x00007380ff0677ac */ /* 0x000f260008000800 */
[----:B------:R-:W-:-:S02]  /*16090*/  LEA.HI.X.SX32 R23, R43, R0, 0x1, P6 ;  /* 0x000000002b177211 */ /* 0x000fc400030f0eff */
[----:B--2---:R-:W-:Y:S01]  /*160a0*/  LEA R20, P3, R3, R2, 0x1 ;  /* 0x0000000203147211 */ /* 0x004fe200078608ff */
[C---:B---3--:R-:W-:Y:S01]  /*160b0*/  IMAD R37, R45.reuse, R74, RZ ;  /* 0x0000004a2d257224 */ /* 0x048fe200078e02ff */
[----:B-1----:R-:W-:Y:S01]  /*160c0*/  ISETP.LT.AND P4, PT, R45, UR4, !P0 ;  /* 0x000000042d007c0c */ /* 0x002fe2000c781270 */
[----:B------:R1:W-:Y:S01]  /*160d0*/  @P1 STG.E.U16 desc[UR20][R22.64], R39 ;  /* 0x0000002716001986 */ /* 0x0003e2000c101514 */
[----:B------:R-:W-:Y:S01]  /*160e0*/  LEA.HI.X.SX32 R21, R3, R0, 0x1, P3 ;  /* 0x0000000003157211 */ /* 0x000fe200018f0eff */
[C---:B------:R-:W-:Y:S01]  /*160f0*/  IMAD R3, R46.reuse, R74, RZ ;  /* 0x0000004a2e037224 */ /* 0x040fe200078e02ff */
[----:B------:R-:W-:Y:S01]  /*16100*/  ISETP.LT.AND P3, PT, R46, UR7, !P0 ;  /* 0x000000072e007c0c */ /* 0x000fe2000c761270 */
[----:B------:R-:W2:Y:S01]  /*16110*/  LDCU UR4, c[0x0][0x39c] ;  /* 0x00007380ff0477ac */ /* 0x000ea20008000800 */
[----:B------:R-:W3:Y:S01]  /*16120*/  LDL.LU R46, [R1+0x344] ;  /* 0x00034400012e7983 */ /* 0x000ee20000300800 */
[----:B------:R-:W-:Y:S01]  /*16130*/  PRMT R38, R39, 0x7632, R38 ;  /* 0x0000763227267816 */ /* 0x000fe20000000026 */
[----:B------:R-:W0:Y:S02]  /*16140*/  LDCU UR7, c[0x0][0x39c] ;  /* 0x00007380ff0777ac */ /* 0x000e240008000800 */
[----:B------:R-:W2:Y:S01]  /*16150*/  LDL.LU R45, [R1+0x340] ;  /* 0x00034000012d7983 */ /* 0x000ea20000300800 */
[----:B-1----:R-:W-:-:S04]  /*16160*/  LEA R22, P1, R3, R2, 0x1 ;  /* 0x0000000203167211 */ /* 0x002fc800078208ff */
[----:B------:R-:W-:Y:S01]  /*16170*/  LEA.HI.X.SX32 R23, R3, R0, 0x1, P1 ;  /* 0x0000000003177211 */ /* 0x000fe200008f0eff */
[----:B------:R1:W-:Y:S02]  /*16180*/  @P5 STG.E.U16 desc[UR20][R20.64], R38 ;  /* 0x0000002614005986 */ /* 0x0003e4000c101514 */
[----:B-1----:R-:W-:-:S04]  /*16190*/  LEA R20, P6, R37, R2, 0x1 ;  /* 0x0000000225147211 */ /* 0x002fc800078c08ff */
[----:B------:R-:W-:Y:S02]  /*161a0*/  LEA.HI.X.SX32 R21, R37, R0, 0x1, P6 ;  /* 0x0000000025157211 */ /* 0x000fe400030f0eff */
[----:B------:R-:W-:Y:S01]  /*161b0*/  PRMT R39, R48, 0x7632, R39 ;  /* 0x0000763230277816 */ /* 0x000fe20000000027 */
[----:B------:R-:W-:Y:S04]  /*161c0*/  @P3 STG.E.U16 desc[UR20][R22.64], R48 ;  /* 0x0000003016003986 */ /* 0x000fe8000c101514 */
[----:B------:R1:W-:Y:S01]  /*161d0*/  @P4 STG.E.U16 desc[UR20][R20.64], R39 ;  /* 0x0000002714004986 */ /* 0x0003e2000c101514 */
[C---:B-----5:R-:W-:Y:S01]  /*161e0*/  IMAD R41, R44.reuse, R74, RZ ;  /* 0x0000004a2c297224 */ /* 0x060fe200078e02ff */
[----:B0-----:R-:W-:Y:S01]  /*161f0*/  ISETP.LT.AND P1, PT, R44, UR5, !P0 ;  /* 0x000000052c007c0c */ /* 0x001fe2000c721270 */
[----:B------:R-:W0:Y:S01]  /*16200*/  LDCU UR5, c[0x0][0x39c] ;  /* 0x00007380ff0577ac */ /* 0x000e220008000800 */
[----:B------:R-:W5:Y:S04]  /*16210*/  LDL.LU R44, [R1+0x33c] ;  /* 0x00033c00012c7983 */ /* 0x000f680000300800 */
[----:B------:R-:W5:Y:S01]  /*16220*/  LDL.LU R43, [R1+0x30c] ;  /* 0x00030c00012b7983 */ /* 0x000f620000300800 */
[----:B------:R-:W-:-:S04]  /*16230*/  LEA R36, P5, R41, R2, 0x1 ;  /* 0x0000000229247211 */ /* 0x000fc800078a08ff */
[----:B------:R-:W-:Y:S02]  /*16240*/  LEA.HI.X.SX32 R37, R41, R0, 0x1, P5 ;  /* 0x0000000029257211 */ /* 0x000fe400028f0eff */
[C---:B----4-:R-:W-:Y:S01]  /*16250*/  ISETP.LT.AND P6, PT, R42.reuse, UR6, !P0 ;  /* 0x000000062a007c0c */ /* 0x050fe2000c7c1270 */
[----:B------:R-:W-:Y:S02]  /*16260*/  IMAD R3, R42, R74, RZ ;  /* 0x0000004a2a037224 */ /* 0x000fe400078e02ff */
[----:B------:R4:W-:Y:S01]  /*16270*/  @P1 STG.E.U16 desc[UR20][R36.64], R49 ;  /* 0x0000003124001986 */ /* 0x0009e2000c101514 */
[----:B------:R-:W0:Y:S03]  /*16280*/  LDCU UR6, c[0x0][0x39c] ;  /* 0x00007380ff0677ac */ /* 0x000e260008000800 */
[----:B------:R-:W5:Y:S04]  /*16290*/  LDL.LU R42, [R1+0x338] ;  /* 0x00033800012a7983 */ /* 0x000f680000300800 */
[----:B-1----:R-:W5:Y:S04]  /*162a0*/  LDL.LU R39, [R1+0x464] ;  /* 0x0004640001277983 */ /* 0x002f680000300800 */
[----:B------:R-:W5:Y:S01]  /*162b0*/  LDL.LU R41, [R1+0x3dc] ;  /* 0x0003dc0001297983 */ /* 0x000f620000300800 */
[----:B------:R-:W-:-:S02]  /*162c0*/  LEA R20, P1, R3, R2, 0x1 ;  /* 0x0000000203147211 */ /* 0x000fc400078208ff */
[----:B------:R-:W-:Y:S02]  /*162d0*/  PRMT R38, R49, 0x7632, R38 ;  /* 0x0000763231267816 */ /* 0x000fe40000000026 */
[----:B------:R-:W-:Y:S01]  /*162e0*/  LEA.HI.X.SX32 R21, R3, R0, 0x1, P1 ;  /* 0x0000000003157211 */ /* 0x000fe200008f0eff */
[CC--:B---3--:R-:W-:Y:S01]  /*162f0*/  IMAD R23, R46.reuse, R74.reuse, RZ ;  /* 0x0000004a2e177224 */ /* 0x0c8fe200078e02ff */
[----:B--2---:R-:W-:Y:S01]  /*16300*/  ISETP.LT.AND P4, PT, R46, UR4, !P0 ;  /* 0x000000042e007c0c */ /* 0x004fe2000c781270 */
[C---:B------:R-:W-:Y:S01]  /*16310*/  IMAD R3, R45.reuse, R74, RZ ;  /* 0x0000004a2d037224 */ /* 0x040fe200078e02ff */
[----:B0-----:R-:W-:Y:S01]  /*16320*/  ISETP.LT.AND P1, PT, R45, UR5, !P0 ;  /* 0x000000052d007c0c */ /* 0x001fe2000c721270 */
[----:B------:R0:W-:Y:S01]  /*16330*/  @P6 STG.E.U16 desc[UR20][R20.64], R38 ;  /* 0x0000002614006986 */ /* 0x0001e2000c101514 */
[----:B------:R-:W-:Y:S01]  /*16340*/  LEA R22, P5, R23, R2, 0x1 ;  /* 0x0000000217167211 */ /* 0x000fe200078a08ff */
[----:B------:R-:W1:Y:S01]  /*16350*/  LDCU UR4, c[0x0][0x39c] ;  /* 0x00007380ff0477ac */ /* 0x000e620008000800 */
[----:B----4-:R-:W-:-:S02]  /*16360*/  PRMT R36, R50, 0x7632, R36 ;  /* 0x0000763232247816 */ /* 0x010fc40000000024 */
[----:B------:R-:W-:Y:S01]  /*16370*/  LEA.HI.X.SX32 R23, R23, R0, 0x1, P5 ;  /* 0x0000000017177211 */ /* 0x000fe200028f0eff */
[----:B------:R-:W2:Y:S01]  /*16380*/  LDCU UR5, c[0x0][0x39c] ;  /* 0x00007380ff0577ac */ /* 0x000ea20008000800 */
[----:B0-----:R-:W-:-:S04]  /*16390*/  LEA R20, P6, R3, R2, 0x1 ;  /* 0x0000000203147211 */ /* 0x001fc800078c08ff */
[----:B------:R-:W-:Y:S01]  /*163a0*/  LEA.HI.X.SX32 R21, R3, R0, 0x1, P6 ;  /* 0x0000000003157211 */ /* 0x000fe200030f0eff */
[----:B------:R-:W-:Y:S04]  /*163b0*/  @P4 STG.E.U16 desc[UR20][R22.64], R50 ;  /* 0x0000003216004986 */ /* 0x000fe8000c101514 */
[----:B------:R0:W-:Y:S02]  /*163c0*/  @P1 STG.E.U16 desc[UR20][R20.64], R36 ;  /* 0x0000002414001986 */ /* 0x0001e4000c101514 */
[----:B0-----:R-:W-:Y:S01]  /*163d0*/  PRMT R36, R51, 0x7632, R36 ;  /* 0x0000763233247816 */ /* 0x001fe20000000024 */
[CC--:B-----5:R-:W-:Y:S01]  /*163e0*/  IMAD R37, R44.reuse, R74.reuse, RZ ;  /* 0x0000004a2c257224 */ /* 0x0e0fe200078e02ff */
[----:B------:R-:W-:Y:S01]  /*163f0*/  ISETP.LT.AND P5, PT, R44, UR6, !P0 ;  /* 0x000000062c007c0c */ /* 0x000fe2000c7a1270 */
[----:B------:R-:W0:Y:S01]  /*16400*/  LDCU UR6, c[0x0][0x39c] ;  /* 0x00007380ff0677ac */ /* 0x000e220008000800 */
[----:B------:R-:W3:Y:S01]  /*16410*/  LDL.LU R44, [R1+0x474] ;  /* 0x00047400012c7983 */ /* 0x000ee20000300800 */
[----:B------:R-:W-:Y:S01]  /*16420*/  IMAD R3, R43, R74, RZ ;  /* 0x0000004a2b037224 */ /* 0x000fe200078e02ff */
[----:B------:R-:W-:-:S02]  /*16430*/  LEA R22, P4, R37, R2, 0x1 ;  /* 0x0000000225167211 */ /* 0x000fc400078808ff */
[----:B------:R-:W-:Y:S01]  /*16440*/  ISETP.LT.AND P1, PT, R43, UR7, !P0 ;  /* 0x000000072b007c0c */ /* 0x000fe2000c721270 */
[----:B------:R-:W4:Y:S01]  /*16450*/  LDCU UR7, c[0x0][0x39c] ;  /* 0x00007380ff0777ac */ /* 0x000f220008000800 */
[----:B------:R-:W5:Y:S01]  /*16460*/  LDL.LU R43, [R1+0x470] ;  /* 0x00047000012b7983 */ /* 0x000f620000300800 */
[----:B------:R-:W-:Y:S02]  /*16470*/  LEA.HI.X.SX32 R23, R37, R0, 0x1, P4 ;  /* 0x0000000025177211 */ /* 0x000fe400020f0eff */
[----:B------:R-:W-:-:S04]  /*16480*/  LEA R20, P6, R3, R2, 0x1 ;  /* 0x0000000203147211 */ /* 0x000fc800078c08ff */
[----:B------:R-:W-:Y:S01]  /*16490*/  LEA.HI.X.SX32 R21, R3, R0, 0x1, P6 ;  /* 0x0000000003157211 */ /* 0x000fe200030f0eff */
[----:B------:R-:W-:Y:S04]  /*164a0*/  @P5 STG.E.U16 desc[UR20][R22.64], R51 ;  /* 0x0000003316005986 */ /* 0x000fe8000c101514 */
[----:B------:R0:W-:Y:S01]  /*164b0*/  @P1 STG.E.U16 desc[UR20][R20.64], R36 ;  /* 0x0000002414001986 */ /* 0x0001e2000c101514 */
[----:B------:R-:W-:-:S04]  /*164c0*/  IMAD R37, R42, R74, RZ ;  /* 0x0000004a2a257224 */ /* 0x000fc800078e02ff */
[----:B------:R-:W-:Y:S01]  /*164d0*/  IMAD R3, R74, 0x2, R37 ;  /* 0x000000024a037824 */ /* 0x000fe200078e0225 */
[----:B-1----:R-:W-:Y:S01]  /*164e0*/  ISETP.LT.AND P4, PT, R42, UR4, !P0 ;  /* 0x000000042a007c0c */ /* 0x002fe2000c781270 */
[----:B------:R-:W3:Y:S01]  /*164f0*/  LDCU UR4, c[0x0][0x39c] ;  /* 0x00007380ff0477ac */ /* 0x000ee20008000800 */
[----:B------:R-:W4:Y:S02]  /*16500*/  LDL.LU R42, [R1+0x46c] ;  /* 0x00046c00012a7983 */ /* 0x000f240000300800 */
[----:B0-----:R-:W-:Y:S02]  /*16510*/  LEA R20, P1, R3, R2, 0x1 ;  /* 0x0000000203147211 */ /* 0x001fe400078208ff */
[----:B--2---:R-:W-:Y:S01]  /*16520*/  ISETP.LT.AND P5, PT, R39, UR5, !P0 ;  /* 0x0000000527007c0c */ /* 0x004fe2000c7a1270 */
[----:B------:R-:W5:Y:S01]  /*16530*/  LDCU UR5, c[0x0][0x39c] ;  /* 0x00007380ff0577ac */ /* 0x000f620008000800 */
[----:B------:R-:W-:Y:S01]  /*16540*/  LEA.HI.X.SX32 R21, R3, R0, 0x1, P1 ;  /* 0x0000000003157211 */ /* 0x000fe200008f0eff */
[----:B------:R-:W2:Y:S01]  /*16550*/  LDL.LU R39, [R1+0x3d8] ;  /* 0x0003d80001277983 */ /* 0x000ea20000300800 */
[----:B------:R-:W-:Y:S01]  /*16560*/  ISETP.LT.AND P1, PT, R41, UR6, !P0 ;  /* 0x0000000629007c0c */ /* 0x000fe2000c721270 */
[----:B------:R-:W0:Y:S02]  /*16570*/  LDCU UR6, c[0x0][0x39c] ;  /* 0x00007380ff0677ac */ /* 0x000e240008000800 */
[----:B------:R-:W2:Y:S01]  /*16580*/  LDL.LU R41, [R1+0x468] ;  /* 0x0004680001297983 */ /* 0x000ea20000300800 */
[----:B------:R-:W-:-:S02]  /*16590*/  LEA R22, P6, R37, R2, 0x1 ;  /* 0x0000000225167211 */ /* 0x000fc400078c08ff */
[----:B------:R-:W-:Y:S02]  /*165a0*/  ISETP.LT.AND P3, PT, R47, UR10, !P0 ;  /* 0x0000000a2f007c0c */ /* 0x000fe4000c761270 */
[----:B------:R-:W-:Y:S01]  /*165b0*/  LEA.HI.X.SX32 R23, R37, R0, 0x1, P6 ;  /* 0x0000000025177211 */ /* 0x000fe200030f0eff */
[----:B------:R-:W-:Y:S01]  /*165c0*/  IMAD R37, R74, 0x2, R3 ;  /* 0x000000024a257824 */ /* 0x000fe200078e0203 */
[----:B------:R-:W-:-:S03]  /*165d0*/  PRMT R38, R52, 0x7632, R38 ;  /* 0x0000763234267816 */ /* 0x000fc60000000026 */
[----:B------:R1:W-:Y:S06]  /*165e0*/  @P4 STG.E.U16 desc[UR20][R22.64], R52 ;  /* 0x0000003416004986 */ /* 0x0003ec000c101514 */
[----:B------:R0:W-:Y:S01]  /*165f0*/  @P3 STG.E.U16 desc[UR20][R20.64], R38 ;  /* 0x0000002614003986 */ /* 0x0001e2000c101514 */
[----:B-1----:R-:W-:-:S04]  /*16600*/  LEA R22, P6, R37, R2, 0x1 ;  /* 0x0000000225167211 */ /* 0x002fc800078c08ff */
[----:B------:R-:W-:Y:S01]  /*16610*/  LEA.HI.X.SX32 R23, R37, R0, 0x1, P6 ;  /* 0x0000000025177211 */ /* 0x000fe200030f0eff */
[----:B------:R-:W-:Y:S01]  /*16620*/  IMAD R37, R74, 0x2, R37 ;  /* 0x000000024a257824 */ /* 0x000fe200078e0225 */
[----:B------:R-:W-:-:S03]  /*16630*/  PRMT R36, R53, 0x7632, R36 ;  /* 0x0000763235247816 */ /* 0x000fc60000000024 */
[C---:B------:R-:W-:Y:S01]  /*16640*/  IMAD R3, R74.reuse, 0x2, R37 ;  /* 0x000000024a037824 */ /* 0x040fe200078e0225 */
[C---:B0-----:R-:W-:Y:S01]  /*16650*/  LEA R20, P6, R37.reuse, R2, 0x1 ;  /* 0x0000000225147211 */ /* 0x041fe200078c08ff */
[----:B------:R0:W-:Y:S03]  /*16660*/  @P5 STG.E.U16 desc[UR20][R22.64], R53 ;  /* 0x0000003516005986 */ /* 0x0001e6000c101514 */
[----:B------:R-:W-:Y:S01]  /*16670*/  LEA.HI.X.SX32 R21, R37, R0, 0x1, P6 ;  /* 0x0000000025157211 */ /* 0x000fe200030f0eff */
[----:B------:R-:W-:-:S04]  /*16680*/  IMAD R37, R74, 0x2, R3 ;  /* 0x000000024a257824 */ /* 0x000fc800078e0203 */
[----:B------:R1:W-:Y:S01]  /*16690*/  @P1 STG.E.U16 desc[UR20][R20.64], R36 ;  /* 0x0000002414001986 */ /* 0x0003e2000c101514 */
[----:B0-----:R-:W-:-:S04]  /*166a0*/  LEA R22, P6, R3, R2, 0x1 ;  /* 0x0000000203167211 */ /* 0x001fc800078c08ff */
[----:B------:R-:W-:Y:S02]  /*166b0*/  LEA.HI.X.SX32 R23, R3, R0, 0x1, P6 ;  /* 0x0000000003177211 */ /* 0x000fe400030f0eff */
[----:B-1----:R-:W-:-:S04]  /*166c0*/  LEA R20, P1, R37, R2, 0x1 ;  /* 0x0000000225147211 */ /* 0x002fc800078208ff */
[----:B------:R-:W-:Y:S02]  /*166d0*/  LEA.HI.X.SX32 R21, R37, R0, 0x1, P1 ;  /* 0x0000000025157211 */ /* 0x000fe400008f0eff */
[----:B---3--:R-:W-:Y:S01]  /*166e0*/  ISETP.LT.AND P4, PT, R44, UR4, !P0 ;  /* 0x000000042c007c0c */ /* 0x008fe2000c781270 */
[----:B------:R-:W2:Y:S01]  /*166f0*/  LDCU UR4, c[0x0][0x39c] ;  /* 0x00007380ff0477ac */ /* 0x000ea20008000800 */
[----:B------:R-:W3:Y:S01]  /*16700*/  LDL.LU R44, [R1+0x460] ;  /* 0x00046000012c7983 */ /* 0x000ee20000300800 */
[----:B-----5:R-:W-:Y:S01]  /*16710*/  ISETP.LT.AND P3, PT, R43, UR5, !P0 ;  /* 0x000000052b007c0c */ /* 0x020fe2000c761270 */
[----:B------:R-:W0:Y:S02]  /*16720*/  LDCU UR5, c[0x0][0x39c] ;  /* 0x00007380ff0577ac */ /* 0x000e240008000800 */
[----:B------:R-:W5:Y:S07]  /*16730*/  LDL.LU R43, [R1+0x45c] ;  /* 0x00045c00012b7983 */ /* 0x000f6e0000300800 */
[----:B------:R1:W-:Y:S01]  /*16740*/  @P4 STG.E.U16 desc[UR20][R22.64], R54 ;  /* 0x0000003616004986 */ /* 0x0003e2000c101514 */
[----:B----4-:R-:W-:Y:S01]  /*16750*/  ISETP.LT.AND P5, PT, R42, UR7, !P0 ;  /* 0x000000072a007c0c */ /* 0x010fe2000c7a1270 */
[----:B------:R-:W-:-:S02]  /*16760*/  IMAD R3, R74, 0x2, R37 ;  /* 0x000000024a037824 */ /* 0x000fc400078e0225 */
[----:B------:R-:W4:Y:S01]  /*16770*/  LDL.LU R42, [R1+0x3d4] ;  /* 0x0003d400012a7983 */ /* 0x000f220000300800 */
[----:B------:R-:W-:Y:S01]  /*16780*/  PRMT R38, R54, 0x7632, R38 ;  /* 0x0000763236267816 */ /* 0x000fe20000000026 */
[----:B------:R-:W5:Y:S01]  /*16790*/  LDCU UR7, c[0x0][0x39c] ;  /* 0x00007380ff0777ac */ /* 0x000f620008000800 */
[----:B--2---:R-:W-:Y:S02]  /*167a0*/  ISETP.LT.AND P1, PT, R39, UR4, !P0 ;  /* 0x0000000427007c0c */ /* 0x004fe4000c721270 */
[----:B0-----:R-:W-:Y:S01]  /*167b0*/  ISETP.LT.AND P4, PT, R41, UR5, !P0 ;  /* 0x0000000529007c0c */ /* 0x001fe2000c781270 */
[----:B------:R-:W2:Y:S01]  /*167c0*/  LDL.LU R39, [R1+0x458] ;  /* 0x0004580001277983 */ /* 0x000ea20000300800 */
[C---:B-1----:R-:W-:Y:S01]  /*167d0*/  LEA R22, P6, R3.reuse, R2, 0x1 ;  /* 0x0000000203167211 */ /* 0x042fe200078c08ff */
[----:B------:R-:W4:Y:S02]  /*167e0*/  LDCU UR4, c[0x0][0x39c] ;  /* 0x00007380ff0477ac */ /* 0x000f240008000800 */
[----:B------:R-:W2:Y:S01]  /*167f0*/  LDL.LU R41, [R1+0x454] ;  /* 0x0004540001297983 */ /* 0x000ea20000300800 */
[----:B------:R-:W-:Y:S01]  /*16800*/  LEA.HI.X.SX32 R23, R3, R0, 0x1, P6 ;  /* 0x0000000003177211 */ /* 0x000fe200030f0eff */
[C---:B------:R-:W-:Y:S01]  /*16810*/  IMAD R3, R74.reuse, 0x2, R3 ;  /* 0x000000024a037824 */ /* 0x040fe200078e0203 */
[----:B------:R-:W2:Y:S01]  /*16820*/  LDCU UR5, c[0x0][0x39c] ;  /* 0x00007380ff0577ac */ /* 0x000ea20008000800 */
[----:B------:R0:W-:Y:S02]  /*16830*/  @P3 STG.E.U16 desc[UR20][R20.64], R38 ;  /* 0x0000002614003986 */ /* 0x0001e4000c101514 */
[----:B------:R-:W-:Y:S01]  /*16840*/  IMAD R37, R74, 0x2, R3 ;  /* 0x000000024a257824 */ /* 0x000fe200078e0203 */
[----:B------:R-:W-:Y:S01]  /*16850*/  PRMT R36, R55, 0x7632, R36 ;  /* 0x0000763237247816 */ /* 0x000fe20000000024 */
[----:B------:R1:W-:Y:S01]  /*16860*/  @P5 STG.E.U16 desc[UR20][R22.64], R55 ;  /* 0x0000003716005986 */ /* 0x0003e2000c101514 */
[----:B0-----:R-:W-:-:S04]  /*16870*/  LEA R20, P6, R3, R2, 0x1 ;  /* 0x0000000203147211 */ /* 0x001fc800078c08ff */
[----:B------:R-:W-:Y:S01]  /*16880*/  LEA.HI.X.SX32 R21, R3, R0, 0x1, P6 ;  /* 0x0000000003157211 */ /* 0x000fe200030f0eff */
[----:B------:R-:W-:Y:S01]  /*16890*/  IMAD R3, R74, 0x2, R37 ;  /* 0x000000024a037824 */ /* 0x000fe200078e0225 */
[----:B-1----:R-:W-:-:S03]  /*168a0*/  LEA R22, P6, R37, R2, 0x1 ;  /* 0x0000000225167211 */ /* 0x002fc600078c08ff */
[----:B------:R0:W-:Y:S01]  /*168b0*/  @P1 STG.E.U16 desc[UR20][R20.64], R36 ;  /* 0x0000002414001986 */ /* 0x0001e2000c101514 */
[----:B------:R-:W-:Y:S02]  /*168c0*/  LEA.HI.X.SX32 R23, R37, R0, 0x1, P6 ;  /* 0x0000000025177211 */ /* 0x000fe400030f0eff */
[----:B------:R-:W-:Y:S02]  /*168d0*/  PRMT R38, R56, 0x7632, R38 ;  /* 0x0000763238267816 */ /* 0x000fe40000000026 */
[----:B0-----:R-:W-:-:S04]  /*168e0*/  LEA R20, P1, R3, R2, 0x1 ;  /* 0x0000000203147211 */ /* 0x001fc800078208ff */
[----:B------:R-:W-:Y:S01]  /*168f0*/  LEA.HI.X.SX32 R21, R3, R0, 0x1, P1 ;  /* 0x0000000003157211 */ /* 0x000fe200008f0eff */
[----:B------:R0:W-:Y:S01]  /*16900*/  @P4 STG.E.U16 desc[UR20][R22.64], R56 ;  /* 0x0000003816004986 */ /* 0x0001e2000c101514 */
[----:B---3--:R-:W-:Y:S01]  /*16910*/  ISETP.LT.AND P3, PT, R44, UR6, !P0 ;  /* 0x000000062c007c0c */ /* 0x008fe2000c761270 */
[----:B------:R-:W1:Y:S02]  /*16920*/  LDCU UR6, c[0x0][0x39c] ;  /* 0x00007380ff0677ac */ /* 0x000e640008000800 */
[----:B------:R-:W3:Y:S01]  /*16930*/  LDL.LU R44, [R1+0x44c] ;  /* 0x00044c00012c7983 */ /* 0x000ee20000300800 */
[----:B-----5:R-:W-:Y:S01]  /*16940*/  ISETP.LT.AND P5, PT, R43, UR7, !P0 ;  /* 0x000000072b007c0c */ /* 0x020fe2000c7a1270 */
[----:B------:R-:W-:Y:S02]  /*16950*/  IMAD R37, R74, 0x2, R3 ;  /* 0x000000024a257824 */ /* 0x000fe400078e0203 */
[----:B------:R-:W5:Y:S01]  /*16960*/  LDL.LU R43, [R1+0x3d0] ;  /* 0x0003d000012b7983 */ /* 0x000f620000300800 */
[----:B------:R-:W3:Y:S05]  /*16970*/  LDCU UR7, c[0x0][0x39c] ;  /* 0x00007380ff0777ac */ /* 0x000eea0008000800 */
[----:B------:R0:W-:Y:S01]  /*16980*/  @P3 STG.E.U16 desc[UR20][R20.64], R38 ;  /* 0x0000002614003986 */ /* 0x0001e2000c101514 */
[----:B----4-:R-:W-:Y:S01]  /*16990*/  ISETP.LT.AND P1, PT, R42, UR4, !P0 ;  /* 0x000000042a007c0c */ /* 0x010fe2000c721270 */
[----:B------:R-:W5:Y:S02]  /*169a0*/  LDCU UR4, c[0x0][0x39c] ;  /* 0x00007380ff0477ac */ /* 0x000f640008000800 */
[----:B------:R-:W4:Y:S01]  /*169b0*/  LDL.LU R42, [R1+0x448] ;  /* 0x00044800012a7983 */ /* 0x000f220000300800 */
[----:B--2---:R-:W-:Y:S01]  /*169c0*/  ISETP.LT.AND P4, PT, R39, UR5, !P0 ;  /* 0x0000000527007c0c */ /* 0x004fe2000c781270 */
[----:B------:R-:W4:Y:S02]  /*169d0*/  LDCU UR5, c[0x0][0x39c] ;  /* 0x00007380ff0577ac */ /* 0x000f240008000800 */
[----:B------:R-:W2:Y:S01]  /*169e0*/  LDL.LU R39, [R1+0x444] ;  /* 0x0004440001277983 */ /* 0x000ea20000300800 */
[----:B-1----:R-:W-:Y:S01]  /*169f0*/  ISETP.LT.AND P3, PT, R41, UR6, !P0 ;  /* 0x0000000629007c0c */ /* 0x002fe2000c761270 */
[----:B------:R-:W2:Y:S02]  /*16a00*/  LDCU UR6, c[0x0][0x39c] ;  /* 0x00007380ff0677ac */ /* 0x000ea40008000800 */
[----:B------:R-:W2:Y:S01]  /*16a10*/  LDL.LU R41, [R1+0x440] ;  /* 0x0004400001297983 */ /* 0x000ea20000300800 */
[----:B0-----:R-:W-:-:S04]  /*16a20*/  LEA R22, P6, R37, R2, 0x1 ;  /* 0x0000000225167211 */ /* 0x001fc800078c08ff */
[----:B------:R-:W-:Y:S01]  /*16a30*/  LEA.HI.X.SX32 R23, R37, R0, 0x1, P6 ;  /* 0x0000000025177211 */ /* 0x000fe200030f0eff */
[----:B------:R-:W-:-:S04]  /*16a40*/  IMAD R37, R74, 0x2, R37 ;  /* 0x000000024a257824 */ /* 0x000fc800078e0225 */
[C---:B------:R-:W-:Y:S01]  /*16a50*/  IMAD R3, R74.reuse, 0x2, R37 ;  /* 0x000000024a037824 */ /* 0x040fe200078e0225 */
[C---:B------:R-:W-:Y:S01]  /*16a60*/  LEA R20, P6, R37.reuse, R2, 0x1 ;  /* 0x0000000225147211 */ /* 0x040fe200078c08ff */
[----:B------:R0:W-:Y:S03]  /*16a70*/  @P5 STG.E.U16 desc[UR20][R22.64], R57 ;  /* 0x0000003916005986 */ /* 0x0001e6000c101514 */
[----:B------:R-:W-:Y:S01]  /*16a80*/  LEA.HI.X.SX32 R21, R37, R0, 0x1, P6 ;  /* 0x0000000025157211 */ /* 0x000fe200030f0eff */
[----:B------:R-:W-:Y:S01]  /*16a90*/  IMAD R37, R74, 0x2, R3 ;  /* 0x000000024a257824 */ /* 0x000fe200078e0203 */
[----:B------:R-:W-:Y:S02]  /*16aa0*/  PRMT R36, R57, 0x7632, R36 ;  /* 0x0000763239247816 */ /* 0x000fe40000000024 */
[----:B0-----:R-:W-:-:S04]  /*16ab0*/  LEA R22, P6, R3, R2, 0x1 ;  /* 0x0000000203167211 */ /* 0x001fc800078c08ff */
[----:B------:R-:W-:Y:S01]  /*16ac0*/  LEA.HI.X.SX32 R23, R3, R0, 0x1, P6 ;  /* 0x0000000003177211 */ /* 0x000fe200030f0eff */
[----:B------:R-:W-:Y:S01]  /*16ad0*/  IMAD R3, R74, 0x2, R37 ;  /* 0x000000024a037824 */ /* 0x000fe200078e0225 */
[----:B------:R0:W-:Y:S04]  /*16ae0*/  @P1 STG.E.U16 desc[UR20][R20.64], R36 ;  /* 0x0000002414001986 */ /* 0x0001e8000c101514 */
[----:B------:R1:W-:Y:S01]  /*16af0*/  @P4 STG.E.U16 desc[UR20][R22.64], R58 ;  /* 0x0000003a16004986 */ /* 0x0003e2000c101514 */
[----:B------:R-:W-:Y:S02]  /*16b00*/  PRMT R38, R58, 0x7632, R38 ;  /* 0x000076323a267816 */ /* 0x000fe40000000026 */
[-C--:B0-----:R-:W-:Y:S02]  /*16b10*/  LEA R20, P1, R37, R2.reuse, 0x1 ;  /* 0x0000000225147211 */ /* 0x081fe400078208ff */
[----:B-1----:R-:W-:-:S02]  /*16b20*/  LEA R22, P6, R3, R2, 0x1 ;  /* 0x0000000203167211 */ /* 0x002fc400078c08ff */
[-C--:B------:R-:W-:Y:S02]  /*16b30*/  LEA.HI.X.SX32 R21, R37, R0.reuse, 0x1, P1 ;  /* 0x0000000025157211 */ /* 0x080fe400008f0eff */
[----:B------:R-:W-:-:S03]  /*16b40*/  LEA.HI.X.SX32 R23, R3, R0, 0x1, P6 ;  /* 0x0000000003177211 */ /* 0x000fc600030f0eff */
[----:B------:R0:W-:Y:S01]  /*16b50*/  @P3 STG.E.U16 desc[UR20][R20.64], R38 ;  /* 0x0000002614003986 */ /* 0x0001e2000c101514 */
[----:B---3--:R-:W-:Y:S01]  /*16b60*/  ISETP.LT.AND P5, PT, R44, UR7, !P0 ;  /* 0x000000072c007c0c */ /* 0x008fe2000c7a1270 */
[----:B------:R-:W1:Y:S02]  /*16b70*/  LDCU UR7, c[0x0][0x39c] ;  /* 0x00007380ff0777ac */ /* 0x000e640008000800 */
[----:B------:R-:W3:Y:S01]  /*16b80*/  LDL.LU R44, [R1+0x3cc] ;  /* 0x0003cc00012c7983 */ /* 0x000ee20000300800 */
[----:B-----5:R-:W-:Y:S02]  /*16b90*/  ISETP.LT.AND P1, PT, R43, UR4, !P0 ;  /* 0x000000042b007c0c */ /* 0x020fe4000c721270 */
[----:B----4-:R-:W-:Y:S01]  /*16ba0*/  ISETP.LT.AND P4, PT, R42, UR5, !P0 ;  /* 0x000000052a007c0c */ /* 0x010fe2000c781270 */
[----:B------:R-:W4:Y:S01]  /*16bb0*/  LDL.LU R43, [R1+0x43c] ;  /* 0x00043c00012b7983 */ /* 0x000f220000300800 */
[C---:B------:R-:W-:Y:S01]  /*16bc0*/  IMAD R3, R74.reuse, 0x2, R3 ;  /* 0x000000024a037824 */ /* 0x040fe200078e0203 */
[----:B------:R-:W3:Y:S02]  /*16bd0*/  LDCU UR4, c[0x0][0x39c] ;  /* 0x00007380ff0477ac */ /* 0x000ee40008000800 */
[----:B------:R-:W5:Y:S04]  /*16be0*/  LDL.LU R42, [R1+0x438] ;  /* 0x00043800012a7983 */ /* 0x000f680000300800 */
[----:B------:R1:W-:Y:S01]  /*16bf0*/  @P5 STG.E.U16 desc[UR20][R22.64], R59 ;  /* 0x0000003b16005986 */ /* 0x0003e2000c101514 */
[----:B--2---:R-:W-:Y:S01]  /*16c00*/  ISETP.LT.AND P3, PT, R39, UR6, !P0 ;  /* 0x0000000627007c0c */ /* 0x004fe2000c761270 */
[C---:B------:R-:W-:Y:S01]  /*16c10*/  IMAD R37, R74.reuse, 0x2, R3 ;  /* 0x000000024a257824 */ /* 0x040fe200078e0203 */
[----:B0-----:R-:W-:Y:S01]  /*16c20*/  LEA R20, P6, R3, R2, 0x1 ;  /* 0x0000000203147211 */ /* 0x001fe200078c08ff */
[----:B------:R-:W2:Y:S01]  /*16c30*/  LDL.LU R39, [R1+0x434] ;  /* 0x0004340001277983 */ /* 0x000ea20000300800 */
[----:B-1----:R-:W-:Y:S01]  /*16c40*/  ISETP.LT.AND P5, PT, R41, UR7, !P0 ;  /* 0x0000000729007c0c */ /* 0x002fe2000c7a1270 */
[----:B------:R-:W4:Y:S02]  /*16c50*/  LDCU UR5, c[0x0][0x39c] ;  /* 0x00007380ff0577ac */ /* 0x000f240008000800 */
[----:B------:R-:W2:Y:S01]  /*16c60*/  LDL.LU R41, [R1+0x3c8] ;  /* 0x0003c80001297983 */ /* 0x000ea20000300800 */
[----:B------:R-:W-:Y:S01]  /*16c70*/  LEA.HI.X.SX32 R21, R3, R0, 0x1, P6 ;  /* 0x0000000003157211 */ /* 0x000fe200030f0eff */
[----:B------:R-:W-:Y:S01]  /*16c80*/  IMAD R3, R74, 0x2, R37 ;  /* 0x000000024a037824 */ /* 0x000fe200078e0225 */
[----:B------:R-:W-:Y:S01]  /*16c90*/  PRMT R36, R59, 0x7632, R36 ;  /* 0x000076323b247816 */ /* 0x000fe20000000024 */
[----:B------:R-:W5:Y:S01]  /*16ca0*/  LDCU UR6, c[0x0][0x39c] ;  /* 0x00007380ff0677ac */ /* 0x000f620008000800 */
[C---:B------:R-:W-:Y:S01]  /*16cb0*/  LEA R22, P6, R37.reuse, R2, 0x1 ;  /* 0x0000000225167211 */ /* 0x040fe200078c08ff */
[----:B------:R-:W2:Y:S01]  /*16cc0*/  LDL.LU R45, [R1+0x4cc] ;  /* 0x0004cc00012d7983 */ /* 0x000ea20000300800 */
[----:B------:R-:W-:Y:S01]  /*16cd0*/  PRMT R38, R32, 0x7632, R38 ;  /* 0x0000763220267816 */ /* 0x000fe20000000026 */
[----:B------:R-:W0:Y:S01]  /*16ce0*/  LDCU UR7, c[0x0][0x39c] ;  /* 0x00007380ff0777ac */ /* 0x000e220008000800 */
[----:B------:R-:W-:Y:S01]  /*16cf0*/  LEA.HI.X.SX32 R23, R37, R0, 0x1, P6 ;  /* 0x0000000025177211 */ /* 0x000fe200030f0eff */
[----:B------:R-:W-:Y:S01]  /*16d00*/  IMAD R37, R74, 0x2, R3 ;  /* 0x000000024a257824 */ /* 0x000fe200078e0203 */
[----:B------:R1:W-:Y:S04]  /*16d10*/  @P1 STG.E.U16 desc[UR20][R20.64], R36 ;  /* 0x0000002414001986 */ /* 0x0003e8000c101514 */
[----:B------:R0:W-:Y:S01]  /*16d20*/  @P4 STG.E.U16 desc[UR20][R22.64], R32 ;  /* 0x0000002016004986 */ /* 0x0001e2000c101514 */
[----:B-1----:R-:W-:-:S02]  /*16d30*/  LEA R20, P1, R3, R2, 0x1 ;  /* 0x0000000203147211 */ /* 0x002fc400078208ff */
[----:B0-----:R-:W-:-:S04]  /*16d40*/  LEA R22, P6, R37, R2, 0x1 ;  /* 0x0000000225167211 */ /* 0x001fc800078c08ff */
[-C--:B------:R-:W-:Y:S01]  /*16d50*/  LEA.HI.X.SX32 R23, R37, R0.reuse, 0x1, P6 ;  /* 0x0000000025177211 */ /* 0x080fe200030f0eff */
[----:B------:R-:W-:Y:S01]  /*16d60*/  IMAD R37, R74, 0x2, R37 ;  /* 0x000000024a257824 */ /* 0x000fe200078e0225 */
[----:B------:R-:W-:-:S04]  /*16d70*/  LEA.HI.X.SX32 R21, R3, R0, 0x1, P1 ;  /* 0x0000000003157211 */ /* 0x000fc800008f0eff */
[C---:B------:R-:W-:Y:S01]  /*16d80*/  LEA R36, P6, R37.reuse, R2, 0x1 ;  /* 0x0000000225247211 */ /* 0x040fe200078c08ff */
[----:B------:R0:W-:Y:S01]  /*16d90*/  @P3 STG.E.U16 desc[UR20][R20.64], R38 ;  /* 0x0000002614003986 */ /* 0x0001e2000c101514 */
[----:B------:R-:W-:Y:S02]  /*16da0*/  IMAD R3, R74, 0x2, R37 ;  /* 0x000000024a037824 */ /* 0x000fe400078e0225 */
[----:B------:R-:W-:Y:S01]  /*16db0*/  LEA.HI.X.SX32 R37, R37, R0, 0x1, P6 ;  /* 0x0000000025257211 */ /* 0x000fe200030f0eff */
[----:B------:R1:W-:Y:S04]  /*16dc0*/  @P5 STG.E.U16 desc[UR20][R22.64], R33 ;  /* 0x0000002116005986 */ /* 0x0003e8000c101514 */
[----:B------:R-:W1:Y:S01]  /*16dd0*/  LDS.128 R20, [R64+UR9] ;  /* 0x0000000940147984 */ /* 0x000e620008000c00 */
[----:B0-----:R-:W-:-:S03]  /*16de0*/  PRMT R38, R33, 0x7632, R38 ;  /* 0x0000763221267816 */ /* 0x001fc60000000026 */
[----:B------:R-:W0:Y:S01]  /*16df0*/  LDS.128 R64, [R64+UR9+0x800] ;  /* 0x0008000940407984 */ /* 0x000e220008000c00 */
[----:B---3--:R-:W-:Y:S01]  /*16e00*/  ISETP.LT.AND P4, PT, R44, UR4, !P0 ;  /* 0x000000042c007c0c */ /* 0x008fe2000c781270 */
[----:B------:R-:W2:Y:S02]  /*16e10*/  LDCU UR4, c[0x0][0x39c] ;  /* 0x00007380ff0477ac */ /* 0x000ea40008000800 */
[----:B------:R-:W3:Y:S10]  /*16e20*/  LDL.LU R44, [R1+0x4d0] ;  /* 0x0004d000012c7983 */ /* 0x000ef40000300800 */
[----:B------:R0:W-:Y:S01]  /*16e30*/  @P4 STG.E.U16 desc[UR20][R36.64], R38 ;  /* 0x0000002624004986 */ /* 0x0001e2000c101514 */
[----:B----4-:R-:W-:Y:S01]  /*16e40*/  ISETP.LT.AND P1, PT, R43, UR5, !P0 ;  /* 0x000000052b007c0c */ /* 0x010fe2000c721270 */
[----:B------:R-:W4:Y:S02]  /*16e50*/  LDCU UR5, c[0x0][0x39c] ;  /* 0x00007380ff0577ac */ /* 0x000f240008000800 */
[----:B------:R-:W3:Y:S01]  /*16e60*/  LDL.LU R43, [R1+0x4e0] ;  /* 0x0004e000012b7983 */ /* 0x000ee20000300800 */
[----:B-----5:R-:W-:Y:S01]  /*16e70*/  ISETP.LT.AND P3, PT, R42, UR6, !P0 ;  /* 0x000000062a007c0c */ /* 0x020fe2000c761270 */
[----:B------:R-:W3:Y:S02]  /*16e80*/  LDCU UR6, c[0x0][0x39c] ;  /* 0x00007380ff0677ac */ /* 0x000ee40008000800 */
[----:B------:R-:W5:Y:S01]  /*16e90*/  LDL.LU R42, [R1+0x3c4] ;  /* 0x0003c400012a7983 */ /* 0x000f620000300800 */
[----:B--2---:R-:W-:Y:S01]  /*16ea0*/  ISETP.LT.AND P4, PT, R41, UR4, !P0 ;  /* 0x0000000429007c0c */ /* 0x004fe2000c781270 */
[----:B------:R-:W2:Y:S02]  /*16eb0*/  LDCU UR4, c[0x0][0x39c] ;  /* 0x00007380ff0477ac */ /* 0x000ea40008000800 */
[----:B------:R-:W5:Y:S01]  /*16ec0*/  LDL.LU R41, [R1+0x4dc] ;  /* 0x0004dc0001297983 */ /* 0x000f620000300800 */
[----:B------:R-:W-:Y:S01]  /*16ed0*/  ISETP.LT.AND P5, PT, R39, UR7, !P0 ;  /* 0x0000000727007c0c */ /* 0x000fe2000c7a1270 */
[----:B------:R-:W-:Y:S01]  /*16ee0*/  IMAD R39, R74, 0x2, R3 ;  /* 0x000000024a277824 */ /* 0x000fe200078e0203 */
[----:B------:R-:W-:-:S04]  /*16ef0*/  LEA R32, P6, R3, R2, 0x1 ;  /* 0x0000000203207211 */ /* 0x000fc800078c08ff */
[----:B-1----:R-:W-:Y:S02]  /*16f00*/  LEA.HI.X.SX32 R33, R3, R0, 0x1, P6 ;  /* 0x0000000003217211 */ /* 0x002fe400030f0eff */
[C---:B0-----:R-:W-:Y:S01]  /*16f10*/  LEA R36, P6, R39.reuse, R2, 0x1 ;  /* 0x0000000227247211 */ /* 0x041fe200078c08ff */
[----:B------:R-:W-:Y:S01]  /*16f20*/  IMAD R3, R74, 0x2, R39 ;  /* 0x000000024a037824 */ /* 0x000fe200078e0227 */
[----:B------:R-:W-:Y:S02]  /*16f30*/  PRMT R40, R34, 0x7632, R40 ;  /* 0x0000763222287816 */ /* 0x000fe40000000028 */
[----:B------:R-:W-:Y:S01]  /*16f40*/  LEA.HI.X.SX32 R37, R39, R0, 0x1, P6 ;  /* 0x0000000027257211 */ /* 0x000fe200030f0eff */
[----:B------:R0:W-:Y:S01]  /*16f50*/  @P1 STG.E.U16 desc[UR20][R32.64], R34 ;  /* 0x0000002220001986 */ /* 0x0001e2000c101514 */
[----:B----4-:R-:W-:Y:S01]  /*16f60*/  ISETP.LT.AND P1, PT, R45, UR5, !P0 ;  /* 0x000000052d007c0c */ /* 0x010fe2000c721270 */
[----:B------:R-:W-:Y:S01]  /*16f70*/  IMAD R39, R74, 0x2, R3 ;  /* 0x000000024a277824 */ /* 0x000fe200078e0203 */
[----:B------:R-:W5:Y:S01]  /*16f80*/  LDCU UR5, c[0x0][0x39c] ;  /* 0x00007380ff0577ac */ /* 0x000f620008000800 */
[----:B------:R1:W-:Y:S04]  /*16f90*/  @P3 STG.E.U16 desc[UR20][R36.64], R40 ;  /* 0x0000002824003986 */ /* 0x0003e8000c101514 */
[----:B------:R-:W4:Y:S01]  /*16fa0*/  LDL.LU R45, [R1+0x4e4] ;  /* 0x0004e400012d7983 */ /* 0x000f220000300800 */
        /* <DEDUP_REMOVED lines=9> */
[C---:B------:R-:W-:Y:S01]  /*17040*/  IMAD R3, R74.reuse, 0x2, R3 ;  /* 0x000000024a037824 */ /* 0x040fe200078e0203 */
[----:B------:R-:W-:Y:S03]  /*17050*/  @P4 STG.E.U16 desc[UR20][R36.64], R34 ;  /* 0x0000002224004986 */ /* 0x000fe6000c101514 */
[----:B------:R-:W-:Y:S01]  /*17060*/  IMAD R35, R74, 0x2, R3 ;  /* 0x000000024a237824 */ /* 0x000fe200078e0203 */
[----:B------:R0:W-:Y:S01]  /*17070*/  @P1 STG.E.U16 desc[UR20][R32.64], R20 ;  /* 0x0000001420001986 */ /* 0x0001e2000c101514 */
[----:B------:R-:W-:Y:S02]  /*17080*/  PRMT R38, R20, 0x7632, R38 ;  /* 0x0000763214267816 */ /* 0x000fe40000000026 */
[----:B0-----:R-:W-:-:S04]  /*17090*/  LEA R32, P6, R3, R2, 0x1 ;  /* 0x0000000203207211 */ /* 0x001fc800078c08ff */
[----:B------:R-:W-:Y:S01]  /*170a0*/  LEA.HI.X.SX32 R33, R3, R0, 0x1, P6 ;  /* 0x0000000003217211 */ /* 0x000fe200030f0eff */
[----:B------:R-:W-:Y:S01]  /*170b0*/  IMAD R3, R74, 0x2, R35 ;  /* 0x000000024a037824 */ /* 0x000fe200078e0223 */
[----:B------:R-:W-:-:S04]  /*170c0*/  LEA R34, P6, R35, R2, 0x1 ;  /* 0x0000000223227211 */ /* 0x000fc800078c08ff */
[----:B------:R-:W-:Y:S02]  /*170d0*/  LEA.HI.X.SX32 R35, R35, R0, 0x1, P6 ;  /* 0x0000000023237211 */ /* 0x000fe400030f0eff */
[----:B------:R-:W-:Y:S02]  /*170e0*/  PRMT R36, R21, 0x7632, R36 ;  /* 0x0000763215247816 */ /* 0x000fe40000000024 */
[----:B---3--:R-:W-:Y:S01]  /*170f0*/  ISETP.LT.AND P3, PT, R44, UR6, !P0 ;  /* 0x000000062c007c0c */ /* 0x008fe2000c761270 */
[----:B------:R-:W0:Y:S01]  /*17100*/  LDCU UR6, c[0x0][0x39c] ;  /* 0x00007380ff0677ac */ /* 0x000e220008000800 */
[----:B------:R-:W3:Y:S11]  /*17110*/  LDL.LU R44, [R1+0x4ec] ;  /* 0x0004ec00012c7983 */ /* 0x000ef60000300800 */
[----:B------:R1:W-:Y:S01]  /*17120*/  @P3 STG.E.U16 desc[UR20][R32.64], R38 ;  /* 0x0000002620003986 */ /* 0x0003e2000c101514 */
[----:B--2---:R-:W-:Y:S01]  /*17130*/  ISETP.LT.AND P5, PT, R43, UR4, !P0 ;  /* 0x000000042b007c0c */ /* 0x004fe2000c7a1270 */
[----:B------:R-:W4:Y:S02]  /*17140*/  LDCU UR4, c[0x0][0x39c] ;  /* 0x00007380ff0477ac */ /* 0x000f240008000800 */
[----:B------:R-:W2:Y:S01]  /*17150*/  LDL.LU R43, [R1+0x3bc] ;  /* 0x0003bc00012b7983 */ /* 0x000ea20000300800 */
[----:B-----5:R-:W-:Y:S01]  /*17160*/  ISETP.LT.AND P4, PT, R42, UR5, !P0 ;  /* 0x000000052a007c0c */ /* 0x020fe2000c781270 */
[----:B------:R-:W3:Y:S02]  /*17170*/  LDCU UR5, c[0x0][0x39c] ;  /* 0x00007380ff0577ac */ /* 0x000ee40008000800 */
[----:B------:R-:W5:Y:S01]  /*17180*/  LDL.LU R42, [R1+0x4f8] ;  /* 0x0004f800012a7983 */ /* 0x000f620000300800 */
[----:B0-----:R-:W-:-:S02]  /*17190*/  ISETP.LT.AND P1, PT, R41, UR6, !P0 ;  /* 0x0000000629007c0c */ /* 0x001fc4000c721270 */
[C---:B-1----:R-:W-:Y:S01]  /*171a0*/  LEA R32, P6, R3.reuse, R2, 0x1 ;  /* 0x0000000203207211 */ /* 0x042fe200078c08ff */
[----:B------:R-:W5:Y:S01]  /*171b0*/  LDL.LU R41, [R1+0x4f4] ;  /* 0x0004f40001297983 */ /* 0x000f620000300800 */
[C---:B------:R-:W-:Y:S01]  /*171c0*/  IMAD R37, R74.reuse, 0x2, R3 ;  /* 0x000000024a257824 */ /* 0x040fe200078e0203 */
[----:B------:R-:W2:Y:S01]  /*171d0*/  LDCU UR6, c[0x0][0x39c] ;  /* 0x00007380ff0677ac */ /* 0x000ea20008000800 */
[----:B------:R-:W-:Y:S01]  /*171e0*/  LEA.HI.X.SX32 R33, R3, R0, 0x1, P6 ;  /* 0x0000000003217211 */ /* 0x000fe200030f0eff */
[----:B------:R-:W5:Y:S04]  /*171f0*/  LDL.LU R40, [R1+0x4f0] ;  /* 0x0004f00001287983 */ /* 0x000f680000300800 */
[----:B------:R-:W-:Y:S04]  /*17200*/  @P5 STG.E.U16 desc[UR20][R34.64], R21 ;  /* 0x0000001522005986 */ /* 0x000fe8000c101514 */
[----:B------:R-:W5:Y:S04]  /*17210*/  LDL.LU R39, [R1+0x3b8] ;  /* 0x0003b80001277983 */ /* 0x000f680000300800 */
[----:B------:R0:W-:Y:S04]  /*17220*/  @P4 STG.E.U16 desc[UR20][R32.64], R36 ;  /* 0x0000002420004986 */ /* 0x0001e8000c101514 */
[----:B0-----:R-:W5:Y:S01]  /*17230*/  LDL.LU R36, [R1+0x4e8] ;  /* 0x0004e80001247983 */ /* 0x001f620000300800 */
[----:B----4-:R-:W-:Y:S01]  /*17240*/  ISETP.LT.AND P3, PT, R45, UR4, !P0 ;  /* 0x000000042d007c0c */ /* 0x010fe2000c761270 */
[----:B------:R-:W5:Y:S01]  /*17250*/  LDCU UR4, c[0x0][0x39c] ;  /* 0x00007380ff0477ac */ /* 0x000f620008000800 */
[C---:B------:R-:W-:Y:S01]  /*17260*/  LEA R20, P6, R37.reuse, R2, 0x1 ;  /* 0x0000000225147211 */ /* 0x040fe200078c08ff */
[----:B------:R-:W-:Y:S01]  /*17270*/  IMAD R3, R74, 0x2, R37 ;  /* 0x000000024a037824 */ /* 0x000fe200078e0225 */
[----:B------:R-:W-:Y:S01]  /*17280*/  PRMT R35, R22, 0x7632, R35 ;  /* 0x0000763216237816 */ /* 0x000fe20000000023 */
[----:B------:R-:W4:Y:S01]  /*17290*/  LDL.LU R38, [R1+0x4d8] ;  /* 0x0004d80001267983 */ /* 0x000f220000300800 */
[----:B------:R-:W-:Y:S01]  /*172a0*/  LEA.HI.X.SX32 R21, R37, R0, 0x1, P6 ;  /* 0x0000000025157211 */ /* 0x000fe200030f0eff */
[----:B------:R-:W-:Y:S01]  /*172b0*/  IMAD R37, R74, 0x2, R3 ;  /* 0x000000024a257824 */ /* 0x000fe200078e0203 */
[----:B------:R-:W-:-:S03]  /*172c0*/  LEA R32, P6, R3, R2, 0x1 ;  /* 0x0000000203207211 */ /* 0x000fc600078c08ff */
[----:B------:R0:W-:Y:S01]  /*172d0*/  @P1 STG.E.U16 desc[UR20][R20.64], R22 ;  /* 0x0000001614001986 */ /* 0x0001e2000c101514 */
[----:B------:R-:W-:-:S05]  /*172e0*/  LEA.HI.X.SX32 R33, R3, R0, 0x1, P6 ;  /* 0x0000000003217211 */ /* 0x000fca00030f0eff */
[----:B------:R1:W-:Y:S01]  /*172f0*/  @P3 STG.E.U16 desc[UR20][R32.64], R35 ;  /* 0x0000002320003986 */ /* 0x0003e2000c101514 */
[----:B0-----:R-:W-:-:S04]  /*17300*/  LEA R20, P6, R37, R2, 0x1 ;  /* 0x0000000225147211 */ /* 0x001fc800078c08ff */
[----:B------:R-:W-:Y:S01]  /*17310*/  LEA.HI.X.SX32 R21, R37, R0, 0x1, P6 ;  /* 0x0000000025157211 */ /* 0x000fe200030f0eff */
[----:B------:R-:W-:-:S04]  /*17320*/  IMAD R37, R74, 0x2, R37 ;  /* 0x000000024a257824 */ /* 0x000fc800078e0225 */
[----:B------:R-:W-:Y:S01]  /*17330*/  IMAD R3, R74, 0x2, R37 ;  /* 0x000000024a037824 */ /* 0x000fe200078e0225 */
[----:B------:R-:W-:-:S04]  /*17340*/  LEA R34, P6, R37, R2, 0x1 ;  /* 0x0000000225227211 */ /* 0x000fc800078c08ff */
[----:B-1----:R-:W-:Y:S02]  /*17350*/  LEA.HI.X.SX32 R35, R37, R0, 0x1, P6 ;  /* 0x0000000025237211 */ /* 0x002fe400030f0eff */
[----:B------:R-:W-:-:S04]  /*17360*/  LEA R32, P6, R3, R2, 0x1 ;  /* 0x0000000203207211 */ /* 0x000fc800078c08ff */
[----:B------:R-:W-:Y:S02]  /*17370*/  LEA.HI.X.SX32 R33, R3, R0, 0x1, P6 ;  /* 0x0000000003217211 */ /* 0x000fe400030f0eff */
[----:B---3--:R-:W-:Y:S01]  /*17380*/  ISETP.LT.AND P5, PT, R44, UR5, !P0 ;  /* 0x000000052c007c0c */ /* 0x008fe2000c7a1270 */
[----:B------:R-:W0:-:S12]  /*17390*/  LDCU UR5, c[0x0][0x39c] ;  /* 0x00007380ff0577ac */ /* 0x000e180008000800 */
[----:B------:R1:W-:Y:S01]  /*173a0*/  @P5 STG.E.U16 desc[UR20][R20.64], R23 ;  /* 0x0000001714005986 */ /* 0x0003e2000c101514 */
[----:B--2---:R-:W-:Y:S01]  /*173b0*/  ISETP.LT.AND P4, PT, R43, UR6, !P0 ;  /* 0x000000062b007c0c */ /* 0x004fe2000c781270 */
[----:B------:R-:W2:Y:S01]  /*173c0*/  LDCU UR6, c[0x0][0x39c] ;  /* 0x00007380ff0677ac */ /* 0x000ea20008000800 */
[----:B-----5:R-:W-:Y:S01]  /*173d0*/  ISETP.LT.AND P1, PT, R42, UR4, !P0 ;  /* 0x000000042a007c0c */ /* 0x020fe2000c721270 */
[----:B------:R-:W3:Y:S01]  /*173e0*/  LDCU UR4, c[0x0][0x39c] ;  /* 0x00007380ff0477ac */ /* 0x000ee20008000800 */
[----:B0-----:R-:W-:Y:S01]  /*173f0*/  ISETP.LT.AND P3, PT, R41, UR5, !P0 ;  /* 0x0000000529007c0c */ /* 0x001fe2000c761270 */
[----:B------:R-:W0:Y:S01]  /*17400*/  LDCU UR5, c[0x0][0x39c] ;  /* 0x00007380ff0577ac */ /* 0x000e220008000800 */
[----:B------:R-:W5:Y:S01]  /*17410*/  LDL.LU R41, [R1+0x4d4] ;  /* 0x0004d40001297983 */ /* 0x000f620000300800 */
[----:B-1----:R-:W-:Y:S02]  /*17420*/  PRMT R21, R23, 0x7632, R21 ;  /* 0x0000763217157816 */ /* 0x002fe40000000015 */
[----:B--2---:R-:W-:Y:S01]  /*17430*/  ISETP.LT.AND P5, PT, R40, UR6, !P0 ;  /* 0x0000000628007c0c */ /* 0x004fe2000c7a1270 */
[----:B------:R-:W-:Y:S01]  /*17440*/  IMAD R37, R74, 0x2, R3 ;  /* 0x000000024a257824 */ /* 0x000fe200078e0203 */
[----:B------:R-:W2:Y:S01]  /*17450*/  LDL.LU R40, [R1+0x3b4] ;  /* 0x0003b40001287983 */ /* 0x000ea20000300800 */
[----:B------:R-:W4:Y:S03]  /*17460*/  LDCU UR6, c[0x0][0x39c] ;  /* 0x00007380ff0677ac */ /* 0x000f260008000800 */
[----:B------:R1:W-:Y:S01]  /*17470*/  @P4 STG.E.U16 desc[UR20][R34.64], R21 ;  /* 0x0000001522004986 */ /* 0x0003e2000c101514 */
[----:B---3--:R-:W-:Y:S01]  /*17480*/  ISETP.LT.AND P4, PT, R39, UR4, !P0 ;  /* 0x0000000427007c0c */ /* 0x008fe2000c781270 */
[----:B------:R-:W5:Y:S02]  /*17490*/  LDCU UR4, c[0x0][0x39c] ;  /* 0x00007380ff0477ac */ /* 0x000f640008000800 */
[----:B------:R-:W-:Y:S04]  /*174a0*/  @P1 STG.E.U16 desc[UR20][R32.64], R4 ;  /* 0x0000000420001986 */ /* 0x000fe8000c101514 */
[----:B------:R-:W3:Y:S01]  /*174b0*/  LDL.LU R39, [R1+0x4c8] ;  /* 0x0004c80001277983 */ /* 0x000ee20000300800 */
[----:B0-----:R-:W-:Y:S01]  /*174c0*/  ISETP.LT.AND P1, PT, R36, UR5, !P0 ;  /* 0x0000000524007c0c */ /* 0x001fe2000c721270 */
[----:B------:R-:W-:-:S02]  /*174d0*/  IMAD R3, R74, 0x2, R37 ;  /* 0x000000024a037824 */ /* 0x000fc400078e0225 */
[----:B------:R-:W2:Y:S01]  /*174e0*/  LDL.LU R36, [R1+0x4c4] ;  /* 0x0004c40001247983 */ /* 0x000ea20000300800 */
[C---:B------:R-:W-:Y:S01]  /*174f0*/  LEA R20, P6, R37.reuse, R2, 0x1 ;  /* 0x0000000225147211 */ /* 0x040fe200078c08ff */
[----:B------:R-:W2:Y:S01]  /*17500*/  LDCU UR5, c[0x0][0x39c] ;  /* 0x00007380ff0577ac */ /* 0x000ea20008000800 */
[----:B------:R-:W-:Y:S02]  /*17510*/  PRMT R23, R4, 0x7632, R23 ;  /* 0x0000763204177816 */ /* 0x000fe40000000017 */
[----:B-1----:R-:W-:Y:S01]  /*17520*/  LEA.HI.X.SX32 R21, R37, R0, 0x1, P6 ;  /* 0x0000000025157211 */ /* 0x002fe200030f0eff */
[----:B------:R-:W-:Y:S01]  /*17530*/  IMAD R35, R74, 0x2, R3 ;  /* 0x000000024a237824 */ /* 0x000fe200078e0203 */
[----:B------:R-:W-:-:S03]  /*17540*/  LEA R22, P6, R3, R2, 0x1 ;  /* 0x0000000203167211 */ /* 0x000fc600078c08ff */
[----:B------:R0:W-:Y:S01]  /*17550*/  @P3 STG.E.U16 desc[UR20][R20.64], R23 ;  /* 0x0000001714003986 */ /* 0x0001e2000c101514 */
[----:B----4-:R-:W-:Y:S01]  /*17560*/  ISETP.LT.AND P3, PT, R38, UR6, !P0 ;  /* 0x0000000626007c0c */ /* 0x010fe2000c761270 */
[----:B------:R-:W3:Y:S02]  /*17570*/  LDCU UR6, c[0x0][0x39c] ;  /* 0x00007380ff0677ac */ /* 0x000ee40008000800 */
[----:B------:R-:W4:Y:S04]  /*17580*/  LDL.LU R38, [R1+0x4c0] ;  /* 0x0004c00001267983 */ /* 0x000f280000300800 */
[----:B------:R-:W4:Y:S01]  /*17590*/  LDL.LU R37, [R1+0x3b0] ;  /* 0x0003b00001257983 */ /* 0x000f220000300800 */
[----:B0-----:R-:W-:Y:S01]  /*175a0*/  LEA.HI.X.SX32 R23, R3, R0, 0x1, P6 ;  /* 0x0000000003177211 */ /* 0x001fe200030f0eff */
[----:B------:R-:W-:Y:S01]  /*175b0*/  IMAD R3, R74, 0x2, R35 ;  /* 0x000000024a037824 */ /* 0x000fe200078e0223 */
[----:B------:R-:W-:-:S02]  /*175c0*/  LEA R34, P6, R35, R2, 0x1 ;  /* 0x0000000223227211 */ /* 0x000fc400078c08ff */
[----:B------:R-:W-:Y:S02]  /*175d0*/  PRMT R20, R5, 0x7632, R20 ;  /* 0x0000763205147816 */ /* 0x000fe40000000014 */
[----:B------:R-:W-:Y:S01]  /*175e0*/  LEA.HI.X.SX32 R35, R35, R0, 0x1, P6 ;  /* 0x0000000023237211 */ /* 0x000fe200030f0eff */
[----:B------:R-:W-:Y:S01]  /*175f0*/  @P5 STG.E.U16 desc[UR20][R22.64], R5 ;  /* 0x0000000516005986 */ /* 0x000fe2000c101514 */
[----:B------:R-:W-:-:S03]  /*17600*/  LEA R32, P6, R3, R2, 0x1 ;  /* 0x0000000203207211 */ /* 0x000fc600078c08ff */
[----:B------:R0:W-:Y:S01]  /*17610*/  @P4 STG.E.U16 desc[UR20][R34.64], R20 ;  /* 0x0000001422004986 */ /* 0x0001e2000c101514 */
[----:B------:R-:W-:Y:S01]  /*17620*/  LEA.HI.X.SX32 R33, R3, R0, 0x1, P6 ;  /* 0x0000000003217211 */ /* 0x000fe200030f0eff */
[----:B------:R-:W-:Y:S02]  /*17630*/  IMAD R3, R74, 0x2, R3 ;  /* 0x000000024a037824 */ /* 0x000fe400078e0203 */
[----:B0-----:R-:W4:Y:S03]  /*17640*/  LDL.LU R34, [R1+0x4bc] ;  /* 0x0004bc0001227983 */ /* 0x001f260000300800 */
[C---:B------:R-:W-:Y:S02]  /*17650*/  LEA R4, P6, R3.reuse, R2, 0x1 ;  /* 0x0000000203047211 */ /* 0x040fe400078c08ff */
[----:B------:R-:W-:Y:S02]  /*17660*/  PRMT R23, R6, 0x7632, R23 ;  /* 0x0000763206177816 */ /* 0x000fe40000000017 */
[----:B------:R-:W-:Y:S01]  /*17670*/  LEA.HI.X.SX32 R5, R3, R0, 0x1, P6 ;  /* 0x0000000003057211 */ /* 0x000fe200030f0eff */
[----:B------:R0:W-:Y:S04]  /*17680*/  @P1 STG.E.U16 desc[UR20][R32.64], R6 ;  /* 0x0000000620001986 */ /* 0x0001e8000c101514 */
[----:B------:R1:W-:Y:S01]  /*17690*/  @P3 STG.E.U16 desc[UR20][R4.64], R23 ;  /* 0x0000001704003986 */ /* 0x0003e2000c101514 */
[----:B-----5:R-:W-:Y:S01]  /*176a0*/  ISETP.LT.AND P5, PT, R41, UR4, !P0 ;  /* 0x0000000429007c0c */ /* 0x020fe2000c7a1270 */
[----:B------:R-:W5:Y:S01]  /*176b0*/  LDCU UR4, c[0x0][0x39c] ;  /* 0x00007380ff0477ac */ /* 0x000f620008000800 */
[----:B---3--:R-:W-:Y:S01]  /*176c0*/  ISETP.LT.AND P1, PT, R39, UR6, !P0 ;  /* 0x0000000627007c0c */ /* 0x008fe2000c721270 */
[----:B------:R-:W-:Y:S01]  /*176d0*/  IMAD R21, R74, 0x2, R3 ;  /* 0x000000024a157824 */ /* 0x000fe200078e0203 */
[----:B------:R-:W3:Y:S01]  /*176e0*/  LDL.LU R39, [R1+0x4b8] ;  /* 0x0004b80001277983 */ /* 0x000ee20000300800 */
[----:B--2---:R-:W-:Y:S01]  /*176f0*/  ISETP.LT.AND P4, PT, R40, UR5, !P0 ;  /* 0x0000000528007c0c */ /* 0x004fe2000c781270 */
[----:B------:R-:W4:Y:S01]  /*17700*/  LDCU UR5, c[0x0][0x39c] ;  /* 0x00007380ff0577ac */ /* 0x000f220008000800 */
[----:B-----5:R-:W-:Y:S01]  /*17710*/  ISETP.LT.AND P3, PT, R36, UR4, !P0 ;  /* 0x0000000424007c0c */ /* 0x020fe2000c761270 */
[----:B------:R-:W2:Y:S01]  /*17720*/  LDCU UR6, c[0x0][0x39c] ;  /* 0x00007380ff0677ac */ /* 0x000ea20008000800 */
[----:B------:R-:W5:Y:S01]  /*17730*/  LDL.LU R36, [R1+0x4b4] ;  /* 0x0004b40001247983 */ /* 0x000f620000300800 */
[C---:B------:R-:W-:Y:S01]  /*17740*/  IMAD R3, R74.reuse, 0x2, R21 ;  /* 0x000000024a037824 */ /* 0x040fe200078e0215 */
[C---:B------:R-:W-:Y:S01]  /*17750*/  LEA R20, P6, R21.reuse, R2, 0x1 ;  /* 0x0000000215147211 */ /* 0x040fe200078c08ff */
[----:B------:R-:W2:Y:S02]  /*17760*/  LDCU UR4, c[0x0][0x39c] ;  /* 0x00007380ff0477ac */ /* 0x000ea40008000800 */
[----:B0-----:R-:W-:Y:S01]  /*17770*/  IMAD R33, R74, 0x2, R3 ;  /* 0x000000024a217824 */ /* 0x001fe200078e0203 */
[----:B------:R-:W-:-:S02]  /*17780*/  LEA.HI.X.SX32 R21, R21, R0, 0x1, P6 ;  /* 0x0000000015157211 */ /* 0x000fc400030f0eff */
[----:B------:R-:W-:-:S04]  /*17790*/  LEA R22, P6, R3, R2, 0x1 ;  /* 0x0000000203167211 */ /* 0x000fc800078c08ff */
[----:B-1----:R-:W-:Y:S02]  /*177a0*/  LEA.HI.X.SX32 R23, R3, R0, 0x1, P6 ;  /* 0x0000000003177211 */ /* 0x002fe400030f0eff */
[----:B------:R-:W-:Y:S01]  /*177b0*/  LEA R32, P6, R33, R2, 0x1 ;  /* 0x0000000221207211 */ /* 0x000fe200078c08ff */
[----:B------:R-:W-:Y:S01]  /*177c0*/  IMAD R3, R74, 0x2, R33 ;  /* 0x000000024a037824 */ /* 0x000fe200078e0221 */
[----:B------:R-:W-:Y:S02]  /*177d0*/  PRMT R5, R7, 0x7632, R5 ;  /* 0x0000763207057816 */ /* 0x000fe40000000005 */
[----:B------:R-:W-:Y:S01]  /*177e0*/  LEA.HI.X.SX32 R33, R33, R0, 0x1, P6 ;  /* 0x0000000021217211 */ /* 0x000fe200030f0eff */
[----:B------:R-:W-:Y:S01]  /*177f0*/  @P5 STG.E.U16 desc[UR20][R20.64], R7 ;  /* 0x0000000714005986 */ /* 0x000fe2000c101514 */
[----:B----4-:R-:W-:Y:S01]  /*17800*/  ISETP.LT.AND P5, PT, R38, UR5, !P0 ;  /* 0x0000000526007c0c */ /* 0x010fe2000c7a1270 */
[----:B------:R-:W-:Y:S01]  /*17810*/  IMAD R35, R74, 0x2, R3 ;  /* 0x000000024a237824 */ /* 0x000fe200078e0203 */
[----:B------:R-:W-:Y:S01]  /*17820*/  LEA R4, P6, R3, R2, 0x1 ;  /* 0x0000000203047211 */ /* 0x000fe200078c08ff */
[----:B------:R0:W-:Y:S01]  /*17830*/  @P4 STG.E.U16 desc[UR20][R22.64], R5 ;  /* 0x0000000516004986 */ /* 0x0001e2000c101514 */
[----:B--2---:R-:W-:Y:S01]  /*17840*/  ISETP.LT.AND P4, PT, R37, UR6, !P0 ;  /* 0x0000000625007c0c */ /* 0x004fe2000c781270 */
[----:B------:R-:W5:Y:S02]  /*17850*/  LDCU UR6, c[0x0][0x39c] ;  /* 0x00007380ff0677ac */ /* 0x000f640008000800 */
[----:B------:R-:W2:Y:S01]  /*17860*/  LDL.LU R38, [R1+0x3ac] ;  /* 0x0003ac0001267983 */ /* 0x000ea20000300800 */
[----:B------:R-:W3:Y:S03]  /*17870*/  LDCU UR5, c[0x0][0x39c] ;  /* 0x00007380ff0577ac */ /* 0x000ee60008000800 */
[----:B------:R1:W-:Y:S04]  /*17880*/  @P1 STG.E.U16 desc[UR20][R32.64], R8 ;  /* 0x0000000820001986 */ /* 0x0003e8000c101514 */
[----:B------:R-:W4:Y:S01]  /*17890*/  LDL.LU R37, [R1+0x4b0] ;  /* 0x0004b00001257983 */ /* 0x000f220000300800 */
[----:B0-----:R-:W-:-:S02]  /*178a0*/  LEA.HI.X.SX32 R5, R3, R0, 0x1, P6 ;  /* 0x0000000003057211 */ /* 0x001fc400030f0eff */
[----:B------:R-:W-:Y:S01]  /*178b0*/  ISETP.LT.AND P1, PT, R34, UR4, !P0 ;  /* 0x0000000422007c0c */ /* 0x000fe2000c721270 */
[----:B------:R-:W2:Y:S01]  /*178c0*/  LDCU UR4, c[0x0][0x39c] ;  /* 0x00007380ff0477ac */ /* 0x000ea20008000800 */
[----:B------:R-:W2:Y:S01]  /*178d0*/  LDL.LU R34, [R1+0x4ac] ;  /* 0x0004ac0001227983 */ /* 0x000ea20000300800 */
[C---:B------:R-:W-:Y:S02]  /*178e0*/  LEA R6, P6, R35.reuse, R2, 0x1 ;  /* 0x0000000223067211 */ /* 0x040fe400078c08ff */
[----:B------:R-:W-:Y:S02]  /*178f0*/  PRMT R21, R8, 0x7632, R21 ;  /* 0x0000763208157816 */ /* 0x000fe40000000015 */
[----:B------:R-:W-:-:S03]  /*17900*/  LEA.HI.X.SX32 R7, R35, R0, 0x1, P6 ;  /* 0x0000000023077211 */ /* 0x000fc600030f0eff */
[----:B------:R0:W-:Y:S04]  /*17910*/  @P3 STG.E.U16 desc[UR20][R4.64], R21 ;  /* 0x0000001504003986 */ /* 0x0001e8000c101514 */
[----:B------:R0:W-:Y:S01]  /*17920*/  @P5 STG.E.U16 desc[UR20][R6.64], R9 ;  /* 0x0000000906005986 */ /* 0x0001e2000c101514 */
[----:B-----5:R-:W-:Y:S01]  /*17930*/  ISETP.LT.AND P5, PT, R36, UR6, !P0 ;  /* 0x0000000624007c0c */ /* 0x020fe2000c7a1270 */
[C---:B------:R-:W-:Y:S02]  /*17940*/  IMAD R35, R74.reuse, 0x2, R35 ;  /* 0x000000024a237824 */ /* 0x040fe400078e0223 */
[----:B------:R-:W5:Y:S01]  /*17950*/  LDL.LU R36, [R1+0x4a8] ;  /* 0x0004a80001247983 */ /* 0x000f620000300800 */
[----:B------:R-:W2:Y:S03]  /*17960*/  LDCU UR6, c[0x0][0x39c] ;  /* 0x00007380ff0677ac */ /* 0x000ea60008000800 */
[----:B-1----:R-:W5:Y:S04]  /*17970*/  LDL.LU R33, [R1+0x3a8] ;  /* 0x0003a80001217983 */ /* 0x002f680000300800 */
[----:B------:R-:W5:Y:S04]  /*17980*/  LDL.LU R22, [R1+0x4a4] ;  /* 0x0004a40001167983 */ /* 0x000f680000300800 */
[----:B------:R-:W5:Y:S01]  /*17990*/  LDL.LU R32, [R1+0x4a0] ;  /* 0x0004a00001207983 */ /* 0x000f620000300800 */
[----:B------:R-:W-:Y:S01]  /*179a0*/  LEA R20, P6, R35, R2, 0x1 ;  /* 0x0000000223147211 */ /* 0x000fe200078c08ff */
[----:B------:R-:W-:Y:S01]  /*179b0*/  IMAD R3, R74, 0x2, R35 ;  /* 0x000000024a037824 */ /* 0x000fe200078e0223 */
[----:B0-----:R-:W-:-:S02]  /*179c0*/  PRMT R5, R9, 0x7632, R5 ;  /* 0x0000763209057816 */ /* 0x001fc40000000005 */
[----:B------:R-:W-:Y:S01]  /*179d0*/  LEA.HI.X.SX32 R21, R35, R0, 0x1, P6 ;  /* 0x0000000023157211 */ /* 0x000fe200030f0eff */
[----:B------:R-:W-:Y:S01]  /*179e0*/  IMAD R23, R74, 0x2, R3 ;  /* 0x000000024a177824 */ /* 0x000fe200078e0203 */
[----:B------:R-:W-:Y:S02]  /*179f0*/  LEA R4, P6, R3, R2, 0x1 ;  /* 0x0000000203047211 */ /* 0x000fe400078c08ff */
[----:B---3--:R-:W-:Y:S01]  /*17a00*/  ISETP.LT.AND P3, PT, R39, UR5, !P0 ;  /* 0x0000000527007c0c */ /* 0x008fe2000c761270 */
[----:B------:R-:W4:Y:S01]  /*17a10*/  LDCU UR5, c[0x0][0x39c] ;  /* 0x00007380ff0577ac */ /* 0x000f220008000800 */
[----:B------:R0:W-:Y:S01]  /*17a20*/  @P4 STG.E.U16 desc[UR20][R20.64], R5 ;  /* 0x0000000514004986 */ /* 0x0001e2000c101514 */
[----:B------:R-:W-:Y:S02]  /*17a30*/  PRMT R9, R10, 0x7632, R9 ;  /* 0x000076320a097816 */ /* 0x000fe40000000009 */
[----:B0-----:R-:W-:Y:S02]  /*17a40*/  LEA.HI.X.SX32 R5, R3, R0, 0x1, P6 ;  /* 0x0000000003057211 */ /* 0x001fe400030f0eff */
[----:B------:R-:W-:Y:S01]  /*17a50*/  LEA R6, P6, R23, R2, 0x1 ;  /* 0x0000000217067211 */ /* 0x000fe200078c08ff */
[----:B------:R-:W-:-:S03]  /*17a60*/  IMAD R3, R74, 0x2, R23 ;  /* 0x000000024a037824 */ /* 0x000fc600078e0217 */
[----:B------:R-:W-:Y:S01]  /*17a70*/  LEA.HI.X.SX32 R7, R23, R0, 0x1, P6 ;  /* 0x0000000017077211 */ /* 0x000fe200030f0eff */
[----:B------:R0:W-:Y:S01]  /*17a80*/  @P1 STG.E.U16 desc[UR20][R4.64], R10 ;  /* 0x0000000a04001986 */ /* 0x0001e2000c101514 */
[----:B--2---:R-:W-:Y:S01]  /*17a90*/  ISETP.LT.AND P4, PT, R38, UR4, !P0 ;  /* 0x0000000426007c0c */ /* 0x004fe2000c781270 */
[----:B------:R-:W-:Y:S01]  /*17aa0*/  IMAD R21, R74, 0x2, R3 ;  /* 0x000000024a157824 */ /* 0x000fe200078e0203 */
[----:B------:R-:W-:Y:S01]  /*17ab0*/  LEA R8, P6, R3, R2, 0x1 ;  /* 0x0000000203087211 */ /* 0x000fe200078c08ff */
[----:B------:R1:W-:Y:S01]  /*17ac0*/  @P3 STG.E.U16 desc[UR20][R6.64], R9 ;  /* 0x0000000906003986 */ /* 0x0003e2000c101514 */
[----:B------:R-:W5:Y:S01]  /*17ad0*/  LDCU UR4, c[0x0][0x39c] ;  /* 0x00007380ff0477ac */ /* 0x000f620008000800 */
[----:B------:R-:W-:Y:S02]  /*17ae0*/  ISETP.LT.AND P3, PT, R34, UR6, !P0 ;  /* 0x0000000622007c0c */ /* 0x000fe4000c761270 */
[----:B----4-:R-:W-:Y:S01]  /*17af0*/  ISETP.LT.AND P1, PT, R37, UR5, !P0 ;  /* 0x0000000525007c0c */ /* 0x010fe2000c721270 */
[----:B------:R-:W2:Y:S01]  /*17b00*/  LDCU UR6, c[0x0][0x39c] ;  /* 0x00007380ff0677ac */ /* 0x000ea20008000800 */
[----:B------:R-:W3:Y:S01]  /*17b10*/  LDL.LU R34, [R1+0x49c] ;  /* 0x00049c0001227983 */ /* 0x000ee20000300800 */
[----:B0-----:R-:W-:Y:S01]  /*17b20*/  PRMT R10, R11, 0x7632, R10 ;  /* 0x000076320b0a7816 */ /* 0x001fe2000000000a */
[----:B------:R-:W0:Y:S02]  /*17b30*/  LDCU UR5, c[0x0][0x39c] ;  /* 0x00007380ff0577ac */ /* 0x000e240008000800 */
[----:B------:R-:W4:Y:S01]  /*17b40*/  LDL.LU R23, [R1+0x3a4] ;  /* 0x0003a40001177983 */ /* 0x000f220000300800 */
[----:B-1----:R-:W-:Y:S01]  /*17b50*/  LEA.HI.X.SX32 R9, R3, R0, 0x1, P6 ;  /* 0x0000000003097211 */ /* 0x002fe200030f0eff */
[----:B------:R-:W-:Y:S01]  /*17b60*/  IMAD R3, R74, 0x2, R21 ;  /* 0x000000024a037824 */ /* 0x000fe200078e0215 */
[----:B------:R-:W-:-:S04]  /*17b70*/  LEA R20, P6, R21, R2, 0x1 ;  /* 0x0000000215147211 */ /* 0x000fc800078c08ff */
[----:B------:R-:W-:Y:S02]  /*17b80*/  LEA.HI.X.SX32 R21, R21, R0, 0x1, P6 ;  /* 0x0000000015157211 */ /* 0x000fe400030f0eff */
[C---:B------:R-:W-:Y:S01]  /*17b90*/  LEA R4, P6, R3.reuse, R2, 0x1 ;  /* 0x0000000203047211 */ /* 0x040fe200078c08ff */
[----:B------:R-:W-:Y:S03]  /*17ba0*/  @P5 STG.E.U16 desc[UR20][R8.64], R11 ;  /* 0x0000000b08005986 */ /* 0x000fe6000c101514 */
[----:B------:R-:W-:Y:S01]  /*17bb0*/  LEA.HI.X.SX32 R5, R3, R0, 0x1, P6 ;  /* 0x0000000003057211 */ /* 0x000fe200030f0eff */
[----:B------:R-:W-:Y:S04]  /*17bc0*/  @P4 STG.E.U16 desc[UR20][R20.64], R10 ;  /* 0x0000000a14004986 */ /* 0x000fe8000c101514 */
[----:B------:R1:W-:Y:S01]  /*17bd0*/  @P1 STG.E.U16 desc[UR20][R4.64], R12 ;  /* 0x0000000c04001986 */ /* 0x0003e2000c101514 */
[----:B------:R-:W-:-:S05]  /*17be0*/  IMAD R3, R74, 0x2, R3 ;  /* 0x000000024a037824 */ /* 0x000fca00078e0203 */
[----:B------:R-:W-:-:S04]  /*17bf0*/  LEA R6, P6, R3, R2, 0x1 ;  /* 0x0000000203067211 */ /* 0x000fc800078c08ff */
[----:B------:R-:W-:Y:S02]  /*17c00*/  LEA.HI.X.SX32 R7, R3, R0, 0x1, P6 ;  /* 0x0000000003077211 */ /* 0x000fe400030f0eff */
[----:B-1----:R-:W-:-:S05]  /*17c10*/  PRMT R5, R12, 0x7632, R5 ;  /* 0x000076320c057816 */ /* 0x002fca0000000005 */
[----:B------:R1:W-:Y:S01]  /*17c20*/  @P3 STG.E.U16 desc[UR20][R6.64], R5 ;  /* 0x0000000506003986 */ /* 0x0003e2000c101514 */
[----:B-----5:R-:W-:Y:S01]  /*17c30*/  ISETP.LT.AND P5, PT, R36, UR4, !P0 ;  /* 0x0000000424007c0c */ /* 0x020fe2000c7a1270 */
[----:B------:R-:W5:Y:S01]  /*17c40*/  LDCU UR4, c[0x0][0x39c] ;  /* 0x00007380ff0477ac */ /* 0x000f620008000800 */
[----:B--2---:R-:W-:Y:S02]  /*17c50*/  ISETP.LT.AND P1, PT, R22, UR6, !P0 ;  /* 0x0000000616007c0c */ /* 0x004fe4000c721270 */
[----:B0-----:R-:W-:Y:S01]  /*17c60*/  ISETP.LT.AND P4, PT, R33, UR5, !P0 ;  /* 0x0000000521007c0c */ /* 0x001fe2000c781270 */
[----:B------:R-:W2:Y:S01]  /*17c70*/  LDL.LU R22, [R1+0x498] ;  /* 0x0004980001167983 */ /* 0x000ea20000300800 */
[----:B------:R-:W-:Y:S01]  /*17c80*/  IMAD R9, R74, 0x2, R3 ;  /* 0x000000024a097824 */ /* 0x000fe200078e0203 */
[----:B------:R-:W4:Y:S02]  /*17c90*/  LDCU UR6, c[0x0][0x39c] ;  /* 0x00007380ff0677ac */ /* 0x000f240008000800 */
[----:B------:R-:W2:Y:S01]  /*17ca0*/  LDL.LU R33, [R1+0x494] ;  /* 0x0004940001217983 */ /* 0x000ea20000300800 */
[----:B-----5:R-:W-:Y:S01]  /*17cb0*/  ISETP.LT.AND P3, PT, R32, UR4, !P0 ;  /* 0x0000000420007c0c */ /* 0x020fe2000c761270 */
[----:B------:R-:W-:-:S02]  /*17cc0*/  IMAD R3, R74, 0x2, R9 ;  /* 0x000000024a037824 */ /* 0x000fc400078e0209 */
[----:B------:R-:W5:Y:S01]  /*17cd0*/  LDL.LU R32, [R1+0x490] ;  /* 0x0004900001207983 */ /* 0x000f620000300800 */
[C---:B------:R-:W-:Y:S01]  /*17ce0*/  LEA R8, P6, R9.reuse, R2, 0x1 ;  /* 0x0000000209087211 */ /* 0x040fe200078c08ff */
[----:B------:R-:W2:Y:S02]  /*17cf0*/  LDCU UR4, c[0x0][0x39c] ;  /* 0x00007380ff0477ac */ /* 0x000ea40008000800 */
[----:B------:R-:W5:Y:S01]  /*17d00*/  LDL.LU R20, [R1+0x3a0] ;  /* 0x0003a00001147983 */ /* 0x000f620000300800 */
[----:B------:R-:W-:Y:S01]  /*17d10*/  LEA.HI.X.SX32 R9, R9, R0, 0x1, P6 ;  /* 0x0000000009097211 */ /* 0x000fe200030f0eff */
[C---:B------:R-:W-:Y:S01]  /*17d20*/  IMAD R11, R74.reuse, 0x2, R3 ;  /* 0x000000024a0b7824 */ /* 0x040fe200078e0203 */
[C---:B------:R-:W-:Y:S01]  /*17d30*/  LEA R4, P6, R3.reuse, R2, 0x1 ;  /* 0x0000000203047211 */ /* 0x040fe200078c08ff */
[----:B------:R-:W3:Y:S03]  /*17d40*/  LDCU UR5, c[0x0][0x39c] ;  /* 0x00007380ff0577ac */ /* 0x000ee60008000800 */
[----:B-1----:R-:W-:Y:S01]  /*17d50*/  LEA.HI.X.SX32 R5, R3, R0, 0x1, P6 ;  /* 0x0000000003057211 */ /* 0x002fe200030f0eff */
[----:B------:R-:W-:Y:S01]  /*17d60*/  IMAD R3, R74, 0x2, R11 ;  /* 0x000000024a037824 */ /* 0x000fe200078e020b */
[----:B------:R-:W-:-:S02]  /*17d70*/  LEA R10, P6, R11, R2, 0x1 ;  /* 0x000000020b0a7211 */ /* 0x000fc400078c08ff */
[----:B------:R-:W-:Y:S01]  /*17d80*/  PRMT R7, R13, 0x7632, R7 ;  /* 0x000076320d077816 */ /* 0x000fe20000000007 */
[----:B------:R-:W-:Y:S01]  /*17d90*/  IMAD R21, R74, 0x2, R3 ;  /* 0x000000024a157824 */ /* 0x000fe200078e0203 */
[----:B------:R-:W-:Y:S02]  /*17da0*/  LEA.HI.X.SX32 R11, R11, R0, 0x1, P6 ;  /* 0x000000000b0b7211 */ /* 0x000fe400030f0eff */
[C---:B------:R-:W-:Y:S01]  /*17db0*/  LEA R6, P6, R3.reuse, R2, 0x1 ;  /* 0x0000000203067211 */ /* 0x040fe200078c08ff */
[----:B------:R-:W-:Y:S04]  /*17dc0*/  @P5 STG.E.U16 desc[UR20][R8.64], R13 ;  /* 0x0000000d08005986 */ /* 0x000fe8000c101514 */
[----:B------:R0:W-:Y:S04]  /*17dd0*/  @P4 STG.E.U16 desc[UR20][R4.64], R7 ;  /* 0x0000000704004986 */ /* 0x0001e8000c101514 */
[----:B------:R-:W-:Y:S01]  /*17de0*/  @P1 STG.E.U16 desc[UR20][R10.64], R14 ;  /* 0x0000000e0a001986 */ /* 0x000fe2000c101514 */
[----:B0-----:R-:W-:-:S02]  /*17df0*/  LEA.HI.X.SX32 R7, R3, R0, 0x1, P6 ;  /* 0x0000000003077211 */ /* 0x001fc400030f0eff */
[----:B------:R-:W-:Y:S02]  /*17e00*/  LEA R8, P6, R21, R2, 0x1 ;  /* 0x0000000215087211 */ /* 0x000fe400078c08ff */
[----:B----4-:R-:W-:Y:S01]  /*17e10*/  ISETP.LT.AND P4, PT, R23, UR6, !P0 ;  /* 0x0000000617007c0c */ /* 0x010fe2000c781270 */
[----:B------:R-:W0:Y:S01]  /*17e20*/  LDCU UR6, c[0x0][0x39c] ;  /* 0x00007380ff0677ac */ /* 0x000e220008000800 */
[----:B------:R-:W4:Y:S01]  /*17e30*/  LDL.LU R23, [R1+0x48c] ;  /* 0x00048c0001177983 */ /* 0x000f220000300800 */
[----:B------:R-:W-:Y:S01]  /*17e40*/  LEA.HI.X.SX32 R9, R21, R0, 0x1, P6 ;  /* 0x0000000015097211 */ /* 0x000fe200030f0eff */
[----:B------:R-:W-:Y:S01]  /*17e50*/  IMAD R21, R74, 0x2, R21 ;  /* 0x000000024a157824 */ /* 0x000fe200078e0215 */
[----:B---3--:R-:W-:Y:S01]  /*17e60*/  ISETP.LT.AND P5, PT, R34, UR5, !P0 ;  /* 0x0000000522007c0c */ /* 0x008fe2000c7a1270 */
[----:B------:R-:W1:Y:S01]  /*17e70*/  LDCU UR5, c[0x0][0x39c] ;  /* 0x00007380ff0577ac */ /* 0x000e620008000800 */
[----:B------:R-:W-:Y:S02]  /*17e80*/  PRMT R5, R14, 0x7632, R5 ;  /* 0x000076320e057816 */ /* 0x000fe40000000005 */
[----:B------:R-:W-:-:S03]  /*17e90*/  LEA R4, P6, R21, R2, 0x1 ;  /* 0x0000000215047211 */ /* 0x000fc600078c08ff */
[----:B------:R3:W-:Y:S06]  /*17ea0*/  @P3 STG.E.U16 desc[UR20][R6.64], R5 ;  /* 0x0000000506003986 */ /* 0x0007ec000c101514 */
[----:B------:R-:W-:Y:S01]  /*17eb0*/  @P5 STG.E.U16 desc[UR20][R8.64], R15 ;  /* 0x0000000f08005986 */ /* 0x000fe2000c101514 */
[----:B---3--:R-:W-:Y:S02]  /*17ec0*/  LEA.HI.X.SX32 R5, R21, R0, 0x1, P6 ;  /* 0x0000000015057211 */ /* 0x008fe400030f0eff */
[----:B------:R-:W-:-:S05]  /*17ed0*/  PRMT R7, R15, 0x7632, R7 ;  /* 0x000076320f077816 */ /* 0x000fca0000000007 */
[----:B------:R3:W-:Y:S01]  /*17ee0*/  @P4 STG.E.U16 desc[UR20][R4.64], R7 ;  /* 0x0000000704004986 */ /* 0x0007e2000c101514 */
[----:B------:R-:W-:-:S05]  /*17ef0*/  IMAD R3, R74, 0x2, R21 ;  /* 0x000000024a037824 */ /* 0x000fca00078e0215 */
[----:B------:R-:W-:-:S04]  /*17f00*/  LEA R6, P6, R3, R2, 0x1 ;  /* 0x0000000203067211 */ /* 0x000fc800078c08ff */
[----:B---3--:R-:W-:Y:S02]  /*17f10*/  LEA.HI.X.SX32 R7, R3, R0, 0x1, P6 ;  /* 0x0000000003077211 */ /* 0x008fe400030f0eff */
[----:B------:R-:W-:Y:S02]  /*17f20*/  PRMT R12, R16, 0x7632, R12 ;  /* 0x00007632100c7816 */ /* 0x000fe4000000000c */
[----:B--2---:R-:W-:Y:S01]  /*17f30*/  ISETP.LT.AND P1, PT, R22, UR4, !P0 ;  /* 0x0000000416007c0c */ /* 0x004fe2000c721270 */
[----:B------:R-:W5:Y:S01]  /*17f40*/  LDCU UR4, c[0x0][0x39c] ;  /* 0x00007380ff0477ac */ /* 0x000f620008000800 */
[----:B------:R-:W2:Y:S04]  /*17f50*/  LDL.LU R22, [R1+0x488] ;  /* 0x0004880001167983 */ /* 0x000ea80000300800 */
[----:B------:R-:W3:Y:S01]  /*17f60*/  LDL.LU R13, [R1+0x484] ;  /* 0x00048400010d7983 */ /* 0x000ee20000300800 */
[----:B-----5:R-:W-:-:S06]  /*17f70*/  ISETP.LT.AND P4, PT, R20, UR4, !P0 ;  /* 0x0000000414007c0c */ /* 0x020fcc000c781270 */
[----:B------:R5:W-:Y:S01]  /*17f80*/  @P1 STG.E.U16 desc[UR20][R6.64], R16 ;  /* 0x0000001006001986 */ /* 0x000be2000c101514 */
[----:B0-----:R-:W-:Y:S01]  /*17f90*/  ISETP.LT.AND P5, PT, R32, UR6, !P0 ;  /* 0x0000000620007c0c */ /* 0x001fe2000c7a1270 */
[----:B------:R-:W2:Y:S02]  /*17fa0*/  LDCU UR6, c[0x0][0x39c] ;  /* 0x00007380ff0677ac */ /* 0x000ea40008000800 */
[----:B------:R-:W3:Y:S01]  /*17fb0*/  LDL.LU R20, [R1+0x39c] ;  /* 0x00039c0001147983 */ /* 0x000ee20000300800 */
[C---:B------:R-:W-:Y:S01]  /*17fc0*/  IMAD R11, R74.reuse, 0x2, R3 ;  /* 0x000000024a0b7824 */ /* 0x040fe200078e0203 */
[----:B-1----:R-:W-:Y:S01]  /*17fd0*/  ISETP.LT.AND P3, PT, R33, UR5, !P0 ;  /* 0x0000000521007c0c */ /* 0x002fe2000c761270 */
[----:B------:R-:W4:Y:S01]  /*17fe0*/  LDCU UR5, c[0x0][0x39c] ;  /* 0x00007380ff0577ac */ /* 0x000f220008000800 */
[----:B------:R-:W3:Y:S01]  /*17ff0*/  LDL.LU R14, [R1+0x480] ;  /* 0x00048000010e7983 */ /* 0x000ee20000300800 */
[----:B------:R-:W3:Y:S03]  /*18000*/  LDCU UR4, c[0x0][0x39c] ;  /* 0x00007380ff0477ac */ /* 0x000ee60008000800 */
[----:B-----5:R-:W5:Y:S01]  /*18010*/  LDL.LU R16, [R1+0x47c] ;  /* 0x00047c0001107983 */ /* 0x020f620000300800 */
[----:B------:R-:W-:Y:S01]  /*18020*/  LEA R8, P6, R11, R2, 0x1 ;  /* 0x000000020b087211 */ /* 0x000fe200078c08ff */
[----:B------:R-:W-:-:S02]  /*18030*/  IMAD R3, R74, 0x2, R11 ;  /* 0x000000024a037824 */ /* 0x000fc400078e020b */
[----:B------:R-:W5:Y:S01]  /*18040*/  LDL.LU R15, [R1+0x478] ;  /* 0x00047800010f7983 */ /* 0x000f620000300800 */
[----:B------:R-:W-:Y:S01]  /*18050*/  LEA.HI.X.SX32 R9, R11, R0, 0x1, P6 ;  /* 0x000000000b097211 */ /* 0x000fe200030f0eff */
[----:B------:R-:W-:Y:S01]  /*18060*/  IMAD R5, R74, 0x2, R3 ;  /* 0x000000024a057824 */ /* 0x000fe200078e0203 */
[----:B------:R-:W-:-:S03]  /*18070*/  LEA R10, P6, R3, R2, 0x1 ;  /* 0x00000002030a7211 */ /* 0x000fc600078c08ff */
[----:B------:R0:W-:Y:S01]  /*18080*/  @P3 STG.E.U16 desc[UR20][R8.64], R12 ;  /* 0x0000000c08003986 */ /* 0x0001e2000c101514 */
[----:B------:R-:W-:Y:S01]  /*18090*/  LEA.HI.X.SX32 R11, R3, R0, 0x1, P6 ;  /* 0x00000000030b7211 */ /* 0x000fe200030f0eff */
[----:B------:R-:W-:Y:S01]  /*180a0*/  IMAD R3, R74, 0x2, R5 ;  /* 0x000000024a037824 */ /* 0x000fe200078e0205 */
[----:B------:R-:W-:-:S04]  /*180b0*/  LEA R4, P6, R5, R2, 0x1 ;  /* 0x0000000205047211 */ /* 0x000fc800078c08ff */
[----:B------:R-:W-:Y:S02]  /*180c0*/  LEA.HI.X.SX32 R5, R5, R0, 0x1, P6 ;  /* 0x0000000005057211 */ /* 0x000fe400030f0eff */
[----:B----4-:R-:W-:Y:S02]  /*180d0*/  ISETP.LT.AND P1, PT, R23, UR5, !P0 ;  /* 0x0000000517007c0c */ /* 0x010fe4000c721270 */
[----:B0-----:R-:W-:Y:S01]  /*180e0*/  PRMT R9, R17, 0x7632, R9 ;  /* 0x0000763211097816 */ /* 0x001fe20000000009 */
[----:B------:R-:W-:Y:S01]  /*180f0*/  @P5 STG.E.U16 desc[UR20][R10.64], R17 ;  /* 0x000000110a005986 */ /* 0x000fe2000c101514 */
[C---:B------:R-:W-:Y:S01]  /*18100*/  LEA R6, P6, R3.reuse, R2, 0x1 ;  /* 0x0000000203067211 */ /* 0x040fe200078c08ff */
[----:B------:R-:W0:Y:S03]  /*18110*/  LDCU UR5, c[0x0][0x39c] ;  /* 0x00007380ff0577ac */ /* 0x000e260008000800 */
[----:B------:R-:W-:Y:S01]  /*18120*/  LEA.HI.X.SX32 R7, R3, R0, 0x1, P6 ;  /* 0x0000000003077211 */ /* 0x000fe200030f0eff */
[----:B------:R1:W-:Y:S04]  /*18130*/  @P4 STG.E.U16 desc[UR20][R4.64], R9 ;  /* 0x0000000904004986 */ /* 0x0003e8000c101514 */
[----:B------:R4:W-:Y:S01]  /*18140*/  @P1 STG.E.U16 desc[UR20][R6.64], R18 ;  /* 0x0000001206001986 */ /* 0x0009e2000c101514 */
[----:B------:R-:W-:-:S05]  /*18150*/  IMAD R3, R74, 0x2, R3 ;  /* 0x000000024a037824 */ /* 0x000fca00078e0203 */
[C---:B------:R-:W-:Y:S02]  /*18160*/  LEA R8, P6, R3.reuse, R2, 0x1 ;  /* 0x0000000203087211 */ /* 0x040fe400078c08ff */
[----:B-1----:R-:W-:Y:S02]  /*18170*/  PRMT R5, R18, 0x7632, R5 ;  /* 0x0000763212057816 */ /* 0x002fe40000000005 */
[----:B------:R-:W-:Y:S02]  /*18180*/  LEA.HI.X.SX32 R9, R3, R0, 0x1, P6 ;  /* 0x0000000003097211 */ /* 0x000fe400030f0eff */
[----:B--2---:R-:W-:Y:S01]  /*18190*/  ISETP.LT.AND P3, PT, R22, UR6, !P0 ;  /* 0x0000000616007c0c */ /* 0x004fe2000c761270 */
[----:B------:R-:W1:Y:S01]  /*181a0*/  LDCU UR6, c[0x0][0x39c] ;  /* 0x00007380ff0677ac */ /* 0x000e620008000800 */
[----:B---3--:R-:W-:Y:S01]  /*181b0*/  ISETP.LT.AND P5, PT, R13, UR4, !P0 ;  /* 0x000000040d007c0c */ /* 0x008fe2000c7a1270 */
[----:B------:R-:W5:Y:S01]  /*181c0*/  LDCU UR4, c[0x0][0x39c] ;  /* 0x00007380ff0477ac */ /* 0x000f620008000800 */
[----:B------:R-:W2:Y:S01]  /*181d0*/  LDL.LU R13, [R1+0x398] ;  /* 0x00039800010d7983 */ /* 0x000ea20000300800 */
[----:B-1----:R-:W-:-:S08]  /*181e0*/  ISETP.LT.AND P1, PT, R14, UR6, !P0 ;  /* 0x000000060e007c0c */ /* 0x002fd0000c721270 */
[----:B------:R1:W-:Y:S01]  /*181f0*/  @P3 STG.E.U16 desc[UR20][R8.64], R5 ;  /* 0x0000000508003986 */ /* 0x0003e2000c101514 */
[----:B0-----:R-:W-:Y:S01]  /*18200*/  ISETP.LT.AND P4, PT, R20, UR5, !P0 ;  /* 0x0000000514007c0c */ /* 0x001fe2000c781270 */
[----:B------:R-:W0:Y:S02]  /*18210*/  LDCU UR5, c[0x0][0x39c] ;  /* 0x00007380ff0577ac */ /* 0x000e240008000800 */
[----:B------:R-:W3:Y:S01]  /*18220*/  LDL.LU R14, [R1+0x430] ;  /* 0x00043000010e7983 */ /* 0x000ee20000300800 */
[----:B-----5:R-:W-:Y:S01]  /*18230*/  ISETP.LT.AND P3, PT, R16, UR4, !P0 ;  /* 0x0000000410007c0c */ /* 0x020fe2000c761270 */
[C---:B------:R-:W-:Y:S01]  /*18240*/  IMAD R11, R74.reuse, 0x2, R3 ;  /* 0x000000024a0b7824 */ /* 0x040fe200078e0203 */
[----:B------:R-:W3:Y:S01]  /*18250*/  LDCU UR4, c[0x0][0x39c] ;  /* 0x00007380ff0477ac */ /* 0x000ee20008000800 */
[----:B----4-:R-:W4:Y:S01]  /*18260*/  LDL.LU R18, [R1+0x42c] ;  /* 0x00042c0001127983 */ /* 0x010f220000300800 */
[----:B------:R-:W2:Y:S03]  /*18270*/  LDCU UR6, c[0x0][0x39c] ;  /* 0x00007380ff0677ac */ /* 0x000ea60008000800 */
[----:B------:R-:W5:Y:S04]  /*18280*/  LDL.LU R17, [R1+0x428] ;  /* 0x0004280001117983 */ /* 0x000f680000300800 */
[----:B------:R-:W4:Y:S01]  /*18290*/  LDL.LU R16, [R1+0x394] ;  /* 0x0003940001107983 */ /* 0x000f220000300800 */
[----:B------:R-:W-:Y:S01]  /*182a0*/  IMAD R3, R74, 0x2, R11 ;  /* 0x000000024a037824 */ /* 0x000fe200078e020b */
[----:B------:R-:W-:-:S04]  /*182b0*/  LEA R4, P6, R11, R2, 0x1 ;  /* 0x000000020b047211 */ /* 0x000fc800078c08ff */
[----:B-1----:R-:W-:Y:S01]  /*182c0*/  LEA.HI.X.SX32 R5, R11, R0, 0x1, P6 ;  /* 0x000000000b057211 */ /* 0x002fe200030f0eff */
[----:B------:R-:W-:Y:S01]  /*182d0*/  IMAD R11, R74, 0x2, R3 ;  /* 0x000000024a0b7824 */ /* 0x000fe200078e0203 */
[----:B------:R-:W-:-:S04]  /*182e0*/  LEA R6, P6, R3, R2, 0x1 ;  /* 0x0000000203067211 */ /* 0x000fc800078c08ff */
[----:B------:R-:W-:Y:S01]  /*182f0*/  LEA.HI.X.SX32 R7, R3, R0, 0x1, P6 ;  /* 0x0000000003077211 */ /* 0x000fe200030f0eff */
[----:B------:R-:W-:Y:S01]  /*18300*/  @P5 STG.E.U16 desc[UR20][R4.64], R19 ;  /* 0x0000001304005986 */ /* 0x000fe2000c101514 */
[----:B------:R-:W-:Y:S01]  /*18310*/  LEA R10, P6, R11, R2, 0x1 ;  /* 0x000000020b0a7211 */ /* 0x000fe200078c08ff */
[----:B------:R-:W-:Y:S01]  /*18320*/  IMAD R3, R74, 0x2, R11 ;  /* 0x000000024a037824 */ /* 0x000fe200078e020b */
[----:B0-----:R-:W-:Y:S01]  /*18330*/  ISETP.LT.AND P5, PT, R15, UR5, !P0 ;  /* 0x000000050f007c0c */ /* 0x001fe2000c7a1270 */
[----:B------:R-:W4:Y:S01]  /*18340*/  LDCU UR5, c[0x0][0x39c] ;  /* 0x00007380ff0577ac */ /* 0x000f220008000800 */
[----:B------:R-:W-:Y:S01]  /*18350*/  PRMT R9, R19, 0x7632, R9 ;  /* 0x0000763213097816 */ /* 0x000fe20000000009 */
[----:B------:R-:W5:Y:S01]  /*18360*/  LDL.LU R15, [R1+0x424] ;  /* 0x00042400010f7983 */ /* 0x000f620000300800 */
[----:B------:R-:W-:-:S03]  /*18370*/  LEA.HI.X.SX32 R11, R11, R0, 0x1, P6 ;  /* 0x000000000b0b7211 */ /* 0x000fc600030f0eff */
[----:B------:R0:W-:Y:S04]  /*18380*/  @P4 STG.E.U16 desc[UR20][R6.64], R9 ;  /* 0x0000000906004986 */ /* 0x0001e8000c101514 */
[----:B------:R-:W-:Y:S01]  /*18390*/  @P1 STG.E.U16 desc[UR20][R10.64], R24 ;  /* 0x000000180a001986 */ /* 0x000fe2000c101514 */
[----:B------:R-:W-:-:S04]  /*183a0*/  LEA R8, P6, R3, R2, 0x1 ;  /* 0x0000000203087211 */ /* 0x000fc800078c08ff */
[----:B0-----:R-:W-:Y:S02]  /*183b0*/  LEA.HI.X.SX32 R9, R3, R0, 0x1, P6 ;  /* 0x0000000003097211 */ /* 0x001fe400030f0eff */
[----:B------:R-:W-:-:S05]  /*183c0*/  PRMT R7, R24, 0x7632, R7 ;  /* 0x0000763218077816 */ /* 0x000fca0000000007 */
[----:B------:R0:W-:Y:S01]  /*183d0*/  @P3 STG.E.U16 desc[UR20][R8.64], R7 ;  /* 0x0000000708003986 */ /* 0x0001e2000c101514 */
[----:B--2---:R-:W-:Y:S01]  /*183e0*/  ISETP.LT.AND P4, PT, R13, UR6, !P0 ;  /* 0x000000060d007c0c */ /* 0x004fe2000c781270 */
[----:B------:R-:W-:Y:S01]  /*183f0*/  IMAD R13, R74, 0x2, R3 ;  /* 0x000000024a0d7824 */ /* 0x000fe200078e0203 */
[----:B------:R-:W5:Y:S04]  /*18400*/  LDCU UR6, c[0x0][0x39c] ;  /* 0x00007380ff0677ac */ /* 0x000f680008000800 */
[----:B------:R-:W-:-:S04]  /*18410*/  LEA R4, P6, R13, R2, 0x1 ;  /* 0x000000020d047211 */ /* 0x000fc800078c08ff */
[----:B------:R-:W-:Y:S02]  /*18420*/  LEA.HI.X.SX32 R5, R13, R0, 0x1, P6 ;  /* 0x000000000d057211 */ /* 0x000fe400030f0eff */
[----:B---3--:R-:W-:Y:S01]  /*18430*/  ISETP.LT.AND P1, PT, R14, UR4, !P0 ;  /* 0x000000040e007c0c */ /* 0x008fe2000c721270 */
[----:B------:R-:W1:Y:S01]  /*18440*/  LDCU UR4, c[0x0][0x39c] ;  /* 0x00007380ff0477ac */ /* 0x000e620008000800 */
[----:B------:R-:W2:Y:S01]  /*18450*/  LDL.LU R14, [R1+0x420] ;  /* 0x00042000010e7983 */ /* 0x000ea20000300800 */
[----:B------:R-:W-:-:S05]  /*18460*/  IMAD R13, R74, 0x2, R13 ;  /* 0x000000024a0d7824 */ /* 0x000fca00078e020d */
[C---:B------:R-:W-:Y:S01]  /*18470*/  LEA R6, P6, R13.reuse, R2, 0x1 ;  /* 0x000000020d067211 */ /* 0x040fe200078c08ff */
[----:B------:R3:W-:Y:S03]  /*18480*/  @P5 STG.E.U16 desc[UR20][R4.64], R25 ;  /* 0x0000001904005986 */ /* 0x0007e6000c101514 */
[----:B0-----:R-:W-:Y:S02]  /*18490*/  LEA.HI.X.SX32 R7, R13, R0, 0x1, P6 ;  /* 0x000000000d077211 */ /* 0x001fe400030f0eff */
[----:B----4-:R-:W-:Y:S01]  /*184a0*/  ISETP.LT.AND P3, PT, R18, UR5, !P0 ;  /* 0x0000000512007c0c */ /* 0x010fe2000c761270 */
[----:B------:R-:W0:Y:S01]  /*184b0*/  LDCU UR5, c[0x0][0x39c] ;  /* 0x00007380ff0577ac */ /* 0x000e220008000800 */
[----:B-----5:R-:W-:Y:S01]  /*184c0*/  ISETP.LT.AND P5, PT, R17, UR6, !P0 ;  /* 0x0000000611007c0c */ /* 0x020fe2000c7a1270 */
[----:B------:R-:W4:Y:S01]  /*184d0*/  LDL.LU R18, [R1+0x41c] ;  /* 0x00041c0001127983 */ /* 0x000f220000300800 */
[----:B------:R-:W-:Y:S01]  /*184e0*/  IMAD R3, R74, 0x2, R13 ;  /* 0x000000024a037824 */ /* 0x000fe200078e020d */
[----:B------:R-:W2:Y:S01]  /*184f0*/  LDCU UR6, c[0x0][0x39c] ;  /* 0x00007380ff0677ac */ /* 0x000ea20008000800 */
[----:B---3--:R-:W-:Y:S01]  /*18500*/  PRMT R5, R25, 0x7632, R5 ;  /* 0x0000763219057816 */ /* 0x008fe20000000005 */
[----:B------:R-:W3:Y:S04]  /*18510*/  LDL.LU R17, [R1+0x390] ;  /* 0x0003900001117983 */ /* 0x000ee80000300800 */
[----:B------:R5:W-:Y:S01]  /*18520*/  @P4 STG.E.U16 desc[UR20][R6.64], R5 ;  /* 0x0000000506004986 */ /* 0x000be2000c101514 */
[----:B-1----:R-:W-:-:S02]  /*18530*/  ISETP.LT.AND P4, PT, R16, UR4, !P0 ;  /* 0x0000000410007c0c */ /* 0x002fc4000c781270 */
[C---:B------:R-:W-:Y:S01]  /*18540*/  LEA R8, P6, R3.reuse, R2, 0x1 ;  /* 0x0000000203087211 */ /* 0x040fe200078c08ff */
[----:B------:R-:W3:Y:S01]  /*18550*/  LDL.LU R16, [R1+0x418] ;  /* 0x0004180001107983 */ /* 0x000ee20000300800 */
[----:B------:R-:W-:Y:S01]  /*18560*/  IMAD R11, R74, 0x2, R3 ;  /* 0x000000024a0b7824 */ /* 0x000fe200078e0203 */
[----:B------:R-:W-:Y:S01]  /*18570*/  PRMT R12, R26, 0x7632, R12 ;  /* 0x000076321a0c7816 */ /* 0x000fe2000000000c */
[----:B------:R-:W4:Y:S01]  /*18580*/  LDCU UR4, c[0x0][0x39c] ;  /* 0x00007380ff0477ac */ /* 0x000f220008000800 */
[----:B------:R-:W-:Y:S02]  /*18590*/  LEA.HI.X.SX32 R9, R3, R0, 0x1, P6 ;  /* 0x0000000003097211 */ /* 0x000fe400030f0eff */
[----:B------:R-:W-:-:S03]  /*185a0*/  LEA R4, P6, R11, R2, 0x1 ;  /* 0x000000020b047211 */ /* 0x000fc600078c08ff */
[----:B------:R1:W-:Y:S01]  /*185b0*/  @P1 STG.E.U16 desc[UR20][R8.64], R26 ;  /* 0x0000001a08001986 */ /* 0x0003e2000c101514 */
[----:B0-----:R-:W-:Y:S01]  /*185c0*/  ISETP.LT.AND P1, PT, R15, UR5, !P0 ;  /* 0x000000050f007c0c */ /* 0x001fe2000c721270 */
[C---:B------:R-:W-:Y:S01]  /*185d0*/  IMAD R3, R74.reuse, 0x2, R11 ;  /* 0x000000024a037824 */ /* 0x040fe200078e020b */
[----:B-----5:R-:W-:Y:S01]  /*185e0*/  LEA.HI.X.SX32 R5, R11, R0, 0x1, P6 ;  /* 0x000000000b057211 */ /* 0x020fe200030f0eff */
[----:B------:R-:W5:Y:S01]  /*185f0*/  LDL.LU R15, [R1+0x414] ;  /* 0x00041400010f7983 */ /* 0x000f620000300800 */
[----:B------:R-:W3:Y:S03]  /*18600*/  LDCU UR5, c[0x0][0x39c] ;  /* 0x00007380ff0577ac */ /* 0x000ee60008000800 */
[----:B------:R0:W-:Y:S01]  /*18610*/  @P3 STG.E.U16 desc[UR20][R4.64], R12 ;  /* 0x0000000c04003986 */ /* 0x0001e2000c101514 */
[----:B------:R-:W-:Y:S01]  /*18620*/  LEA R10, P6, R3, R2, 0x1 ;  /* 0x00000002030a7211 */ /* 0x000fe200078c08ff */
[----:B------:R-:W-:-:S03]  /*18630*/  IMAD R7, R74, 0x2, R3 ;  /* 0x000000024a077824 */ /* 0x000fc600078e0203 */
[----:B------:R-:W-:Y:S01]  /*18640*/  LEA.HI.X.SX32 R11, R3, R0, 0x1, P6 ;  /* 0x00000000030b7211 */ /* 0x000fe200030f0eff */
[----:B------:R-:W-:Y:S01]  /*18650*/  IMAD R3, R74, 0x2, R7 ;  /* 0x000000024a037824 */ /* 0x000fe200078e0207 */
[----:B------:R-:W-:-:S04]  /*18660*/  LEA R6, P6, R7, R2, 0x1 ;  /* 0x0000000207067211 */ /* 0x000fc800078c08ff */
[----:B------:R-:W-:Y:S02]  /*18670*/  LEA.HI.X.SX32 R7, R7, R0, 0x1, P6 ;  /* 0x0000000007077211 */ /* 0x000fe400030f0eff */
[----:B-1----:R-:W-:Y:S02]  /*18680*/  LEA R8, P6, R3, R2, 0x1 ;  /* 0x0000000203087211 */ /* 0x002fe400078c08ff */
[----:B0-----:R-:W-:Y:S02]  /*18690*/  PRMT R5, R27, 0x7632, R5 ;  /* 0x000076321b057816 */ /* 0x001fe40000000005 */
[----:B------:R-:W-:Y:S01]  /*186a0*/  LEA.HI.X.SX32 R9, R3, R0, 0x1, P6 ;  /* 0x0000000003097211 */ /* 0x000fe200030f0eff */
[----:B------:R0:W-:Y:S04]  /*186b0*/  @P5 STG.E.U16 desc[UR20][R10.64], R27 ;  /* 0x0000001b0a005986 */ /* 0x0001e8000c101514 */
[----:B------:R1:W-:Y:S04]  /*186c0*/  @P4 STG.E.U16 desc[UR20][R6.64], R5 ;  /* 0x0000000506004986 */ /* 0x0003e8000c101514 */
[----:B------:R-:W-:Y:S01]  /*186d0*/  @P1 STG.E.U16 desc[UR20][R8.64], R28 ;  /* 0x0000001c08001986 */ /* 0x000fe2000c101514 */
[----:B--2---:R-:W-:Y:S01]  /*186e0*/  ISETP.LT.AND P3, PT, R14, UR6, !P0 ;  /* 0x000000060e007c0c */ /* 0x004fe2000c761270 */
[----:B------:R-:W2:Y:S02]  /*186f0*/  LDCU UR6, c[0x0][0x39c] ;  /* 0x00007380ff0677ac */ /* 0x000ea40008000800 */
[----:B------:R-:W5:Y:S04]  /*18700*/  LDL.LU R14, [R1+0x410] ;  /* 0x00041000010e7983 */ /* 0x000f680000300800 */
[----:B------:R-:W5:Y:S01]  /*18710*/  LDL.LU R13, [R1+0x38c] ;  /* 0x00038c00010d7983 */ /* 0x000f620000300800 */
[----:B----4-:R-:W-:Y:S01]  /*18720*/  ISETP.LT.AND P5, PT, R18, UR4, !P0 ;  /* 0x0000000412007c0c */ /* 0x010fe2000c7a1270 */
[----:B------:R-:W5:Y:S02]  /*18730*/  LDCU UR4, c[0x0][0x39c] ;  /* 0x00007380ff0477ac */ /* 0x000f640008000800 */
[----:B------:R-:W4:Y:S01]  /*18740*/  LDL.LU R18, [R1+0x40c] ;  /* 0x00040c0001127983 */ /* 0x000f220000300800 */
[----:B---3--:R-:W-:Y:S01]  /*18750*/  ISETP.LT.AND P4, PT, R17, UR5, !P0 ;  /* 0x0000000511007c0c */ /* 0x008fe2000c781270 */
[----:B------:R-:W-:-:S02]  /*18760*/  IMAD R3, R74, 0x2, R3 ;  /* 0x000000024a037824 */ /* 0x000fc400078e0203 */
[----:B------:R-:W3:Y:S01]  /*18770*/  LDL.LU R17, [R1+0x408] ;  /* 0x0004080001117983 */ /* 0x000ee20000300800 */
[----:B------:R-:W5:Y:S01]  /*18780*/  LDCU UR5, c[0x0][0x39c] ;  /* 0x00007380ff0577ac */ /* 0x000f620008000800 */
[----:B--2---:R-:W-:Y:S01]  /*18790*/  ISETP.LT.AND P1, PT, R16, UR6, !P0 ;  /* 0x0000000610007c0c */ /* 0x004fe2000c721270 */
[----:B0-----:R-:W-:Y:S01]  /*187a0*/  IMAD R11, R74, 0x2, R3 ;  /* 0x000000024a0b7824 */ /* 0x001fe200078e0203 */
[----:B------:R-:W2:Y:S01]  /*187b0*/  LDL.LU R16, [R1+0x404] ;  /* 0x0004040001107983 */ /* 0x000ea20000300800 */
[C---:B------:R-:W-:Y:S01]  /*187c0*/  LEA R4, P6, R3.reuse, R2, 0x1 ;  /* 0x0000000203047211 */ /* 0x040fe200078c08ff */
[----:B------:R-:W0:Y:S01]  /*187d0*/  LDCU UR6, c[0x0][0x39c] ;  /* 0x00007380ff0677ac */ /* 0x000e220008000800 */
[----:B-1----:R-:W-:Y:S02]  /*187e0*/  PRMT R7, R28, 0x7632, R7 ;  /* 0x000076321c077816 */ /* 0x002fe40000000007 */
[----:B------:R-:W-:Y:S02]  /*187f0*/  LEA.HI.X.SX32 R5, R3, R0, 0x1, P6 ;  /* 0x0000000003057211 */ /* 0x000fe400030f0eff */
[----:B------:R-:W-:-:S03]  /*18800*/  LEA R6, P6, R11, R2, 0x1 ;  /* 0x000000020b067211 */ /* 0x000fc600078c08ff */
[----:B------:R1:W-:Y:S01]  /*18810*/  @P3 STG.E.U16 desc[UR20][R4.64], R7 ;  /* 0x0000000704003986 */ /* 0x0003e2000c101514 */
[----:B-----5:R-:W-:Y:S01]  /*18820*/  ISETP.LT.AND P3, PT, R15, UR4, !P0 ;  /* 0x000000040f007c0c */ /* 0x020fe2000c761270 */
[----:B------:R-:W-:Y:S01]  /*18830*/  IMAD R3, R74, 0x2, R11 ;  /* 0x000000024a037824 */ /* 0x000fe200078e020b */
[----:B------:R-:W4:Y:S01]  /*18840*/  LDCU UR4, c[0x0][0x39c] ;  /* 0x00007380ff0477ac */ /* 0x000f220008000800 */
[----:B------:R-:W5:Y:S01]  /*18850*/  LDL.LU R15, [R1+0x388] ;  /* 0x00038800010f7983 */ /* 0x000f620000300800 */
[----:B-1----:R-:W-:Y:S02]  /*18860*/  LEA.HI.X.SX32 R7, R11, R0, 0x1, P6 ;  /* 0x000000000b077211 */ /* 0x002fe400030f0eff */
[----:B------:R-:W-:-:S03]  /*18870*/  LEA R8, P6, R3, R2, 0x1 ;  /* 0x0000000203087211 */ /* 0x000fc600078c08ff */
[----:B------:R-:W-:Y:S01]  /*18880*/  @P5 STG.E.U16 desc[UR20][R6.64], R29 ;  /* 0x0000001d06005986 */ /* 0x000fe2000c101514 */
[----:B------:R-:W-:Y:S01]  /*18890*/  PRMT R5, R29, 0x7632, R5 ;  /* 0x000076321d057816 */ /* 0x000fe20000000005 */
[----:B------:R-:W-:Y:S01]  /*188a0*/  IMAD R11, R74, 0x2, R3 ;  /* 0x000000024a0b7824 */ /* 0x000fe200078e0203 */
[----:B------:R-:W-:-:S03]  /*188b0*/  LEA.HI.X.SX32 R9, R3, R0, 0x1, P6 ;  /* 0x0000000003097211 */ /* 0x000fc600030f0eff */
[----:B------:R-:W-:Y:S01]  /*188c0*/  IMAD R3, R74, 0x2, R11 ;  /* 0x000000024a037824 */ /* 0x000fe200078e020b */
[C---:B------:R-:W-:Y:S01]  /*188d0*/  LEA R10, P6, R11.reuse, R2, 0x1 ;  /* 0x000000020b0a7211 */ /* 0x040fe200078c08ff */
[----:B------:R1:W-:Y:S03]  /*188e0*/  @P4 STG.E.U16 desc[UR20][R8.64], R5 ;  /* 0x0000000508004986 */ /* 0x0003e6000c101514 */
[----:B------:R-:W-:Y:S02]  /*188f0*/  LEA.HI.X.SX32 R11, R11, R0, 0x1, P6 ;  /* 0x000000000b0b7211 */ /* 0x000fe400030f0eff */
[----:B------:R-:W-:-:S04]  /*18900*/  LEA R4, P6, R3, R2, 0x1 ;  /* 0x0000000203047211 */ /* 0x000fc800078c08ff */
[----:B-1----:R-:W-:Y:S02]  /*18910*/  LEA.HI.X.SX32 R5, R3, R0, 0x1, P6 ;  /* 0x0000000003057211 */ /* 0x002fe400030f0eff */
[----:B------:R-:W-:Y:S01]  /*18920*/  PRMT R9, R30, 0x7632, R9 ;  /* 0x000076321e097816 */ /* 0x000fe20000000009 */
[----:B------:R-:W-:Y:S04]  /*18930*/  @P1 STG.E.U16 desc[UR20][R10.64], R30 ;  /* 0x0000001e0a001986 */ /* 0x000fe8000c101514 */
[----:B------:R1:W-:Y:S01]  /*18940*/  @P3 STG.E.U16 desc[UR20][R4.64], R9 ;  /* 0x0000000904003986 */ /* 0x0003e2000c101514 */
[----:B------:R-:W-:Y:S01]  /*18950*/  ISETP.LT.AND P5, PT, R14, UR5, !P0 ;  /* 0x000000050e007c0c */ /* 0x000fe2000c7a1270 */
[----:B------:R-:W3:Y:S02]  /*18960*/  LDCU UR5, c[0x0][0x39c] ;  /* 0x00007380ff0577ac */ /* 0x000ee40008000800 */
[----:B------:R-:W5:Y:S01]  /*18970*/  LDL.LU R14, [R1+0x400] ;  /* 0x00040000010e7983 */ /* 0x000f620000300800 */
[----:B0-----:R-:W-:Y:S01]  /*18980*/  ISETP.LT.AND P4, PT, R13, UR6, !P0 ;  /* 0x000000060d007c0c */ /* 0x001fe2000c781270 */
[----:B------:R-:W2:Y:S01]  /*18990*/  LDCU UR6, c[0x0][0x39c] ;  /* 0x00007380ff0677ac */ /* 0x000ea20008000800 */
[----:B------:R-:W-:-:S05]  /*189a0*/  IMAD R13, R74, 0x2, R3 ;  /* 0x000000024a0d7824 */ /* 0x000fca00078e0203 */
[----:B------:R-:W-:-:S04]  /*189b0*/  LEA R6, P6, R13, R2, 0x1 ;  /* 0x000000020d067211 */ /* 0x000fc800078c08ff */
[----:B------:R-:W-:Y:S02]  /*189c0*/  LEA.HI.X.SX32 R7, R13, R0, 0x1, P6 ;  /* 0x000000000d077211 */ /* 0x000fe400030f0eff */
[----:B----4-:R-:W-:Y:S01]  /*189d0*/  ISETP.LT.AND P1, PT, R18, UR4, !P0 ;  /* 0x0000000412007c0c */ /* 0x010fe2000c721270 */
[----:B------:R-:W5:Y:S01]  /*189e0*/  LDCU UR4, c[0x0][0x39c] ;  /* 0x00007380ff0477ac */ /* 0x000f620008000800 */
[----:B------:R-:W4:Y:S01]  /*189f0*/  LDL.LU R18, [R1+0x3fc] ;  /* 0x0003fc0001127983 */ /* 0x000f220000300800 */
[----:B---3--:R-:W-:Y:S01]  /*18a00*/  ISETP.LT.AND P3, PT, R17, UR5, !P0 ;  /* 0x0000000511007c0c */ /* 0x008fe2000c761270 */
[----:B------:R-:W-:Y:S01]  /*18a10*/  IMAD R13, R74, 0x2, R13 ;  /* 0x000000024a0d7824 */ /* 0x000fe200078e020d */
[----:B------:R-:W0:Y:S01]  /*18a20*/  LDCU UR5, c[0x0][0x39c] ;  /* 0x00007380ff0577ac */ /* 0x000e220008000800 */
[----:B------:R-:W-:Y:S04]  /*18a30*/  @P5 STG.E.U16 desc[UR20][R6.64], R31 ;  /* 0x0000001f06005986 */ /* 0x000fe8000c101514 */
[----:B------:R-:W3:Y:S01]  /*18a40*/  LDL.LU R17, [R1+0x3f8] ;  /* 0x0003f80001117983 */ /* 0x000ee20000300800 */
[----:B--2---:R-:W-:Y:S01]  /*18a50*/  ISETP.LT.AND P5, PT, R16, UR6, !P0 ;  /* 0x0000000610007c0c */ /* 0x004fe2000c7a1270 */
[----:B------:R-:W-:Y:S01]  /*18a60*/  IMAD R3, R74, 0x2, R13 ;  /* 0x000000024a037824 */ /* 0x000fe200078e020d */
[----:B------:R-:W-:Y:S01]  /*18a70*/  LEA R8, P6, R13, R2, 0x1 ;  /* 0x000000020d087211 */ /* 0x000fe200078c08ff */
[----:B------:R-:W2:Y:S01]  /*18a80*/  LDL.LU R16, [R1+0x384] ;  /* 0x0003840001107983 */ /* 0x000ea20000300800 */
[----:B-1----:R-:W-:Y:S01]  /*18a90*/  PRMT R5, R31, 0x7632, R5 ;  /* 0x000076321f057816 */ /* 0x002fe20000000005 */
[----:B------:R-:W4:Y:S01]  /*18aa0*/  LDCU UR6, c[0x0][0x39c] ;  /* 0x00007380ff0677ac */ /* 0x000f220008000800 */
[----:B------:R-:W-:-:S02]  /*18ab0*/  LEA.HI.X.SX32 R9, R13, R0, 0x1, P6 ;  /* 0x000000000d097211 */ /* 0x000fc400030f0eff */
[----:B------:R-:W-:-:S03]  /*18ac0*/  LEA R4, P6, R3, R2, 0x1 ;  /* 0x0000000203047211 */ /* 0x000fc600078c08ff */
[----:B------:R1:W-:Y:S01]  /*18ad0*/  @P4 STG.E.U16 desc[UR20][R8.64], R5 ;  /* 0x0000000508004986 */ /* 0x0003e2000c101514 */
[----:B-----5:R-:W-:Y:S01]  /*18ae0*/  ISETP.LT.AND P4, PT, R15, UR4, !P0 ;  /* 0x000000040f007c0c */ /* 0x020fe2000c781270 */
[----:B------:R-:W-:Y:S02]  /*18af0*/  IMAD R11, R74, 0x2, R3 ;  /* 0x000000024a0b7824 */ /* 0x000fe400078e0203 */
[----:B------:R-:W5:Y:S01]  /*18b00*/  LDL.LU R15, [R1+0x3f4] ;  /* 0x0003f400010f7983 */ /* 0x000f620000300800 */
[----:B------:R-:W-:Y:S01]  /*18b10*/  PRMT R12, R60, 0x7632, R12 ;  /* 0x000076323c0c7816 */ /* 0x000fe2000000000c */
[----:B------:R-:W3:Y:S01]  /*18b20*/  LDCU UR4, c[0x0][0x39c] ;  /* 0x00007380ff0477ac */ /* 0x000ee20008000800 */
[----:B-1----:R-:W-:Y:S02]  /*18b30*/  LEA.HI.X.SX32 R5, R3, R0, 0x1, P6 ;  /* 0x0000000003057211 */ /* 0x002fe400030f0eff */
[----:B------:R-:W-:-:S03]  /*18b40*/  LEA R6, P6, R11, R2, 0x1 ;  /* 0x000000020b067211 */ /* 0x000fc600078c08ff */
[----:B------:R-:W-:Y:S01]  /*18b50*/  @P1 STG.E.U16 desc[UR20][R4.64], R60 ;  /* 0x0000003c04001986 */ /* 0x000fe2000c101514 */
[----:B------:R-:W-:Y:S01]  /*18b60*/  LEA.HI.X.SX32 R7, R11, R0, 0x1, P6 ;  /* 0x000000000b077211 */ /* 0x000fe200030f0eff */
[----:B------:R-:W-:-:S04]  /*18b70*/  IMAD R3, R74, 0x2, R11 ;  /* 0x000000024a037824 */ /* 0x000fc800078e020b */
[----:B------:R1:W-:Y:S01]  /*18b80*/  @P3 STG.E.U16 desc[UR20][R6.64], R12 ;  /* 0x0000000c06003986 */ /* 0x0003e2000c101514 */
[----:B------:R-:W-:Y:S01]  /*18b90*/  LEA R10, P6, R3, R2, 0x1 ;  /* 0x00000002030a7211 */ /* 0x000fe200078c08ff */
[----:B------:R-:W-:-:S03]  /*18ba0*/  IMAD R9, R74, 0x2, R3 ;  /* 0x000000024a097824 */ /* 0x000fc600078e0203 */
[----:B------:R-:W-:Y:S02]  /*18bb0*/  LEA.HI.X.SX32 R11, R3, R0, 0x1, P6 ;  /* 0x00000000030b7211 */ /* 0x000fe400030f0eff */
[----:B------:R-:W-:Y:S01]  /*18bc0*/  LEA R8, P6, R9, R2, 0x1 ;  /* 0x0000000209087211 */ /* 0x000fe200078c08ff */
[----:B------:R-:W-:-:S03]  /*18bd0*/  IMAD R3, R74, 0x2, R9 ;  /* 0x000000024a037824 */ /* 0x000fc600078e0209 */
[----:B------:R-:W-:Y:S02]  /*18be0*/  LEA.HI.X.SX32 R9, R9, R0, 0x1, P6 ;  /* 0x0000000009097211 */ /* 0x000fe400030f0eff */
[----:B-1----:R-:W-:Y:S01]  /*18bf0*/  PRMT R7, R61, 0x7632, R7 ;  /* 0x000076323d077816 */ /* 0x002fe20000000007 */
[----:B------:R1:W-:Y:S04]  /*18c00*/  @P5 STG.E.U16 desc[UR20][R10.64], R61 ;  /* 0x0000003d0a005986 */ /* 0x0003e8000c101514 */
[----:B------:R0:W-:Y:S02]  /*18c10*/  @P4 STG.E.U16 desc[UR20][R8.64], R7 ;  /* 0x0000000708004986 */ /* 0x0001e4000c101514 */
[----:B0-----:R-:W-:Y:S01]  /*18c20*/  ISETP.LT.AND P1, PT, R14, UR5, !P0 ;  /* 0x000000050e007c0c */ /* 0x001fe2000c721270 */
[----:B------:R-:W2:Y:S01]  /*18c30*/  LDCU UR5, c[0x0][0x39c] ;  /* 0x00007380ff0577ac */ /* 0x000ea20008000800 */
[----:B------:R-:W5:Y:S04]  /*18c40*/  LDL.LU R14, [R1+0x3f0] ;  /* 0x0003f000010e7983 */ /* 0x000f680000300800 */
[----:B------:R-:W5:Y:S04]  /*18c50*/  LDL.LU R13, [R1+0x3ec] ;  /* 0x0003ec00010d7983 */ /* 0x000f680000300800 */
[----:B------:R-:W5:Y:S04]  /*18c60*/  LDL.LU R12, [R1+0x380] ;  /* 0x00038000010c7983 */ /* 0x000f680000300800 */
[----:B------:R-:W5:Y:S01]  /*18c70*/  LDL.LU R20, [R1+0x3e8] ;  /* 0x0003e80001147983 */ /* 0x000f620000300800 */
[----:B----4-:R-:W-:Y:S01]  /*18c80*/  ISETP.LT.AND P3, PT, R18, UR6, !P0 ;  /* 0x0000000612007c0c */ /* 0x010fe2000c761270 */
[----:B------:R-:W5:Y:S02]  /*18c90*/  LDCU UR6, c[0x0][0x39c] ;  /* 0x00007380ff0677ac */ /* 0x000f640008000800 */
[----:B------:R-:W4:Y:S01]  /*18ca0*/  LDL.LU R18, [R1+0x3e4] ;  /* 0x0003e40001127983 */ /* 0x000f220000300800 */
[----:B--2---:R-:W-:Y:S01]  /*18cb0*/  ISETP.LT.AND P4, PT, R16, UR5, !P0 ;  /* 0x0000000510007c0c */ /* 0x004fe2000c781270 */
[----:B------:R-:W0:Y:S02]  /*18cc0*/  LDCU UR5, c[0x0][0x39c] ;  /* 0x00007380ff0577ac */ /* 0x000e240008000800 */
[----:B------:R-:W2:Y:S01]  /*18cd0*/  LDL.LU R16, [R1+0x3e0] ;  /* 0x0003e00001107983 */ /* 0x000ea20000300800 */
[----:B------:R-:W-:-:S04]  /*18ce0*/  LEA R4, P6, R3, R2, 0x1 ;  /* 0x0000000203047211 */ /* 0x000fc800078c08ff */
[----:B------:R-:W-:Y:S01]  /*18cf0*/  LEA.HI.X.SX32 R5, R3, R0, 0x1, P6 ;  /* 0x0000000003057211 */ /* 0x000fe200030f0eff */
[----:B------:R-:W-:-:S04]  /*18d00*/  IMAD R3, R74, 0x2, R3 ;  /* 0x000000024a037824 */ /* 0x000fc800078e0203 */
[C---:B-1----:R-:W-:Y:S01]  /*18d10*/  IMAD R11, R74.reuse, 0x2, R3 ;  /* 0x000000024a0b7824 */ /* 0x042fe200078e0203 */
[----:B------:R-:W-:Y:S02]  /*18d20*/  LEA R6, P6, R3, R2, 0x1 ;  /* 0x0000000203067211 */ /* 0x000fe400078c08ff */
[----:B---3--:R-:W-:Y:S01]  /*18d30*/  ISETP.LT.AND P5, PT, R17, UR4, !P0 ;  /* 0x0000000411007c0c */ /* 0x008fe2000c7a1270 */
[----:B------:R1:W-:Y:S01]  /*18d40*/  @P1 STG.E.U16 desc[UR20][R4.64], R62 ;  /* 0x0000003e04001986 */ /* 0x0003e2000c101514 */
[----:B------:R-:W-:Y:S01]  /*18d50*/  LEA.HI.X.SX32 R7, R3, R0, 0x1, P6 ;  /* 0x0000000003077211 */ /* 0x000fe200030f0eff */
[C---:B------:R-:W-:Y:S01]  /*18d60*/  IMAD R3, R74.reuse, 0x2, R11 ;  /* 0x000000024a037824 */ /* 0x040fe200078e020b */
[----:B------:R-:W-:Y:S01]  /*18d70*/  LEA R8, P6, R11, R2, 0x1 ;  /* 0x000000020b087211 */ /* 0x000fe200078c08ff */
[----:B------:R-:W3:Y:S01]  /*18d80*/  LDCU UR4, c[0x0][0x39c] ;  /* 0x00007380ff0477ac */ /* 0x000ee20008000800 */
[----:B-----5:R-:W-:Y:S02]  /*18d90*/  ISETP.LT.AND P1, PT, R15, UR6, !P0 ;  /* 0x000000060f007c0c */ /* 0x020fe4000c721270 */
[----:B------:R-:W-:Y:S01]  /*18da0*/  LEA.HI.X.SX32 R9, R11, R0, 0x1, P6 ;  /* 0x000000000b097211 */ /* 0x000fe200030f0eff */
[----:B------:R-:W5:Y:S01]  /*18db0*/  LDCU UR6, c[0x0][0x39c] ;  /* 0x00007380ff0677ac */ /* 0x000f620008000800 */
[----:B------:R-:W-:Y:S01]  /*18dc0*/  IMAD R11, R74, 0x2, R3 ;  /* 0x000000024a0b7824 */ /* 0x000fe200078e0203 */
[----:B-1----:R-:W-:-:S02]  /*18dd0*/  PRMT R5, R62, 0x7632, R5 ;  /* 0x000076323e057816 */ /* 0x002fc40000000005 */
[----:B------:R-:W-:-:S03]  /*18de0*/  LEA R4, P6, R3, R2, 0x1 ;  /* 0x0000000203047211 */ /* 0x000fc600078c08ff */
[----:B------:R1:W-:Y:S04]  /*18df0*/  @P3 STG.E.U16 desc[UR20][R6.64], R5 ;  /* 0x0000000506003986 */ /* 0x0003e8000c101514 */
[----:B------:R-:W-:Y:S01]  /*18e00*/  @P5 STG.E.U16 desc[UR20][R8.64], R63 ;  /* 0x0000003f08005986 */ /* 0x000fe2000c101514 */
[----:B-1----:R-:W-:Y:S01]  /*18e10*/  LEA.HI.X.SX32 R5, R3, R0, 0x1, P6 ;  /* 0x0000000003057211 */ /* 0x002fe200030f0eff */
[----:B------:R-:W-:Y:S01]  /*18e20*/  IMAD R3, R74, 0x2, R11 ;  /* 0x000000024a037824 */ /* 0x000fe200078e020b */
[----:B------:R-:W-:Y:S02]  /*18e30*/  LEA R10, P6, R11, R2, 0x1 ;  /* 0x000000020b0a7211 */ /* 0x000fe400078c08ff */
[----:B------:R-:W-:Y:S02]  /*18e40*/  PRMT R7, R63, 0x7632, R7 ;  /* 0x000076323f077816 */ /* 0x000fe40000000007 */
[----:B------:R-:W-:-:S02]  /*18e50*/  LEA.HI.X.SX32 R11, R11, R0, 0x1, P6 ;  /* 0x000000000b0b7211 */ /* 0x000fc400030f0eff */
[C---:B------:R-:W-:Y:S01]  /*18e60*/  LEA R6, P6, R3.reuse, R2, 0x1 ;  /* 0x0000000203067211 */ /* 0x040fe200078c08ff */
[----:B------:R1:W-:Y:S04]  /*18e70*/  @P4 STG.E.U16 desc[UR20][R4.64], R7 ;  /* 0x0000000704004986 */ /* 0x0003e8000c101514 */
[----:B------:R0:W-:Y:S01]  /*18e80*/  @P1 STG.E.U16 desc[UR20][R10.64], R64 ;  /* 0x000000400a001986 */ /* 0x0001e2000c101514 */
[----:B-1----:R-:W-:Y:S02]  /*18e90*/  LEA.HI.X.SX32 R7, R3, R0, 0x1, P6 ;  /* 0x0000000003077211 */ /* 0x002fe400030f0eff */
[----:B------:R-:W-:Y:S02]  /*18ea0*/  PRMT R5, R64, 0x7632, R5 ;  /* 0x0000763240057816 */ /* 0x000fe40000000005 */
[----:B0-----:R-:W-:Y:S01]  /*18eb0*/  ISETP.LT.AND P5, PT, R13, UR5, !P0 ;  /* 0x000000050d007c0c */ /* 0x001fe2000c7a1270 */
[----:B------:R-:W-:Y:S01]  /*18ec0*/  IMAD R13, R74, 0x2, R3 ;  /* 0x000000024a0d7824 */ /* 0x000fe200078e0203 */
[----:B---3--:R-:W-:Y:S01]  /*18ed0*/  ISETP.LT.AND P3, PT, R14, UR4, !P0 ;  /* 0x000000040e007c0c */ /* 0x008fe2000c761270 */
[----:B------:R-:W0:Y:S02]  /*18ee0*/  LDCU UR4, c[0x0][0x39c] ;  /* 0x00007380ff0477ac */ /* 0x000e240008000800 */
[----:B------:R-:W-:Y:S01]  /*18ef0*/  IMAD R15, R74, 0x2, R13 ;  /* 0x000000024a0f7824 */ /* 0x000fe200078e020d */
[----:B-----5:R-:W-:Y:S01]  /*18f00*/  ISETP.LT.AND P4, PT, R12, UR6, !P0 ;  /* 0x000000060c007c0c */ /* 0x020fe2000c781270 */
[----:B------:R-:W4:Y:S02]  /*18f10*/  LDCU UR5, c[0x0][0x39c] ;  /* 0x00007380ff0577ac */ /* 0x000f240008000800 */
[C---:B------:R-:W-:Y:S01]  /*18f20*/  IMAD R17, R74.reuse, 0x2, R15 ;  /* 0x000000024a117824 */ /* 0x040fe200078e020f */
[----:B------:R-:W2:Y:S03]  /*18f30*/  LDCU UR6, c[0x0][0x39c] ;  /* 0x00007380ff0677ac */ /* 0x000ea60008000800 */
[----:B------:R-:W-:Y:S01]  /*18f40*/  IMAD R3, R74, 0x2, R17 ;  /* 0x000000024a037824 */ /* 0x000fe200078e0211 */
[----:B------:R-:W-:-:S03]  /*18f50*/  LEA R4, P1, R13, R2, 0x1 ;  /* 0x000000020d047211 */ /* 0x000fc600078208ff */
[C---:B------:R-:W-:Y:S01]  /*18f60*/  IMAD R19, R74.reuse, 0x2, R3 ;  /* 0x000000024a137824 */ /* 0x040fe200078e0203 */
[----:B------:R1:W-:Y:S01]  /*18f70*/  @P3 STG.E.U16 desc[UR20][R6.64], R5 ;  /* 0x0000000506003986 */ /* 0x0003e2000c101514 */
[-C--:B------:R-:W-:Y:S02]  /*18f80*/  LEA R10, P6, R17, R2.reuse, 0x1 ;  /* 0x00000002110a7211 */ /* 0x080fe400078c08ff */
[----:B------:R-:W-:Y:S01]  /*18f90*/  IMAD R21, R74, 0x2, R19 ;  /* 0x000000024a157824 */ /* 0x000fe200078e0213 */
[----:B------:R-:W-:Y:S02]  /*18fa0*/  LEA R8, P3, R15, R2, 0x1 ;  /* 0x000000020f087211 */ /* 0x000fe400078608ff */
[-C--:B------:R-:W-:Y:S02]  /*18fb0*/  LEA.HI.X.SX32 R11, R17, R0.reuse, 0x1, P6 ;  /* 0x00000000110b7211 */ /* 0x080fe400030f0eff */
[-C--:B------:R-:W-:Y:S02]  /*18fc0*/  LEA.HI.X.SX32 R9, R15, R0.reuse, 0x1, P3 ;  /* 0x000000000f097211 */ /* 0x080fe400018f0eff */
[----:B-1----:R-:W-:-:S02]  /*18fd0*/  LEA.HI.X.SX32 R5, R13, R0, 0x1, P1 ;  /* 0x000000000d057211 */ /* 0x002fc400008f0eff */
[-C--:B------:R-:W-:Y:S02]  /*18fe0*/  LEA R12, P1, R3, R2.reuse, 0x1 ;  /* 0x00000002030c7211 */ /* 0x080fe400078208ff */
[----:B------:R-:W-:Y:S02]  /*18ff0*/  LEA R14, P6, R21, R2, 0x1 ;  /* 0x00000002150e7211 */ /* 0x000fe400078c08ff */
[----:B0-----:R-:W-:Y:S02]  /*19000*/  ISETP.LT.AND P3, PT, R20, UR4, !P0 ;  /* 0x0000000414007c0c */ /* 0x001fe4000c761270 */
[----:B------:R-:W-:Y:S02]  /*19010*/  LEA.HI.X.SX32 R13, R3, R0, 0x1, P1 ;  /* 0x00000000030d7211 */ /* 0x000fe400008f0eff */
[----:B----4-:R-:W-:Y:S02]  /*19020*/  ISETP.LT.AND P1, PT, R18, UR5, !P0 ;  /* 0x0000000512007c0c */ /* 0x010fe4000c721270 */
[----:B--2---:R-:W-:-:S02]  /*19030*/  ISETP.LT.AND P0, PT, R16, UR6, !P0 ;  /* 0x0000000610007c0c */ /* 0x004fc4000c701270 */
[----:B------:R-:W-:Y:S02]  /*19040*/  LEA.HI.X.SX32 R15, R21, R0, 0x1, P6 ;  /* 0x00000000150f7211 */ /* 0x000fe400030f0eff */
[----:B------:R-:W-:Y:S02]  /*19050*/  LEA R2, P6, R19, R2, 0x1 ;  /* 0x0000000213027211 */ /* 0x000fe400078c08ff */
[----:B------:R-:W-:Y:S02]  /*19060*/  PRMT R6, R65, 0x7632, R6 ;  /* 0x0000763241067816 */ /* 0x000fe40000000006 */
[----:B------:R-:W-:Y:S02]  /*19070*/  LEA.HI.X.SX32 R3, R19, R0, 0x1, P6 ;  /* 0x0000000013037211 */ /* 0x000fe400030f0eff */
[----:B------:R-:W-:Y:S01]  /*19080*/  PRMT R0, R66, 0x7632, R0 ;  /* 0x0000763242007816 */ /* 0x000fe20000000000 */
[----:B------:R0:W-:Y:S01]  /*19090*/  @P5 STG.E.U16 desc[UR20][R4.64], R65 ;  /* 0x0000004104005986 */ /* 0x0001e2000c101514 */
[----:B------:R-:W-:-:S03]  /*190a0*/  PRMT R7, R67, 0x7632, R7 ;  /* 0x0000763243077816 */ /* 0x000fc60000000007 */
[----:B------:R0:W-:Y:S04]  /*190b0*/  @P4 STG.E.U16 desc[UR20][R8.64], R6 ;  /* 0x0000000608004986 */ /* 0x0001e8000c101514 */
[----:B------:R0:W-:Y:S04]  /*190c0*/  @P3 STG.E.U16 desc[UR20][R10.64], R66 ;  /* 0x000000420a003986 */ /* 0x0001e8000c101514 */
[----:B------:R0:W-:Y:S04]  /*190d0*/  @P1 STG.E.U16 desc[UR20][R12.64], R0 ;  /* 0x000000000c001986 */ /* 0x0001e8000c101514 */
[----:B------:R0:W-:Y:S04]  /*190e0*/  @P0 STG.E.U16 desc[UR20][R2.64], R67 ;  /* 0x0000004302000986 */ /* 0x0001e8000c101514 */
[----:B------:R0:W-:Y:S01]  /*190f0*/  @P2 STG.E.U16 desc[UR20][R14.64], R7 ;  /* 0x000000070e002986 */ /* 0x0001e2000c101514 */
[----:B------:R-:W-:Y:S06]  /*19100*/  BAR.SYNC.DEFER_BLOCKING 0x0 ;  /* 0x0000000000007b1d */ /* 0x000fec0000010000 */
[----:B------:R-:W-:Y:S05]  /*19110*/  BRA.U UP0, `(.L_x_13) ;  /* 0x0000000100a07547 */ /* 0x000fea000b800000 */
[----:B------:R-:W1:Y:S01]  /*19120*/  S2UR UR5, SR_CgaCtaId ;  /* 0x00000000000579c3 */ /* 0x000e620000008800 */
[----:B------:R-:W-:Y:S01]  /*19130*/  NOP ;  /* 0x0000000000007918 */ /* 0x000fe20000000000 */
[----:B------:R-:W-:Y:S01]  /*19140*/  UMOV UR4, 0x50 ;  /* 0x0000005000047882 */ /* 0x000fe20000000000 */
[----:B0-----:R-:W-:Y:S02]  /*19150*/  IMAD.U32 R0, RZ, RZ, UR8 ;  /* 0x00000008ff007e24 */ /* 0x001fe4000f8e00ff */
[----:B------:R-:W-:Y:S02]  /*19160*/  IMAD.MOV.U32 R3, RZ, RZ, 0xff ;  /* 0x000000ffff037424 */ /* 0x000fe400078e00ff */
[----:B------:R-:W-:Y:S01]  /*19170*/  IMAD.MOV.U32 R7, RZ, RZ, 0x1 ;  /* 0x00000001ff077424 */ /* 0x000fe200078e00ff */
[----:B------:R-:W-:-:S04]  /*19180*/  LOP3.LUT R0, R0, 0xffff, RZ, 0xc0, !PT ;  /* 0x0000ffff00007812 */ /* 0x000fc800078ec0ff */
[----:B------:R-:W-:-:S05]  /*19190*/  SHF.R.U32.HI R0, RZ, 0x5, R0 ;  /* 0x00000005ff007819 */ /* 0x000fca0000011600 */
[----:B------:R-:W-:Y:S01]  /*191a0*/  VIADD R2, R0, 0x10 ;  /* 0x0000001000027836 */ /* 0x000fe20000000000 */
[----:B------:R-:W-:Y:S01]  /*191b0*/  SHF.L.U32 R0, R3, R0, RZ ;  /* 0x0000000003007219 */ /* 0x000fe200000006ff */
[----:B-1----:R-:W-:-:S03]  /*191c0*/  ULEA UR6, UR5, UR4, 0x18 ;  /* 0x0000000405067291 */ /* 0x002fc6000f8ec0ff */
[----:B------:R-:W-:-:S04]  /*191d0*/  SHF.L.U32 R3, R7, R2, RZ ;  /* 0x0000000207037219 */ /* 0x000fc800000006ff */
[----:B------:R-:W-:Y:S02]  /*191e0*/  LOP3.LUT R0, R3, R0, RZ, 0xfc, !PT ;  /* 0x0000000003007212 */ /* 0x000fe400078efcff */
[----:B------:R-:W0:Y:S02]  /*191f0*/  LDS R5, [UR6] ;  /* 0x00000006ff057984 */ /* 0x000e240008000800 */
[C---:B------:R-:W-:Y:S02]  /*19200*/  LOP3.LUT R2, R0.reuse, 0xffff, RZ, 0xc0, !PT ;  /* 0x0000ffff00027812 */ /* 0x040fe400078ec0ff */
[----:B0-----:R-:W-:-:S04]  /*19210*/  LOP3.LUT R3, R0, 0xffff, R5, 0x80, !PT ;  /* 0x0000ffff00037812 */ /* 0x001fc800078e8005 */
[----:B------:R-:W-:-:S13]  /*19220*/  ISETP.NE.AND P0, PT, R3, R2, PT ;  /* 0x000000020300720c */ /* 0x000fda0003f05270 */
[----:B------:R-:W-:Y:S05]  /*19230*/  @P0 BRA `(.L_x_14) ;  /* 0x0000000000500947 */ /* 0x000fea0003800000 */
[----:B------:R-:W-:Y:S02]  /*19240*/  SHF.R.U32.HI R5, RZ, 0x10, R5 ;  /* 0x00000010ff057819 */ /* 0x000fe40000011605 */
[----:B------:R-:W-:-:S04]  /*19250*/  SHF.R.U32.HI R2, RZ, 0x10, R0 ;  /* 0x00000010ff027819 */ /* 0x000fc80000011600 */
[----:B------:R-:W-:-:S04]  /*19260*/  LOP3.LUT R5, R5, R2, RZ, 0xc0, !PT ;  /* 0x0000000205057212 */ /* 0x000fc800078ec0ff */
[----:B------:R-:W-:-:S13]  /*19270*/  ISETP.NE.AND P0, PT, R5, R2, PT ;  /* 0x000000020500720c */ /* 0x000fda0003f05270 */
[----:B------:R-:W-:Y:S05]  /*19280*/  @P0 BRA `(.L_x_15) ;  /* 0x0000000000300947 */ /* 0x000fea0003800000 */
[----:B------:R-:W-:Y:S01]  /*19290*/  R2UR UR4, R0 ;  /* 0x00000000000472ca */ /* 0x000fe200000e0000 */
[----:B------:R-:W-:Y:S01]  /*192a0*/  VOTEU.ANY UR5, UPT, PT ;  /* 0x0000000000057886 */ /* 0x000fe200038e0100 */
[----:B------:R-:W0:Y:S01]  /*192b0*/  S2R R0, SR_LANEID ;  /* 0x0000000000007919 */ /* 0x000e220000000000 */
[----:B------:R-:W-:-:S10]  /*192c0*/  UFLO.U32 UR5, UR5 ;  /* 0x00000005000572bd */ /* 0x000fd400080e0000 */
[----:B------:R-:W-:-:S06]  /*192d0*/  ULOP3.LUT UR4, URZ, UR4, URZ, 0x33, !UPT ;  /* 0x00000004ff047292 */ /* 0x000fcc000f8e33ff */
[----:B------:R-:W-:-:S04]  /*192e0*/  IMAD.U32 R2, RZ, RZ, UR4 ;  /* 0x00000004ff027e24 */ /* 0x000fc8000f8e00ff */
[----:B------:R-:W1:Y:S02]  /*192f0*/  REDUX UR7, R2 ;  /* 0x00000000020773c4 */ /* 0x000e640000000000 */
[----:B------:R2:W-:Y:S01]  /*19300*/  UTCATOMSWS.AND URZ, UR4 ;  /* 0x0000000400ff79e3 */ /* 0x0005e20008000000 */
[----:B0-----:R-:W-:Y:S01]  /*19310*/  ISETP.EQ.U32.AND P0, PT, R0, UR5, PT ;  /* 0x0000000500007c0c */ /* 0x001fe2000bf02070 */
[----:B-1----:R-:W-:-:S12]  /*19320*/  IMAD.U32 R0, RZ, RZ, UR7 ;  /* 0x00000007ff007e24 */ /* 0x002fd8000f8e00ff */
[----:B------:R2:W-:Y:S01]  /*19330*/  @P0 ATOMS.AND RZ, [UR6], R0 ;  /* 0x00000000ffff098c */ /* 0x0005e2000a800006 */
[----:B------:R-:W-:Y:S05]  /*19340*/  BRA `(.L_x_13) ;  /* 0x0000000000147947 */ /* 0x000fea0003800000 */
.L_x_15:
[----:B------:R-:W-:-:S07]  /*19350*/  MOV R2, 0x19370 ;  /* 0x0001937000027802 */ /* 0x000fce0000000f00 */
[----:B------:R-:W-:Y:S05]  /*19360*/  CALL.REL.NOINC `($__internal_0_$__cuda_sm10x_tcgen05_guardrail_trap_col_being_dealloced_not_returned_by_alloc) ;  /* 0x0000000000387944 */ /* 0x000fea0003c00000 */
[----:B------:R-:W-:Y:S05]  /*19370*/  BRA `(.L_x_13) ;  /* 0x0000000000087947 */ /* 0x000fea0003800000 */
.L_x_14:
[----:B------:R-:W-:-:S07]  /*19380*/  MOV R2, 0x193a0 ;  /* 0x000193a000027802 */ /* 0x000fce0000000f00 */
[----:B------:R-:W-:Y:S05]  /*19390*/  CALL.REL.NOINC `($__internal_2_$__cuda_sm10x_tcgen05_guardrail_trap_unallocated_columns_being_dealloced) ;  /* 0x0000000000447944 */ /* 0x000fea0003c00000 */
.L_x_13:
[----:B------:R-:W-:Y:S01]  /*193a0*/  NOP ;  /* 0x0000000000007918 */ /* 0x000fe20000000000 */
[----:B--2---:R-:W-:Y:S05]  /*193b0*/  EXIT ;  /* 0x000000000000794d */ /* 0x004fea0003800000 */
.L_x_8:
[----:B-----5:R0:W-:Y:S04]  /*193c0*/  STL [R1+0x4fc], R0 ;  /* 0x0004fc0001007387 */ /* 0x0201e80000100800 */
[----:B0-----:R-:W2:Y:S02]  /*193d0*/  LDL R0, [R1+0x28c] ;  /* 0x00028c0001007983 */ /* 0x001ea40000100800 */
[----:B--2---:R0:W2:Y:S02]  /*193e0*/  SYNCS.PHASECHK.TRANS64.TRYWAIT P6, [UR11], R0 ;  /* 0x00000000ff0075a7 */ /* 0x0040a400080c110b */
[----:B0-----:R0:W5:Y:S02]  /*193f0*/  LDL.LU R0, [R1+0x4fc] ;  /* 0x0004fc0001007983 */ /* 0x0011640000300800 */
[----:B0-2---:R-:W-:Y:S05]  /*19400*/  @!P6 BRA `(.L_x_8) ;  /* 0xfffffffc00ece947 */ /* 0x005fea000383ffff */
[----:B------:R-:W-:Y:S05]  /*19410*/  BRA `(.L_x_16) ;  /* 0xffffff6800987947 */ /* 0x000fea000383ffff */
.L_x_12:
[----:B------:R-:W0:Y:S02]  /*19420*/  SYNCS.PHASECHK.TRANS64.TRYWAIT P6, [UR11], R4 ;  /* 0x00000004ff0075a7 */ /* 0x000e2400080c110b */
[----:B0-----:R-:W-:Y:S05]  /*19430*/  @!P6 BRA `(.L_x_12) ;  /* 0xfffffffc00f8e947 */ /* 0x001fea000383ffff */
[----:B------:R-:W-:Y:S05]  /*19440*/  BRA `(.L_x_11) ;  /* 0xffffffb800b07947 */ /* 0x000fea000383ffff */
        .weak           $__internal_0_$__cuda_sm10x_tcgen05_guardrail_trap_col_being_dealloced_not_returned_by_alloc
        .type           $__internal_0_$__cuda_sm10x_tcgen05_guardrail_trap_col_being_dealloced_not_returned_by_alloc,@function
        .size           $__internal_0_$__cuda_sm10x_tcgen05_guardrail_trap_col_being_dealloced_not_returned_by_alloc,($__internal_1_$__cuda_sm10x_tcgen05_guardrail_trap_phase_invalid_during_alloc - $__internal_0_$__cuda_sm10x_tcgen05_guardrail_trap_col_being_dealloced_not_returned_by_alloc)
$__internal_0_$__cuda_sm10x_tcgen05_guardrail_trap_col_being_dealloced_not_returned_by_alloc:
[----:B------:R-:W-:Y:S05]  /*19450*/  BPT.TRAP 0x1 ;  /* 0x000000040000795c */ /* 0x000fea0000300000 */
[----:B------:R-:W-:-:S04]  /*19460*/  IMAD.MOV.U32 R3, RZ, RZ, 0x0 ;  /* 0x00000000ff037424 */ /* 0x000fc800078e00ff */
[----:B------:R-:W-:Y:S05]  /*19470*/  RET.REL.NODEC R2 `(matmul_kernel) ;  /* 0xfffffe6802e07950 */ /* 0x000fea0003c3ffff */
        .weak           $__internal_1_$__cuda_sm10x_tcgen05_guardrail_trap_phase_invalid_during_alloc
        .type           $__internal_1_$__cuda_sm10x_tcgen05_guardrail_trap_phase_invalid_during_alloc,@function
        .size           $__internal_1_$__cuda_sm10x_tcgen05_guardrail_trap_phase_invalid_during_alloc,($__internal_2_$__cuda_sm10x_tcgen05_guardrail_trap_unallocated_columns_being_dealloced - $__internal_1_$__cuda_sm10x_tcgen05_guardrail_trap_phase_invalid_during_alloc)
$__internal_1_$__cuda_sm10x_tcgen05_guardrail_trap_phase_invalid_during_alloc:
[----:B------:R-:W-:Y:S05]  /*19480*/  BPT.TRAP 0x1 ;  /* 0x000000040000795c */ /* 0x000fea0000300000 */
[----:B------:R-:W-:-:S04]  /*19490*/  IMAD.MOV.U32 R3, RZ, RZ, 0x0 ;  /* 0x00000000ff037424 */ /* 0x000fc800078e00ff */
[----:B------:R-:W-:Y:S05]  /*194a0*/  RET.REL.NODEC R2 `(matmul_kernel) ;  /* 0xfffffe6802d47950 */ /* 0x000fea0003c3ffff */
        .weak           $__internal_2_$__cuda_sm10x_tcgen05_guardrail_trap_unallocated_columns_being_dealloced
        .type           $__internal_2_$__cuda_sm10x_tcgen05_guardrail_trap_unallocated_columns_being_dealloced,@function
        .size           $__internal_2_$__cuda_sm10x_tcgen05_guardrail_trap_unallocated_columns_being_dealloced,(.L_x_20 - $__internal_2_$__cuda_sm10x_tcgen05_guardrail_trap_unallocated_columns_being_dealloced)
$__internal_2_$__cuda_sm10x_tcgen05_guardrail_trap_unallocated_columns_being_dealloced:
[----:B------:R-:W-:Y:S05]  /*194b0*/  BPT.TRAP 0x1 ;  /* 0x000000040000795c */ /* 0x000fea0000300000 */
[----:B------:R-:W-:-:S04]  /*194c0*/  IMAD.MOV.U32 R3, RZ, RZ, 0x0 ;  /* 0x00000000ff037424 */ /* 0x000fc800078e00ff */
[----:B------:R-:W-:Y:S05]  /*194d0*/  RET.REL.NODEC R2 `(matmul_kernel) ;  /* 0xfffffe6802c87950 */ /* 0x000fea0003c3ffff */
.L_x_17:
[----:B------:R-:W-:-:S00]  /*194e0*/  BRA `(.L_x_17) ;  /* 0xfffffffc00fc7947 */ /* 0x000fc0000383ffff */
[----:B------:R-:W-:-:S00]  /*194f0*/  NOP ;  /* 0x0000000000007918 */ /* 0x000fc00000000000 */
        /* <DEDUP_REMOVED lines=8> */
.L_x_20:


//--------------------- .nv.shared.matmul_kernel  --------------------------
	.section	.nv.shared.matmul_kernel,"aw",@nobits
	.sectionflags	@""
	.align	16
	.zero		1024


//--------------------- .nv.shared.reserved.0     --------------------------
	.section	.nv.shared.reserved.0,"aw",@nobits
	.align	8
	.weak		__nv_reservedSMEM_offset_0_alias
	.size		__nv_reservedSMEM_offset_0_alias, 0, 64
	.other		__nv_reservedSMEM_offset_0_alias,@"STO_CUDA_RESERVED_SHARED STV_DEFAULT"
__nv_reservedSMEM_offset_0_alias:
	.zero		0
.nv.shared.reserved.0:
	.zero		64
	.weak		__nv_reservedSMEM_allocation_phase
	.type		__nv_reservedSMEM_allocation_phase,@object
	.size		__nv_reservedSMEM_allocation_phase,(.L_0 - __nv_reservedSMEM_allocation_phase)
__nv_reservedSMEM_allocation_phase:
	.zero		1
.L_0:
	.zero		7
	.weak		__nv_reservedSMEM_devtool_atexit_pc
	.type		__nv_reservedSMEM_devtool_atexit_pc,@object
	.size		__nv_reservedSMEM_devtool_atexit_pc,(__nv_reservedSMEM_allocation_mask - __nv_reservedSMEM_devtool_atexit_pc)
__nv_reservedSMEM_devtool_atexit_pc:
	.zero		8
	.weak		__nv_reservedSMEM_allocation_mask
	.type		__nv_reservedSMEM_allocation_mask,@object
	.size		__nv_reservedSMEM_allocation_mask,(.L_2 - __nv_reservedSMEM_allocation_mask)
__nv_reservedSMEM_allocation_mask:
	.zero		4
.L_2:


//--------------------- .nv.constant0.matmul_kernel --------------------------
	.section	.nv.constant0.matmul_kernel,"a",@progbits
	.sectionflags	@""
	.align	4
.nv.constant0.matmul_kernel:
	.zero		976


//--------------------- SYMBOLS --------------------------

	.type		.nv.reservedSmem.offset0,@object
	.size		.nv.reservedSmem.offset0,0x4
	.type		.nv.reservedSmem.cap,@object
	.size		.nv.reservedSmem.cap,0x4
